//
// Generated by NVIDIA NVVM Compiler
//
// Compiler Build ID: CL-36424714
// Cuda compilation tools, release 13.0, V13.0.88
// Based on NVVM 20.0.0
//

.version 9.0
.target sm_100
.address_size 64

	// .globl	_Z4stepPdS_m
// _ZZN3cub18CUB_300001_SM_10006detail6reduce28DeviceReduceSingleTileKernelINS2_10policy_hubIdyN4cuda3__47maximumIvEEE10Policy1000EPdSB_yS8_ddNS5_3std3__410__identityEEEvT0_T1_T2_T3_T4_T6_E12temp_storage has been demoted
// _ZZN3cub18CUB_300001_SM_10006detail6reduce18DeviceReduceKernelINS2_10policy_hubIdyN4cuda3__47maximumIvEEE10Policy1000EPdyS8_dNS5_3std3__410__identityEEEvT0_PT3_T1_NS0_13GridEvenShareISI_EET2_T4_E12temp_storage has been demoted
// _ZZN3cub18CUB_300001_SM_10006detail6reduce28DeviceReduceSingleTileKernelINS2_10policy_hubIdyN4cuda3__47maximumIvEEE10Policy1000EPdSB_iS8_ddNS5_3std3__410__identityEEEvT0_T1_T2_T3_T4_T6_E12temp_storage has been demoted
.global .align 1 .b8 _ZN34_INTERNAL_c6c30ae7_4_k_cu_1126c9014cuda3std3__45__cpo5beginE[1];
.global .align 1 .b8 _ZN34_INTERNAL_c6c30ae7_4_k_cu_1126c9014cuda3std3__45__cpo3endE[1];
.global .align 1 .b8 _ZN34_INTERNAL_c6c30ae7_4_k_cu_1126c9014cuda3std3__45__cpo6cbeginE[1];
.global .align 1 .b8 _ZN34_INTERNAL_c6c30ae7_4_k_cu_1126c9014cuda3std3__45__cpo4cendE[1];
.global .align 1 .b8 _ZN34_INTERNAL_c6c30ae7_4_k_cu_1126c9014cuda3std3__45__cpo6rbeginE[1];
.global .align 1 .b8 _ZN34_INTERNAL_c6c30ae7_4_k_cu_1126c9014cuda3std3__45__cpo4rendE[1];
.global .align 1 .b8 _ZN34_INTERNAL_c6c30ae7_4_k_cu_1126c9014cuda3std3__45__cpo7crbeginE[1];
.global .align 1 .b8 _ZN34_INTERNAL_c6c30ae7_4_k_cu_1126c9014cuda3std3__45__cpo5crendE[1];
.global .align 1 .b8 _ZN34_INTERNAL_c6c30ae7_4_k_cu_1126c9014cuda3std3__436_GLOBAL__N__c6c30ae7_4_k_cu_1126c9016ignoreE[1];
.global .align 1 .b8 _ZN34_INTERNAL_c6c30ae7_4_k_cu_1126c9014cuda3std3__419piecewise_constructE[1];
.global .align 1 .b8 _ZN34_INTERNAL_c6c30ae7_4_k_cu_1126c9014cuda3std3__48in_placeE[1];
.global .align 1 .b8 _ZN34_INTERNAL_c6c30ae7_4_k_cu_1126c9014cuda3std3__420unreachable_sentinelE[1];
.global .align 1 .b8 _ZN34_INTERNAL_c6c30ae7_4_k_cu_1126c9014cuda3std3__47nulloptE[1];
.global .align 1 .b8 _ZN34_INTERNAL_c6c30ae7_4_k_cu_1126c9014cuda3std3__48unexpectE[1];
.global .align 1 .b8 _ZN34_INTERNAL_c6c30ae7_4_k_cu_1126c9014cuda3std6ranges3__45__cpo4swapE[1];
.global .align 1 .b8 _ZN34_INTERNAL_c6c30ae7_4_k_cu_1126c9014cuda3std6ranges3__45__cpo9iter_moveE[1];
.global .align 1 .b8 _ZN34_INTERNAL_c6c30ae7_4_k_cu_1126c9014cuda3std6ranges3__45__cpo5beginE[1];
.global .align 1 .b8 _ZN34_INTERNAL_c6c30ae7_4_k_cu_1126c9014cuda3std6ranges3__45__cpo3endE[1];
.global .align 1 .b8 _ZN34_INTERNAL_c6c30ae7_4_k_cu_1126c9014cuda3std6ranges3__45__cpo6cbeginE[1];
.global .align 1 .b8 _ZN34_INTERNAL_c6c30ae7_4_k_cu_1126c9014cuda3std6ranges3__45__cpo4cendE[1];
.global .align 1 .b8 _ZN34_INTERNAL_c6c30ae7_4_k_cu_1126c9014cuda3std6ranges3__45__cpo7advanceE[1];
.global .align 1 .b8 _ZN34_INTERNAL_c6c30ae7_4_k_cu_1126c9014cuda3std6ranges3__45__cpo9iter_swapE[1];
.global .align 1 .b8 _ZN34_INTERNAL_c6c30ae7_4_k_cu_1126c9014cuda3std6ranges3__45__cpo4nextE[1];
.global .align 1 .b8 _ZN34_INTERNAL_c6c30ae7_4_k_cu_1126c9014cuda3std6ranges3__45__cpo4prevE[1];
.global .align 1 .b8 _ZN34_INTERNAL_c6c30ae7_4_k_cu_1126c9014cuda3std6ranges3__45__cpo4dataE[1];
.global .align 1 .b8 _ZN34_INTERNAL_c6c30ae7_4_k_cu_1126c9014cuda3std6ranges3__45__cpo5cdataE[1];
.global .align 1 .b8 _ZN34_INTERNAL_c6c30ae7_4_k_cu_1126c9014cuda3std6ranges3__45__cpo4sizeE[1];
.global .align 1 .b8 _ZN34_INTERNAL_c6c30ae7_4_k_cu_1126c9014cuda3std6ranges3__45__cpo5ssizeE[1];
.global .align 1 .b8 _ZN34_INTERNAL_c6c30ae7_4_k_cu_1126c9014cuda3std6ranges3__45__cpo8distanceE[1];
.global .align 1 .b8 _ZN34_INTERNAL_c6c30ae7_4_k_cu_1126c9016thrust24THRUST_300001_SM_1000_NS6system6detail10sequential3seqE[1];
.global .align 1 .b8 _ZN34_INTERNAL_c6c30ae7_4_k_cu_1126c9016thrust24THRUST_300001_SM_1000_NS12placeholders2_1E[1];
.global .align 1 .b8 _ZN34_INTERNAL_c6c30ae7_4_k_cu_1126c9016thrust24THRUST_300001_SM_1000_NS12placeholders2_2E[1];
.global .align 1 .b8 _ZN34_INTERNAL_c6c30ae7_4_k_cu_1126c9016thrust24THRUST_300001_SM_1000_NS12placeholders2_3E[1];
.global .align 1 .b8 _ZN34_INTERNAL_c6c30ae7_4_k_cu_1126c9016thrust24THRUST_300001_SM_1000_NS12placeholders2_4E[1];
.global .align 1 .b8 _ZN34_INTERNAL_c6c30ae7_4_k_cu_1126c9016thrust24THRUST_300001_SM_1000_NS12placeholders2_5E[1];
.global .align 1 .b8 _ZN34_INTERNAL_c6c30ae7_4_k_cu_1126c9016thrust24THRUST_300001_SM_1000_NS12placeholders2_6E[1];
.global .align 1 .b8 _ZN34_INTERNAL_c6c30ae7_4_k_cu_1126c9016thrust24THRUST_300001_SM_1000_NS12placeholders2_7E[1];
.global .align 1 .b8 _ZN34_INTERNAL_c6c30ae7_4_k_cu_1126c9016thrust24THRUST_300001_SM_1000_NS12placeholders2_8E[1];
.global .align 1 .b8 _ZN34_INTERNAL_c6c30ae7_4_k_cu_1126c9016thrust24THRUST_300001_SM_1000_NS12placeholders2_9E[1];
.global .align 1 .b8 _ZN34_INTERNAL_c6c30ae7_4_k_cu_1126c9016thrust24THRUST_300001_SM_1000_NS12placeholders3_10E[1];

.visible .entry _Z4stepPdS_m(
	.param .u64 .ptr .align 1 _Z4stepPdS_m_param_0,
	.param .u64 .ptr .align 1 _Z4stepPdS_m_param_1,
	.param .u64 _Z4stepPdS_m_param_2
)
{
	.reg .b32 	%r<4>;
	.reg .b64 	%rd<18>;
	.reg .b64 	%fd<9>;

	ld.param.u64 	%rd1, [_Z4stepPdS_m_param_0];
	ld.param.u64 	%rd2, [_Z4stepPdS_m_param_1];
	ld.param.u64 	%rd3, [_Z4stepPdS_m_param_2];
	cvta.to.global.u64 	%rd4, %rd2;
	cvta.to.global.u64 	%rd5, %rd1;
	mov.u32 	%r1, %ctaid.x;
	add.s32 	%r2, %r1, 1;
	cvt.u64.u32 	%rd6, %r2;
	mov.u32 	%r3, %tid.x;
	cvt.u64.u32 	%rd7, %r3;
	mad.lo.s64 	%rd8, %rd3, %rd6, %rd7;
	shl.b64 	%rd9, %rd8, 3;
	add.s64 	%rd10, %rd9, %rd5;
	ld.global.f64 	%fd1, [%rd10];
	cvt.u64.u32 	%rd11, %r1;
	mad.lo.s64 	%rd12, %rd3, %rd11, %rd7;
	shl.b64 	%rd13, %rd12, 3;
	add.s64 	%rd14, %rd5, %rd13;
	ld.global.f64 	%fd2, [%rd14+8];
	add.f64 	%fd3, %fd1, %fd2;
	shl.b64 	%rd15, %rd3, 3;
	add.s64 	%rd16, %rd10, %rd15;
	ld.global.f64 	%fd4, [%rd16+8];
	add.f64 	%fd5, %fd3, %fd4;
	ld.global.f64 	%fd6, [%rd10+16];
	add.f64 	%fd7, %fd5, %fd6;
	mul.f64 	%fd8, %fd7, 0d3FD0000000000000;
	add.s64 	%rd17, %rd4, %rd9;
	st.global.f64 	[%rd17+8], %fd8;
	ret;

}
	// .globl	_Z7restorePdi
.visible .entry _Z7restorePdi(
	.param .u64 .ptr .align 1 _Z7restorePdi_param_0,
	.param .u32 _Z7restorePdi_param_1
)
{
	.reg .b32 	%r<6>;
	.reg .b64 	%rd<14>;
	.reg .b64 	%fd<6>;

	ld.param.u64 	%rd1, [_Z7restorePdi_param_0];
	ld.param.u32 	%r1, [_Z7restorePdi_param_1];
	cvta.to.global.u64 	%rd2, %rd1;
	mov.u32 	%r2, %tid.x;
	cvt.u64.u32 	%rd3, %r2;
	mul.lo.s32 	%r3, %r2, 10;
	cvt.rn.f64.u32 	%fd1, %r3;
	add.s32 	%r4, %r1, -1;
	cvt.rn.f64.s32 	%fd2, %r4;
	div.rn.f64 	%fd3, %fd1, %fd2;
	add.f64 	%fd4, %fd3, 0d4024000000000000;
	mul.wide.u32 	%rd4, %r2, 8;
	add.s64 	%rd5, %rd2, %rd4;
	st.global.f64 	[%rd5], %fd4;
	cvt.s64.s32 	%rd6, %r1;
	mul.lo.s64 	%rd7, %rd6, %rd3;
	shl.b64 	%rd8, %rd7, 3;
	add.s64 	%rd9, %rd2, %rd8;
	st.global.f64 	[%rd9], %fd4;
	add.f64 	%fd5, %fd3, 0d4034000000000000;
	mul.wide.s32 	%rd10, %r1, 8;
	add.s64 	%rd11, %rd9, %rd10;
	st.global.f64 	[%rd11+-8], %fd5;
	mul.lo.s32 	%r5, %r4, %r1;
	mul.wide.s32 	%rd12, %r5, 8;
	add.s64 	%rd13, %rd5, %rd12;
	st.global.f64 	[%rd13], %fd5;
	ret;

}
	// .globl	_Z11subtractionPdS_
.visible .entry _Z11subtractionPdS_(
	.param .u64 .ptr .align 1 _Z11subtractionPdS__param_0,
	.param .u64 .ptr .align 1 _Z11subtractionPdS__param_1
)
{
	.reg .b32 	%r<5>;
	.reg .b64 	%rd<8>;
	.reg .b64 	%fd<4>;

	ld.param.u64 	%rd1, [_Z11subtractionPdS__param_0];
	ld.param.u64 	%rd2, [_Z11subtractionPdS__param_1];
	cvta.to.global.u64 	%rd3, %rd2;
	cvta.to.global.u64 	%rd4, %rd1;
	mov.u32 	%r1, %ctaid.x;
	mov.u32 	%r2, %ntid.x;
	mov.u32 	%r3, %tid.x;
	mad.lo.s32 	%r4, %r1, %r2, %r3;
	mul.wide.u32 	%rd5, %r4, 8;
	add.s64 	%rd6, %rd4, %rd5;
	ld.global.f64 	%fd1, [%rd6];
	add.s64 	%rd7, %rd3, %rd5;
	ld.global.f64 	%fd2, [%rd7];
	sub.f64 	%fd3, %fd1, %fd2;
	st.global.f64 	[%rd7], %fd3;
	ret;

}
	// .globl	_ZN3cub18CUB_300001_SM_10006detail11EmptyKernelIvEEvv
.visible .entry _ZN3cub18CUB_300001_SM_10006detail11EmptyKernelIvEEvv()
{


	ret;

}
	// .globl	_ZN3cub18CUB_300001_SM_10006detail6reduce28DeviceReduceSingleTileKernelINS2_10policy_hubIdyN4cuda3__47maximumIvEEE10Policy1000EPdSB_yS8_ddNS5_3std3__410__identityEEEvT0_T1_T2_T3_T4_T6_
.visible .entry _ZN3cub18CUB_300001_SM_10006detail6reduce28DeviceReduceSingleTileKernelINS2_10policy_hubIdyN4cuda3__47maximumIvEEE10Policy1000EPdSB_yS8_ddNS5_3std3__410__identityEEEvT0_T1_T2_T3_T4_T6_(
	.param .u64 .ptr .align 1 _ZN3cub18CUB_300001_SM_10006detail6reduce28DeviceReduceSingleTileKernelINS2_10policy_hubIdyN4cuda3__47maximumIvEEE10Policy1000EPdSB_yS8_ddNS5_3std3__410__identityEEEvT0_T1_T2_T3_T4_T6__param_0,
	.param .u64 .ptr .align 1 _ZN3cub18CUB_300001_SM_10006detail6reduce28DeviceReduceSingleTileKernelINS2_10policy_hubIdyN4cuda3__47maximumIvEEE10Policy1000EPdSB_yS8_ddNS5_3std3__410__identityEEEvT0_T1_T2_T3_T4_T6__param_1,
	.param .u64 _ZN3cub18CUB_300001_SM_10006detail6reduce28DeviceReduceSingleTileKernelINS2_10policy_hubIdyN4cuda3__47maximumIvEEE10Policy1000EPdSB_yS8_ddNS5_3std3__410__identityEEEvT0_T1_T2_T3_T4_T6__param_2,
	.param .align 1 .b8 _ZN3cub18CUB_300001_SM_10006detail6reduce28DeviceReduceSingleTileKernelINS2_10policy_hubIdyN4cuda3__47maximumIvEEE10Policy1000EPdSB_yS8_ddNS5_3std3__410__identityEEEvT0_T1_T2_T3_T4_T6__param_3[1],
	.param .f64 _ZN3cub18CUB_300001_SM_10006detail6reduce28DeviceReduceSingleTileKernelINS2_10policy_hubIdyN4cuda3__47maximumIvEEE10Policy1000EPdSB_yS8_ddNS5_3std3__410__identityEEEvT0_T1_T2_T3_T4_T6__param_4,
	.param .align 1 .b8 _ZN3cub18CUB_300001_SM_10006detail6reduce28DeviceReduceSingleTileKernelINS2_10policy_hubIdyN4cuda3__47maximumIvEEE10Policy1000EPdSB_yS8_ddNS5_3std3__410__identityEEEvT0_T1_T2_T3_T4_T6__param_5[1]
)
.maxntid 256
.minnctapersm 1
{
	.reg .pred 	%p<220>;
	.reg .b32 	%r<446>;
	.reg .b64 	%rd<232>;
	.reg .b64 	%fd<381>;
	// demoted variable
	.shared .align 8 .b8 _ZZN3cub18CUB_300001_SM_10006detail6reduce28DeviceReduceSingleTileKernelINS2_10policy_hubIdyN4cuda3__47maximumIvEEE10Policy1000EPdSB_yS8_ddNS5_3std3__410__identityEEEvT0_T1_T2_T3_T4_T6_E12temp_storage[80];
	ld.param.u64 	%rd31, [_ZN3cub18CUB_300001_SM_10006detail6reduce28DeviceReduceSingleTileKernelINS2_10policy_hubIdyN4cuda3__47maximumIvEEE10Policy1000EPdSB_yS8_ddNS5_3std3__410__identityEEEvT0_T1_T2_T3_T4_T6__param_0];
	ld.param.u64 	%rd33, [_ZN3cub18CUB_300001_SM_10006detail6reduce28DeviceReduceSingleTileKernelINS2_10policy_hubIdyN4cuda3__47maximumIvEEE10Policy1000EPdSB_yS8_ddNS5_3std3__410__identityEEEvT0_T1_T2_T3_T4_T6__param_1];
	ld.param.u64 	%rd32, [_ZN3cub18CUB_300001_SM_10006detail6reduce28DeviceReduceSingleTileKernelINS2_10policy_hubIdyN4cuda3__47maximumIvEEE10Policy1000EPdSB_yS8_ddNS5_3std3__410__identityEEEvT0_T1_T2_T3_T4_T6__param_2];
	ld.param.f64 	%fd58, [_ZN3cub18CUB_300001_SM_10006detail6reduce28DeviceReduceSingleTileKernelINS2_10policy_hubIdyN4cuda3__47maximumIvEEE10Policy1000EPdSB_yS8_ddNS5_3std3__410__identityEEEvT0_T1_T2_T3_T4_T6__param_4];
	cvta.to.global.u64 	%rd1, %rd33;
	setp.ne.s64 	%p1, %rd32, 0;
	@%p1 bra 	$L__BB4_3;
	mov.u32 	%r427, %tid.x;
	setp.ne.s32 	%p219, %r427, 0;
	@%p219 bra 	$L__BB4_74;
	st.global.f64 	[%rd1], %fd58;
	bra.uni 	$L__BB4_74;
$L__BB4_3:
	and.b64  	%rd34, %rd31, 31;
	setp.ne.s64 	%p2, %rd34, 0;
	@%p2 bra 	$L__BB4_38;
	setp.gt.u64 	%p110, %rd32, 2047;
	@%p110 bra 	$L__BB4_22;
	cvt.u32.u64 	%r1, %rd32;
	mov.u32 	%r2, %tid.x;
	setp.ge.u32 	%p159, %r2, %r1;
	mov.f64 	%fd359, 0d0000000000000000;
	mov.u32 	%r431, %r2;
	@%p159 bra 	$L__BB4_7;
	mul.wide.u32 	%rd189, %r2, 8;
	add.s64 	%rd188, %rd31, %rd189;
	// begin inline asm
	ld.global.nc.u64 %rd187, [%rd188];
	// end inline asm
	mov.b64 	%fd359, %rd187;
	add.s32 	%r431, %r2, 256;
$L__BB4_7:
	setp.ge.u32 	%p160, %r431, %r1;
	@%p160 bra 	$L__BB4_13;
	not.b32 	%r303, %r431;
	add.s32 	%r5, %r303, %r1;
	and.b32  	%r304, %r5, 768;
	setp.eq.s32 	%p161, %r304, 768;
	@%p161 bra 	$L__BB4_11;
	mul.wide.u32 	%rd190, %r431, 8;
	add.s64 	%rd222, %rd31, %rd190;
	shr.u32 	%r305, %r5, 8;
	add.s32 	%r306, %r305, 1;
	and.b32  	%r307, %r306, 3;
	neg.s32 	%r429, %r307;
$L__BB4_10:
	.pragma "nounroll";
	// begin inline asm
	ld.global.nc.u64 %rd191, [%rd222];
	// end inline asm
	mov.b64 	%fd272, %rd191;
	setp.lt.f64 	%p162, %fd359, %fd272;
	selp.f64 	%fd359, %fd272, %fd359, %p162;
	add.s32 	%r431, %r431, 256;
	add.s64 	%rd222, %rd222, 2048;
	add.s32 	%r429, %r429, 1;
	setp.ne.s32 	%p163, %r429, 0;
	@%p163 bra 	$L__BB4_10;
$L__BB4_11:
	setp.lt.u32 	%p164, %r5, 768;
	@%p164 bra 	$L__BB4_13;
$L__BB4_12:
	mul.wide.s32 	%rd201, %r431, 8;
	add.s64 	%rd194, %rd31, %rd201;
	// begin inline asm
	ld.global.nc.u64 %rd193, [%rd194];
	// end inline asm
	mov.b64 	%fd273, %rd193;
	setp.lt.f64 	%p165, %fd359, %fd273;
	selp.f64 	%fd274, %fd273, %fd359, %p165;
	add.s64 	%rd196, %rd194, 2048;
	// begin inline asm
	ld.global.nc.u64 %rd195, [%rd196];
	// end inline asm
	mov.b64 	%fd275, %rd195;
	setp.lt.f64 	%p166, %fd274, %fd275;
	selp.f64 	%fd276, %fd275, %fd274, %p166;
	add.s64 	%rd198, %rd194, 4096;
	// begin inline asm
	ld.global.nc.u64 %rd197, [%rd198];
	// end inline asm
	mov.b64 	%fd277, %rd197;
	setp.lt.f64 	%p167, %fd276, %fd277;
	selp.f64 	%fd278, %fd277, %fd276, %p167;
	add.s64 	%rd200, %rd194, 6144;
	// begin inline asm
	ld.global.nc.u64 %rd199, [%rd200];
	// end inline asm
	mov.b64 	%fd279, %rd199;
	setp.lt.f64 	%p168, %fd278, %fd279;
	selp.f64 	%fd359, %fd279, %fd278, %p168;
	add.s32 	%r431, %r431, 1024;
	setp.lt.s32 	%p169, %r431, %r1;
	@%p169 bra 	$L__BB4_12;
$L__BB4_13:
	setp.lt.u64 	%p170, %rd32, 256;
	@%p170 bra 	$L__BB4_18;
	// begin inline asm
	mov.u32 %r371, %laneid;
	// end inline asm
	mov.b64 	%rd212, %fd359;
	mov.b64 	{%r373, %r378}, %rd212;
	mov.b32 	%r379, 1;
	mov.b32 	%r420, 31;
	mov.b32 	%r421, -1;
	// begin inline asm
	shfl.sync.down.b32 %r372, %r373, %r379, %r420, %r421;
	// end inline asm
	// begin inline asm
	shfl.sync.down.b32 %r377, %r378, %r379, %r420, %r421;
	// end inline asm
	mov.b64 	%rd213, {%r372, %r377};
	mov.b64 	%fd327, %rd213;
	setp.gt.s32 	%p198, %r371, 30;
	setp.lt.f64 	%p199, %fd359, %fd327;
	selp.f64 	%fd328, %fd327, %fd359, %p199;
	selp.f64 	%fd329, %fd359, %fd328, %p198;
	mov.b64 	%rd214, %fd329;
	mov.b64 	{%r383, %r388}, %rd214;
	mov.b32 	%r389, 2;
	// begin inline asm
	shfl.sync.down.b32 %r382, %r383, %r389, %r420, %r421;
	// end inline asm
	// begin inline asm
	shfl.sync.down.b32 %r387, %r388, %r389, %r420, %r421;
	// end inline asm
	mov.b64 	%rd215, {%r382, %r387};
	mov.b64 	%fd330, %rd215;
	setp.gt.s32 	%p200, %r371, 29;
	setp.lt.f64 	%p201, %fd329, %fd330;
	selp.f64 	%fd331, %fd330, %fd329, %p201;
	selp.f64 	%fd332, %fd329, %fd331, %p200;
	mov.b64 	%rd216, %fd332;
	mov.b64 	{%r393, %r398}, %rd216;
	mov.b32 	%r399, 4;
	// begin inline asm
	shfl.sync.down.b32 %r392, %r393, %r399, %r420, %r421;
	// end inline asm
	// begin inline asm
	shfl.sync.down.b32 %r397, %r398, %r399, %r420, %r421;
	// end inline asm
	mov.b64 	%rd217, {%r392, %r397};
	mov.b64 	%fd333, %rd217;
	setp.gt.s32 	%p202, %r371, 27;
	setp.lt.f64 	%p203, %fd332, %fd333;
	selp.f64 	%fd334, %fd333, %fd332, %p203;
	selp.f64 	%fd335, %fd332, %fd334, %p202;
	mov.b64 	%rd218, %fd335;
	mov.b64 	{%r403, %r408}, %rd218;
	mov.b32 	%r409, 8;
	// begin inline asm
	shfl.sync.down.b32 %r402, %r403, %r409, %r420, %r421;
	// end inline asm
	// begin inline asm
	shfl.sync.down.b32 %r407, %r408, %r409, %r420, %r421;
	// end inline asm
	mov.b64 	%rd219, {%r402, %r407};
	mov.b64 	%fd336, %rd219;
	setp.gt.s32 	%p204, %r371, 23;
	setp.lt.f64 	%p205, %fd335, %fd336;
	selp.f64 	%fd337, %fd336, %fd335, %p205;
	selp.f64 	%fd338, %fd335, %fd337, %p204;
	mov.b64 	%rd220, %fd338;
	mov.b64 	{%r413, %r418}, %rd220;
	mov.b32 	%r419, 16;
	// begin inline asm
	shfl.sync.down.b32 %r412, %r413, %r419, %r420, %r421;
	// end inline asm
	// begin inline asm
	shfl.sync.down.b32 %r417, %r418, %r419, %r420, %r421;
	// end inline asm
	mov.b64 	%rd221, {%r412, %r417};
	mov.b64 	%fd339, %rd221;
	setp.gt.s32 	%p206, %r371, 15;
	setp.lt.f64 	%p207, %fd338, %fd339;
	selp.f64 	%fd10, %fd339, %fd338, %p207;
	selp.f64 	%fd380, %fd338, %fd10, %p206;
	setp.ne.s32 	%p208, %r371, 0;
	@%p208 bra 	$L__BB4_16;
	shr.u32 	%r422, %r2, 2;
	and.b32  	%r423, %r422, 248;
	mov.u32 	%r424, _ZZN3cub18CUB_300001_SM_10006detail6reduce28DeviceReduceSingleTileKernelINS2_10policy_hubIdyN4cuda3__47maximumIvEEE10Policy1000EPdSB_yS8_ddNS5_3std3__410__identityEEEvT0_T1_T2_T3_T4_T6_E12temp_storage;
	add.s32 	%r425, %r424, %r423;
	st.shared.f64 	[%r425+8], %fd10;
$L__BB4_16:
	bar.sync 	0;
	setp.ne.s32 	%p209, %r2, 0;
	@%p209 bra 	$L__BB4_72;
	ld.shared.f64 	%fd340, [_ZZN3cub18CUB_300001_SM_10006detail6reduce28DeviceReduceSingleTileKernelINS2_10policy_hubIdyN4cuda3__47maximumIvEEE10Policy1000EPdSB_yS8_ddNS5_3std3__410__identityEEEvT0_T1_T2_T3_T4_T6_E12temp_storage+16];
	setp.lt.f64 	%p210, %fd380, %fd340;
	selp.f64 	%fd341, %fd340, %fd380, %p210;
	ld.shared.f64 	%fd342, [_ZZN3cub18CUB_300001_SM_10006detail6reduce28DeviceReduceSingleTileKernelINS2_10policy_hubIdyN4cuda3__47maximumIvEEE10Policy1000EPdSB_yS8_ddNS5_3std3__410__identityEEEvT0_T1_T2_T3_T4_T6_E12temp_storage+24];
	setp.lt.f64 	%p211, %fd341, %fd342;
	selp.f64 	%fd343, %fd342, %fd341, %p211;
	ld.shared.f64 	%fd344, [_ZZN3cub18CUB_300001_SM_10006detail6reduce28DeviceReduceSingleTileKernelINS2_10policy_hubIdyN4cuda3__47maximumIvEEE10Policy1000EPdSB_yS8_ddNS5_3std3__410__identityEEEvT0_T1_T2_T3_T4_T6_E12temp_storage+32];
	setp.lt.f64 	%p212, %fd343, %fd344;
	selp.f64 	%fd345, %fd344, %fd343, %p212;
	ld.shared.f64 	%fd346, [_ZZN3cub18CUB_300001_SM_10006detail6reduce28DeviceReduceSingleTileKernelINS2_10policy_hubIdyN4cuda3__47maximumIvEEE10Policy1000EPdSB_yS8_ddNS5_3std3__410__identityEEEvT0_T1_T2_T3_T4_T6_E12temp_storage+40];
	setp.lt.f64 	%p213, %fd345, %fd346;
	selp.f64 	%fd347, %fd346, %fd345, %p213;
	ld.shared.f64 	%fd348, [_ZZN3cub18CUB_300001_SM_10006detail6reduce28DeviceReduceSingleTileKernelINS2_10policy_hubIdyN4cuda3__47maximumIvEEE10Policy1000EPdSB_yS8_ddNS5_3std3__410__identityEEEvT0_T1_T2_T3_T4_T6_E12temp_storage+48];
	setp.lt.f64 	%p214, %fd347, %fd348;
	selp.f64 	%fd349, %fd348, %fd347, %p214;
	ld.shared.f64 	%fd350, [_ZZN3cub18CUB_300001_SM_10006detail6reduce28DeviceReduceSingleTileKernelINS2_10policy_hubIdyN4cuda3__47maximumIvEEE10Policy1000EPdSB_yS8_ddNS5_3std3__410__identityEEEvT0_T1_T2_T3_T4_T6_E12temp_storage+56];
	setp.lt.f64 	%p215, %fd349, %fd350;
	selp.f64 	%fd351, %fd350, %fd349, %p215;
	ld.shared.f64 	%fd352, [_ZZN3cub18CUB_300001_SM_10006detail6reduce28DeviceReduceSingleTileKernelINS2_10policy_hubIdyN4cuda3__47maximumIvEEE10Policy1000EPdSB_yS8_ddNS5_3std3__410__identityEEEvT0_T1_T2_T3_T4_T6_E12temp_storage+64];
	setp.lt.f64 	%p216, %fd351, %fd352;
	selp.f64 	%fd380, %fd352, %fd351, %p216;
	bra.uni 	$L__BB4_72;
$L__BB4_18:
	// begin inline asm
	mov.u32 %r308, %laneid;
	// end inline asm
	and.b32  	%r359, %r2, 992;
	add.s32 	%r360, %r359, 32;
	setp.gt.u32 	%p171, %r360, %r1;
	not.b32 	%r361, %r359;
	add.s32 	%r362, %r1, %r361;
	selp.b32 	%r357, %r362, 31, %p171;
	mov.b64 	%rd202, %fd359;
	mov.b64 	{%r310, %r315}, %rd202;
	mov.b32 	%r316, 1;
	mov.b32 	%r358, -1;
	// begin inline asm
	shfl.sync.down.b32 %r309, %r310, %r316, %r357, %r358;
	// end inline asm
	// begin inline asm
	shfl.sync.down.b32 %r314, %r315, %r316, %r357, %r358;
	// end inline asm
	mov.b64 	%rd203, {%r309, %r314};
	mov.b64 	%fd280, %rd203;
	setp.lt.s32 	%p172, %r308, %r357;
	setp.lt.f64 	%p173, %fd359, %fd280;
	selp.f64 	%fd281, %fd280, %fd359, %p173;
	selp.f64 	%fd282, %fd281, %fd359, %p172;
	mov.b64 	%rd204, %fd282;
	mov.b64 	{%r320, %r325}, %rd204;
	mov.b32 	%r326, 2;
	// begin inline asm
	shfl.sync.down.b32 %r319, %r320, %r326, %r357, %r358;
	// end inline asm
	// begin inline asm
	shfl.sync.down.b32 %r324, %r325, %r326, %r357, %r358;
	// end inline asm
	mov.b64 	%rd205, {%r319, %r324};
	mov.b64 	%fd283, %rd205;
	add.s32 	%r363, %r308, 2;
	setp.gt.s32 	%p174, %r363, %r357;
	setp.lt.f64 	%p175, %fd282, %fd283;
	selp.f64 	%fd284, %fd283, %fd282, %p175;
	selp.f64 	%fd285, %fd282, %fd284, %p174;
	mov.b64 	%rd206, %fd285;
	mov.b64 	{%r330, %r335}, %rd206;
	mov.b32 	%r336, 4;
	// begin inline asm
	shfl.sync.down.b32 %r329, %r330, %r336, %r357, %r358;
	// end inline asm
	// begin inline asm
	shfl.sync.down.b32 %r334, %r335, %r336, %r357, %r358;
	// end inline asm
	mov.b64 	%rd207, {%r329, %r334};
	mov.b64 	%fd286, %rd207;
	add.s32 	%r364, %r308, 4;
	setp.gt.s32 	%p176, %r364, %r357;
	setp.lt.f64 	%p177, %fd285, %fd286;
	selp.f64 	%fd287, %fd286, %fd285, %p177;
	selp.f64 	%fd288, %fd285, %fd287, %p176;
	mov.b64 	%rd208, %fd288;
	mov.b64 	{%r340, %r345}, %rd208;
	mov.b32 	%r346, 8;
	// begin inline asm
	shfl.sync.down.b32 %r339, %r340, %r346, %r357, %r358;
	// end inline asm
	// begin inline asm
	shfl.sync.down.b32 %r344, %r345, %r346, %r357, %r358;
	// end inline asm
	mov.b64 	%rd209, {%r339, %r344};
	mov.b64 	%fd289, %rd209;
	add.s32 	%r365, %r308, 8;
	setp.gt.s32 	%p178, %r365, %r357;
	setp.lt.f64 	%p179, %fd288, %fd289;
	selp.f64 	%fd290, %fd289, %fd288, %p179;
	selp.f64 	%fd291, %fd288, %fd290, %p178;
	mov.b64 	%rd210, %fd291;
	mov.b64 	{%r350, %r355}, %rd210;
	mov.b32 	%r356, 16;
	// begin inline asm
	shfl.sync.down.b32 %r349, %r350, %r356, %r357, %r358;
	// end inline asm
	// begin inline asm
	shfl.sync.down.b32 %r354, %r355, %r356, %r357, %r358;
	// end inline asm
	mov.b64 	%rd211, {%r349, %r354};
	mov.b64 	%fd292, %rd211;
	add.s32 	%r366, %r308, 16;
	setp.gt.s32 	%p180, %r366, %r357;
	setp.lt.f64 	%p181, %fd291, %fd292;
	selp.f64 	%fd293, %fd292, %fd291, %p181;
	selp.f64 	%fd380, %fd291, %fd293, %p180;
	setp.ne.s32 	%p182, %r308, 0;
	@%p182 bra 	$L__BB4_20;
	shr.u32 	%r367, %r2, 2;
	and.b32  	%r368, %r367, 248;
	mov.u32 	%r369, _ZZN3cub18CUB_300001_SM_10006detail6reduce28DeviceReduceSingleTileKernelINS2_10policy_hubIdyN4cuda3__47maximumIvEEE10Policy1000EPdSB_yS8_ddNS5_3std3__410__identityEEEvT0_T1_T2_T3_T4_T6_E12temp_storage;
	add.s32 	%r370, %r369, %r368;
	st.shared.f64 	[%r370+8], %fd380;
$L__BB4_20:
	bar.sync 	0;
	setp.ne.s32 	%p183, %r2, 0;
	@%p183 bra 	$L__BB4_72;
	setp.gt.u64 	%p184, %rd32, 32;
	ld.shared.f64 	%fd294, [_ZZN3cub18CUB_300001_SM_10006detail6reduce28DeviceReduceSingleTileKernelINS2_10policy_hubIdyN4cuda3__47maximumIvEEE10Policy1000EPdSB_yS8_ddNS5_3std3__410__identityEEEvT0_T1_T2_T3_T4_T6_E12temp_storage+16];
	setp.lt.f64 	%p185, %fd380, %fd294;
	selp.f64 	%fd296, %fd294, %fd380, %p185;
	selp.f64 	%fd297, %fd296, %fd380, %p184;
	setp.gt.u64 	%p186, %rd32, 64;
	ld.shared.f64 	%fd299, [_ZZN3cub18CUB_300001_SM_10006detail6reduce28DeviceReduceSingleTileKernelINS2_10policy_hubIdyN4cuda3__47maximumIvEEE10Policy1000EPdSB_yS8_ddNS5_3std3__410__identityEEEvT0_T1_T2_T3_T4_T6_E12temp_storage+24];
	setp.lt.f64 	%p187, %fd297, %fd299;
	selp.f64 	%fd301, %fd299, %fd297, %p187;
	selp.f64 	%fd302, %fd301, %fd297, %p186;
	setp.gt.u64 	%p188, %rd32, 96;
	ld.shared.f64 	%fd304, [_ZZN3cub18CUB_300001_SM_10006detail6reduce28DeviceReduceSingleTileKernelINS2_10policy_hubIdyN4cuda3__47maximumIvEEE10Policy1000EPdSB_yS8_ddNS5_3std3__410__identityEEEvT0_T1_T2_T3_T4_T6_E12temp_storage+32];
	setp.lt.f64 	%p189, %fd302, %fd304;
	selp.f64 	%fd306, %fd304, %fd302, %p189;
	selp.f64 	%fd307, %fd306, %fd302, %p188;
	setp.gt.u64 	%p190, %rd32, 128;
	ld.shared.f64 	%fd309, [_ZZN3cub18CUB_300001_SM_10006detail6reduce28DeviceReduceSingleTileKernelINS2_10policy_hubIdyN4cuda3__47maximumIvEEE10Policy1000EPdSB_yS8_ddNS5_3std3__410__identityEEEvT0_T1_T2_T3_T4_T6_E12temp_storage+40];
	setp.lt.f64 	%p191, %fd307, %fd309;
	selp.f64 	%fd311, %fd309, %fd307, %p191;
	selp.f64 	%fd312, %fd311, %fd307, %p190;
	setp.gt.u64 	%p192, %rd32, 160;
	ld.shared.f64 	%fd314, [_ZZN3cub18CUB_300001_SM_10006detail6reduce28DeviceReduceSingleTileKernelINS2_10policy_hubIdyN4cuda3__47maximumIvEEE10Policy1000EPdSB_yS8_ddNS5_3std3__410__identityEEEvT0_T1_T2_T3_T4_T6_E12temp_storage+48];
	setp.lt.f64 	%p193, %fd312, %fd314;
	selp.f64 	%fd316, %fd314, %fd312, %p193;
	selp.f64 	%fd317, %fd316, %fd312, %p192;
	setp.gt.u64 	%p194, %rd32, 192;
	ld.shared.f64 	%fd319, [_ZZN3cub18CUB_300001_SM_10006detail6reduce28DeviceReduceSingleTileKernelINS2_10policy_hubIdyN4cuda3__47maximumIvEEE10Policy1000EPdSB_yS8_ddNS5_3std3__410__identityEEEvT0_T1_T2_T3_T4_T6_E12temp_storage+56];
	setp.lt.f64 	%p195, %fd317, %fd319;
	selp.f64 	%fd321, %fd319, %fd317, %p195;
	selp.f64 	%fd322, %fd321, %fd317, %p194;
	setp.gt.u64 	%p196, %rd32, 224;
	ld.shared.f64 	%fd324, [_ZZN3cub18CUB_300001_SM_10006detail6reduce28DeviceReduceSingleTileKernelINS2_10policy_hubIdyN4cuda3__47maximumIvEEE10Policy1000EPdSB_yS8_ddNS5_3std3__410__identityEEEvT0_T1_T2_T3_T4_T6_E12temp_storage+64];
	setp.lt.f64 	%p197, %fd322, %fd324;
	selp.f64 	%fd326, %fd324, %fd322, %p197;
	selp.f64 	%fd380, %fd326, %fd322, %p196;
	bra.uni 	$L__BB4_72;
$L__BB4_22:
	mov.u32 	%r14, %tid.x;
	shl.b32 	%r237, %r14, 2;
	mul.wide.u32 	%rd145, %r237, 8;
	add.s64 	%rd134, %rd31, %rd145;
	// begin inline asm
	ld.global.nc.v2.u64 {%rd132, %rd133}, [%rd134];
	// end inline asm
	add.s64 	%rd137, %rd134, 16;
	// begin inline asm
	ld.global.nc.v2.u64 {%rd135, %rd136}, [%rd137];
	// end inline asm
	mov.b64 	%fd206, %rd132;
	mov.b64 	%fd207, %rd133;
	mov.b64 	%fd208, %rd135;
	mov.b64 	%fd209, %rd136;
	add.s64 	%rd140, %rd134, 8192;
	// begin inline asm
	ld.global.nc.v2.u64 {%rd138, %rd139}, [%rd140];
	// end inline asm
	add.s64 	%rd143, %rd134, 8208;
	// begin inline asm
	ld.global.nc.v2.u64 {%rd141, %rd142}, [%rd143];
	// end inline asm
	mov.b64 	%fd210, %rd138;
	mov.b64 	%fd211, %rd139;
	mov.b64 	%fd212, %rd141;
	mov.b64 	%fd213, %rd142;
	setp.lt.f64 	%p111, %fd206, %fd207;
	selp.f64 	%fd214, %fd207, %fd206, %p111;
	setp.lt.f64 	%p112, %fd214, %fd208;
	selp.f64 	%fd215, %fd208, %fd214, %p112;
	setp.lt.f64 	%p113, %fd215, %fd209;
	selp.f64 	%fd216, %fd209, %fd215, %p113;
	setp.lt.f64 	%p114, %fd216, %fd210;
	selp.f64 	%fd217, %fd210, %fd216, %p114;
	setp.lt.f64 	%p115, %fd217, %fd211;
	selp.f64 	%fd218, %fd211, %fd217, %p115;
	setp.lt.f64 	%p116, %fd218, %fd212;
	selp.f64 	%fd219, %fd212, %fd218, %p116;
	setp.lt.f64 	%p117, %fd219, %fd213;
	selp.f64 	%fd366, %fd213, %fd219, %p117;
	add.s64 	%rd6, %rd32, -2048;
	setp.lt.u64 	%p118, %rd6, 2048;
	mov.b64 	%rd224, 2048;
	@%p118 bra 	$L__BB4_26;
	mov.b64 	%rd224, 2048;
$L__BB4_24:
	shl.b64 	%rd159, %rd224, 3;
	add.s64 	%rd149, %rd134, %rd159;
	// begin inline asm
	ld.global.nc.v2.u64 {%rd147, %rd148}, [%rd149];
	// end inline asm
	add.s64 	%rd152, %rd149, 16;
	// begin inline asm
	ld.global.nc.v2.u64 {%rd150, %rd151}, [%rd152];
	// end inline asm
	mov.b64 	%fd220, %rd147;
	mov.b64 	%fd221, %rd148;
	mov.b64 	%fd222, %rd150;
	mov.b64 	%fd223, %rd151;
	add.s64 	%rd155, %rd149, 8192;
	// begin inline asm
	ld.global.nc.v2.u64 {%rd153, %rd154}, [%rd155];
	// end inline asm
	add.s64 	%rd158, %rd149, 8208;
	// begin inline asm
	ld.global.nc.v2.u64 {%rd156, %rd157}, [%rd158];
	// end inline asm
	mov.b64 	%fd224, %rd153;
	mov.b64 	%fd225, %rd154;
	mov.b64 	%fd226, %rd156;
	mov.b64 	%fd227, %rd157;
	setp.lt.f64 	%p119, %fd366, %fd220;
	selp.f64 	%fd228, %fd220, %fd366, %p119;
	setp.lt.f64 	%p120, %fd228, %fd221;
	selp.f64 	%fd229, %fd221, %fd228, %p120;
	setp.lt.f64 	%p121, %fd229, %fd222;
	selp.f64 	%fd230, %fd222, %fd229, %p121;
	setp.lt.f64 	%p122, %fd230, %fd223;
	selp.f64 	%fd231, %fd223, %fd230, %p122;
	setp.lt.f64 	%p123, %fd231, %fd224;
	selp.f64 	%fd232, %fd224, %fd231, %p123;
	setp.lt.f64 	%p124, %fd232, %fd225;
	selp.f64 	%fd233, %fd225, %fd232, %p124;
	setp.lt.f64 	%p125, %fd233, %fd226;
	selp.f64 	%fd234, %fd226, %fd233, %p125;
	setp.lt.f64 	%p126, %fd234, %fd227;
	selp.f64 	%fd366, %fd227, %fd234, %p126;
	sub.s64 	%rd160, %rd32, %rd224;
	setp.lt.u64 	%p127, %rd160, 2048;
	@%p127 bra 	$L__BB4_34;
	add.s64 	%rd224, %rd224, 2048;
	setp.le.u64 	%p128, %rd224, %rd6;
	@%p128 bra 	$L__BB4_24;
$L__BB4_26:
	setp.le.u64 	%p129, %rd32, %rd224;
	@%p129 bra 	$L__BB4_34;
	cvt.u32.u64 	%r238, %rd224;
	cvt.u32.u64 	%r239, %rd32;
	sub.s32 	%r15, %r239, %r238;
	setp.ge.s32 	%p130, %r14, %r15;
	@%p130 bra 	$L__BB4_34;
	not.b32 	%r241, %r14;
	add.s32 	%r242, %r241, %r239;
	sub.s32 	%r16, %r242, %r238;
	and.b32  	%r244, %r16, 768;
	setp.eq.s32 	%p131, %r244, 768;
	mov.u32 	%r435, %r14;
	@%p131 bra 	$L__BB4_31;
	cvt.u64.u32 	%rd161, %r14;
	add.s64 	%rd162, %rd224, %rd161;
	shl.b64 	%rd163, %rd162, 3;
	add.s64 	%rd225, %rd31, %rd163;
	shr.u32 	%r245, %r16, 8;
	add.s32 	%r246, %r245, 1;
	and.b32  	%r247, %r246, 3;
	neg.s32 	%r433, %r247;
	mov.u32 	%r435, %r14;
$L__BB4_30:
	.pragma "nounroll";
	// begin inline asm
	ld.global.nc.u64 %rd164, [%rd225];
	// end inline asm
	mov.b64 	%fd236, %rd164;
	setp.lt.f64 	%p132, %fd366, %fd236;
	selp.f64 	%fd366, %fd236, %fd366, %p132;
	add.s32 	%r435, %r435, 256;
	add.s64 	%rd225, %rd225, 2048;
	add.s32 	%r433, %r433, 1;
	setp.ne.s32 	%p133, %r433, 0;
	@%p133 bra 	$L__BB4_30;
$L__BB4_31:
	setp.lt.u32 	%p134, %r16, 768;
	@%p134 bra 	$L__BB4_34;
	cvt.u64.u32 	%rd166, %r435;
	add.s64 	%rd167, %rd224, %rd166;
	shl.b64 	%rd168, %rd167, 3;
	add.s64 	%rd226, %rd31, %rd168;
$L__BB4_33:
	// begin inline asm
	ld.global.nc.u64 %rd169, [%rd226];
	// end inline asm
	mov.b64 	%fd237, %rd169;
	setp.lt.f64 	%p135, %fd366, %fd237;
	selp.f64 	%fd238, %fd237, %fd366, %p135;
	add.s64 	%rd172, %rd226, 2048;
	// begin inline asm
	ld.global.nc.u64 %rd171, [%rd172];
	// end inline asm
	mov.b64 	%fd239, %rd171;
	setp.lt.f64 	%p136, %fd238, %fd239;
	selp.f64 	%fd240, %fd239, %fd238, %p136;
	add.s64 	%rd174, %rd226, 4096;
	// begin inline asm
	ld.global.nc.u64 %rd173, [%rd174];
	// end inline asm
	mov.b64 	%fd241, %rd173;
	setp.lt.f64 	%p137, %fd240, %fd241;
	selp.f64 	%fd242, %fd241, %fd240, %p137;
	add.s64 	%rd176, %rd226, 6144;
	// begin inline asm
	ld.global.nc.u64 %rd175, [%rd176];
	// end inline asm
	mov.b64 	%fd243, %rd175;
	setp.lt.f64 	%p138, %fd242, %fd243;
	selp.f64 	%fd366, %fd243, %fd242, %p138;
	add.s32 	%r435, %r435, 1024;
	add.s64 	%rd226, %rd226, 8192;
	setp.lt.s32 	%p139, %r435, %r15;
	@%p139 bra 	$L__BB4_33;
$L__BB4_34:
	// begin inline asm
	mov.u32 %r248, %laneid;
	// end inline asm
	mov.b64 	%rd177, %fd366;
	mov.b64 	{%r250, %r255}, %rd177;
	mov.b32 	%r256, 1;
	mov.b32 	%r297, 31;
	mov.b32 	%r298, -1;
	// begin inline asm
	shfl.sync.down.b32 %r249, %r250, %r256, %r297, %r298;
	// end inline asm
	// begin inline asm
	shfl.sync.down.b32 %r254, %r255, %r256, %r297, %r298;
	// end inline asm
	mov.b64 	%rd178, {%r249, %r254};
	mov.b64 	%fd244, %rd178;
	setp.gt.s32 	%p140, %r248, 30;
	setp.lt.f64 	%p141, %fd366, %fd244;
	selp.f64 	%fd245, %fd244, %fd366, %p141;
	selp.f64 	%fd246, %fd366, %fd245, %p140;
	mov.b64 	%rd179, %fd246;
	mov.b64 	{%r260, %r265}, %rd179;
	mov.b32 	%r266, 2;
	// begin inline asm
	shfl.sync.down.b32 %r259, %r260, %r266, %r297, %r298;
	// end inline asm
	// begin inline asm
	shfl.sync.down.b32 %r264, %r265, %r266, %r297, %r298;
	// end inline asm
	mov.b64 	%rd180, {%r259, %r264};
	mov.b64 	%fd247, %rd180;
	setp.gt.s32 	%p142, %r248, 29;
	setp.lt.f64 	%p143, %fd246, %fd247;
	selp.f64 	%fd248, %fd247, %fd246, %p143;
	selp.f64 	%fd249, %fd246, %fd248, %p142;
	mov.b64 	%rd181, %fd249;
	mov.b64 	{%r270, %r275}, %rd181;
	mov.b32 	%r276, 4;
	// begin inline asm
	shfl.sync.down.b32 %r269, %r270, %r276, %r297, %r298;
	// end inline asm
	// begin inline asm
	shfl.sync.down.b32 %r274, %r275, %r276, %r297, %r298;
	// end inline asm
	mov.b64 	%rd182, {%r269, %r274};
	mov.b64 	%fd250, %rd182;
	setp.gt.s32 	%p144, %r248, 27;
	setp.lt.f64 	%p145, %fd249, %fd250;
	selp.f64 	%fd251, %fd250, %fd249, %p145;
	selp.f64 	%fd252, %fd249, %fd251, %p144;
	mov.b64 	%rd183, %fd252;
	mov.b64 	{%r280, %r285}, %rd183;
	mov.b32 	%r286, 8;
	// begin inline asm
	shfl.sync.down.b32 %r279, %r280, %r286, %r297, %r298;
	// end inline asm
	// begin inline asm
	shfl.sync.down.b32 %r284, %r285, %r286, %r297, %r298;
	// end inline asm
	mov.b64 	%rd184, {%r279, %r284};
	mov.b64 	%fd253, %rd184;
	setp.gt.s32 	%p146, %r248, 23;
	setp.lt.f64 	%p147, %fd252, %fd253;
	selp.f64 	%fd254, %fd253, %fd252, %p147;
	selp.f64 	%fd255, %fd252, %fd254, %p146;
	mov.b64 	%rd185, %fd255;
	mov.b64 	{%r290, %r295}, %rd185;
	mov.b32 	%r296, 16;
	// begin inline asm
	shfl.sync.down.b32 %r289, %r290, %r296, %r297, %r298;
	// end inline asm
	// begin inline asm
	shfl.sync.down.b32 %r294, %r295, %r296, %r297, %r298;
	// end inline asm
	mov.b64 	%rd186, {%r289, %r294};
	mov.b64 	%fd256, %rd186;
	setp.gt.s32 	%p148, %r248, 15;
	setp.lt.f64 	%p149, %fd255, %fd256;
	selp.f64 	%fd26, %fd256, %fd255, %p149;
	selp.f64 	%fd380, %fd255, %fd26, %p148;
	setp.ne.s32 	%p150, %r248, 0;
	@%p150 bra 	$L__BB4_36;
	shr.u32 	%r299, %r14, 2;
	and.b32  	%r300, %r299, 248;
	mov.u32 	%r301, _ZZN3cub18CUB_300001_SM_10006detail6reduce28DeviceReduceSingleTileKernelINS2_10policy_hubIdyN4cuda3__47maximumIvEEE10Policy1000EPdSB_yS8_ddNS5_3std3__410__identityEEEvT0_T1_T2_T3_T4_T6_E12temp_storage;
	add.s32 	%r302, %r301, %r300;
	st.shared.f64 	[%r302+8], %fd26;
$L__BB4_36:
	bar.sync 	0;
	setp.ne.s32 	%p151, %r14, 0;
	@%p151 bra 	$L__BB4_72;
	ld.shared.f64 	%fd257, [_ZZN3cub18CUB_300001_SM_10006detail6reduce28DeviceReduceSingleTileKernelINS2_10policy_hubIdyN4cuda3__47maximumIvEEE10Policy1000EPdSB_yS8_ddNS5_3std3__410__identityEEEvT0_T1_T2_T3_T4_T6_E12temp_storage+16];
	setp.lt.f64 	%p152, %fd380, %fd257;
	selp.f64 	%fd258, %fd257, %fd380, %p152;
	ld.shared.f64 	%fd259, [_ZZN3cub18CUB_300001_SM_10006detail6reduce28DeviceReduceSingleTileKernelINS2_10policy_hubIdyN4cuda3__47maximumIvEEE10Policy1000EPdSB_yS8_ddNS5_3std3__410__identityEEEvT0_T1_T2_T3_T4_T6_E12temp_storage+24];
	setp.lt.f64 	%p153, %fd258, %fd259;
	selp.f64 	%fd260, %fd259, %fd258, %p153;
	ld.shared.f64 	%fd261, [_ZZN3cub18CUB_300001_SM_10006detail6reduce28DeviceReduceSingleTileKernelINS2_10policy_hubIdyN4cuda3__47maximumIvEEE10Policy1000EPdSB_yS8_ddNS5_3std3__410__identityEEEvT0_T1_T2_T3_T4_T6_E12temp_storage+32];
	setp.lt.f64 	%p154, %fd260, %fd261;
	selp.f64 	%fd262, %fd261, %fd260, %p154;
	ld.shared.f64 	%fd263, [_ZZN3cub18CUB_300001_SM_10006detail6reduce28DeviceReduceSingleTileKernelINS2_10policy_hubIdyN4cuda3__47maximumIvEEE10Policy1000EPdSB_yS8_ddNS5_3std3__410__identityEEEvT0_T1_T2_T3_T4_T6_E12temp_storage+40];
	setp.lt.f64 	%p155, %fd262, %fd263;
	selp.f64 	%fd264, %fd263, %fd262, %p155;
	ld.shared.f64 	%fd265, [_ZZN3cub18CUB_300001_SM_10006detail6reduce28DeviceReduceSingleTileKernelINS2_10policy_hubIdyN4cuda3__47maximumIvEEE10Policy1000EPdSB_yS8_ddNS5_3std3__410__identityEEEvT0_T1_T2_T3_T4_T6_E12temp_storage+48];
	setp.lt.f64 	%p156, %fd264, %fd265;
	selp.f64 	%fd266, %fd265, %fd264, %p156;
	ld.shared.f64 	%fd267, [_ZZN3cub18CUB_300001_SM_10006detail6reduce28DeviceReduceSingleTileKernelINS2_10policy_hubIdyN4cuda3__47maximumIvEEE10Policy1000EPdSB_yS8_ddNS5_3std3__410__identityEEEvT0_T1_T2_T3_T4_T6_E12temp_storage+56];
	setp.lt.f64 	%p157, %fd266, %fd267;
	selp.f64 	%fd268, %fd267, %fd266, %p157;
	ld.shared.f64 	%fd269, [_ZZN3cub18CUB_300001_SM_10006detail6reduce28DeviceReduceSingleTileKernelINS2_10policy_hubIdyN4cuda3__47maximumIvEEE10Policy1000EPdSB_yS8_ddNS5_3std3__410__identityEEEvT0_T1_T2_T3_T4_T6_E12temp_storage+64];
	setp.lt.f64 	%p158, %fd268, %fd269;
	selp.f64 	%fd380, %fd269, %fd268, %p158;
	bra.uni 	$L__BB4_72;
$L__BB4_38:
	setp.gt.u64 	%p3, %rd32, 2047;
	@%p3 bra 	$L__BB4_56;
	cvt.u32.u64 	%r25, %rd32;
	mov.u32 	%r26, %tid.x;
	setp.ge.u32 	%p52, %r26, %r25;
	mov.f64 	%fd372, 0d0000000000000000;
	mov.u32 	%r440, %r26;
	@%p52 bra 	$L__BB4_41;
	mul.wide.u32 	%rd99, %r26, 8;
	add.s64 	%rd98, %rd31, %rd99;
	// begin inline asm
	ld.global.nc.u64 %rd97, [%rd98];
	// end inline asm
	mov.b64 	%fd372, %rd97;
	add.s32 	%r440, %r26, 256;
$L__BB4_41:
	setp.ge.u32 	%p53, %r440, %r25;
	@%p53 bra 	$L__BB4_47;
	not.b32 	%r114, %r440;
	add.s32 	%r29, %r114, %r25;
	and.b32  	%r115, %r29, 768;
	setp.eq.s32 	%p54, %r115, 768;
	@%p54 bra 	$L__BB4_45;
	mul.wide.u32 	%rd100, %r440, 8;
	add.s64 	%rd227, %rd31, %rd100;
	shr.u32 	%r116, %r29, 8;
	add.s32 	%r117, %r116, 1;
	and.b32  	%r118, %r117, 3;
	neg.s32 	%r438, %r118;
$L__BB4_44:
	.pragma "nounroll";
	// begin inline asm
	ld.global.nc.u64 %rd101, [%rd227];
	// end inline asm
	mov.b64 	%fd125, %rd101;
	setp.lt.f64 	%p55, %fd372, %fd125;
	selp.f64 	%fd372, %fd125, %fd372, %p55;
	add.s32 	%r440, %r440, 256;
	add.s64 	%rd227, %rd227, 2048;
	add.s32 	%r438, %r438, 1;
	setp.ne.s32 	%p56, %r438, 0;
	@%p56 bra 	$L__BB4_44;
$L__BB4_45:
	setp.lt.u32 	%p57, %r29, 768;
	@%p57 bra 	$L__BB4_47;
$L__BB4_46:
	mul.wide.s32 	%rd111, %r440, 8;
	add.s64 	%rd104, %rd31, %rd111;
	// begin inline asm
	ld.global.nc.u64 %rd103, [%rd104];
	// end inline asm
	mov.b64 	%fd126, %rd103;
	setp.lt.f64 	%p58, %fd372, %fd126;
	selp.f64 	%fd127, %fd126, %fd372, %p58;
	add.s64 	%rd106, %rd104, 2048;
	// begin inline asm
	ld.global.nc.u64 %rd105, [%rd106];
	// end inline asm
	mov.b64 	%fd128, %rd105;
	setp.lt.f64 	%p59, %fd127, %fd128;
	selp.f64 	%fd129, %fd128, %fd127, %p59;
	add.s64 	%rd108, %rd104, 4096;
	// begin inline asm
	ld.global.nc.u64 %rd107, [%rd108];
	// end inline asm
	mov.b64 	%fd130, %rd107;
	setp.lt.f64 	%p60, %fd129, %fd130;
	selp.f64 	%fd131, %fd130, %fd129, %p60;
	add.s64 	%rd110, %rd104, 6144;
	// begin inline asm
	ld.global.nc.u64 %rd109, [%rd110];
	// end inline asm
	mov.b64 	%fd132, %rd109;
	setp.lt.f64 	%p61, %fd131, %fd132;
	selp.f64 	%fd372, %fd132, %fd131, %p61;
	add.s32 	%r440, %r440, 1024;
	setp.lt.s32 	%p62, %r440, %r25;
	@%p62 bra 	$L__BB4_46;
$L__BB4_47:
	setp.lt.u64 	%p63, %rd32, 256;
	@%p63 bra 	$L__BB4_52;
	// begin inline asm
	mov.u32 %r182, %laneid;
	// end inline asm
	mov.b64 	%rd122, %fd372;
	mov.b64 	{%r184, %r189}, %rd122;
	mov.b32 	%r190, 1;
	mov.b32 	%r231, 31;
	mov.b32 	%r232, -1;
	// begin inline asm
	shfl.sync.down.b32 %r183, %r184, %r190, %r231, %r232;
	// end inline asm
	// begin inline asm
	shfl.sync.down.b32 %r188, %r189, %r190, %r231, %r232;
	// end inline asm
	mov.b64 	%rd123, {%r183, %r188};
	mov.b64 	%fd180, %rd123;
	setp.gt.s32 	%p91, %r182, 30;
	setp.lt.f64 	%p92, %fd372, %fd180;
	selp.f64 	%fd181, %fd180, %fd372, %p92;
	selp.f64 	%fd182, %fd372, %fd181, %p91;
	mov.b64 	%rd124, %fd182;
	mov.b64 	{%r194, %r199}, %rd124;
	mov.b32 	%r200, 2;
	// begin inline asm
	shfl.sync.down.b32 %r193, %r194, %r200, %r231, %r232;
	// end inline asm
	// begin inline asm
	shfl.sync.down.b32 %r198, %r199, %r200, %r231, %r232;
	// end inline asm
	mov.b64 	%rd125, {%r193, %r198};
	mov.b64 	%fd183, %rd125;
	setp.gt.s32 	%p93, %r182, 29;
	setp.lt.f64 	%p94, %fd182, %fd183;
	selp.f64 	%fd184, %fd183, %fd182, %p94;
	selp.f64 	%fd185, %fd182, %fd184, %p93;
	mov.b64 	%rd126, %fd185;
	mov.b64 	{%r204, %r209}, %rd126;
	mov.b32 	%r210, 4;
	// begin inline asm
	shfl.sync.down.b32 %r203, %r204, %r210, %r231, %r232;
	// end inline asm
	// begin inline asm
	shfl.sync.down.b32 %r208, %r209, %r210, %r231, %r232;
	// end inline asm
	mov.b64 	%rd127, {%r203, %r208};
	mov.b64 	%fd186, %rd127;
	setp.gt.s32 	%p95, %r182, 27;
	setp.lt.f64 	%p96, %fd185, %fd186;
	selp.f64 	%fd187, %fd186, %fd185, %p96;
	selp.f64 	%fd188, %fd185, %fd187, %p95;
	mov.b64 	%rd128, %fd188;
	mov.b64 	{%r214, %r219}, %rd128;
	mov.b32 	%r220, 8;
	// begin inline asm
	shfl.sync.down.b32 %r213, %r214, %r220, %r231, %r232;
	// end inline asm
	// begin inline asm
	shfl.sync.down.b32 %r218, %r219, %r220, %r231, %r232;
	// end inline asm
	mov.b64 	%rd129, {%r213, %r218};
	mov.b64 	%fd189, %rd129;
	setp.gt.s32 	%p97, %r182, 23;
	setp.lt.f64 	%p98, %fd188, %fd189;
	selp.f64 	%fd190, %fd189, %fd188, %p98;
	selp.f64 	%fd191, %fd188, %fd190, %p97;
	mov.b64 	%rd130, %fd191;
	mov.b64 	{%r224, %r229}, %rd130;
	mov.b32 	%r230, 16;
	// begin inline asm
	shfl.sync.down.b32 %r223, %r224, %r230, %r231, %r232;
	// end inline asm
	// begin inline asm
	shfl.sync.down.b32 %r228, %r229, %r230, %r231, %r232;
	// end inline asm
	mov.b64 	%rd131, {%r223, %r228};
	mov.b64 	%fd192, %rd131;
	setp.gt.s32 	%p99, %r182, 15;
	setp.lt.f64 	%p100, %fd191, %fd192;
	selp.f64 	%fd38, %fd192, %fd191, %p100;
	selp.f64 	%fd380, %fd191, %fd38, %p99;
	setp.ne.s32 	%p101, %r182, 0;
	@%p101 bra 	$L__BB4_50;
	shr.u32 	%r233, %r26, 2;
	and.b32  	%r234, %r233, 248;
	mov.u32 	%r235, _ZZN3cub18CUB_300001_SM_10006detail6reduce28DeviceReduceSingleTileKernelINS2_10policy_hubIdyN4cuda3__47maximumIvEEE10Policy1000EPdSB_yS8_ddNS5_3std3__410__identityEEEvT0_T1_T2_T3_T4_T6_E12temp_storage;
	add.s32 	%r236, %r235, %r234;
	st.shared.f64 	[%r236+8], %fd38;
$L__BB4_50:
	bar.sync 	0;
	setp.ne.s32 	%p102, %r26, 0;
	@%p102 bra 	$L__BB4_72;
	ld.shared.f64 	%fd193, [_ZZN3cub18CUB_300001_SM_10006detail6reduce28DeviceReduceSingleTileKernelINS2_10policy_hubIdyN4cuda3__47maximumIvEEE10Policy1000EPdSB_yS8_ddNS5_3std3__410__identityEEEvT0_T1_T2_T3_T4_T6_E12temp_storage+16];
	setp.lt.f64 	%p103, %fd380, %fd193;
	selp.f64 	%fd194, %fd193, %fd380, %p103;
	ld.shared.f64 	%fd195, [_ZZN3cub18CUB_300001_SM_10006detail6reduce28DeviceReduceSingleTileKernelINS2_10policy_hubIdyN4cuda3__47maximumIvEEE10Policy1000EPdSB_yS8_ddNS5_3std3__410__identityEEEvT0_T1_T2_T3_T4_T6_E12temp_storage+24];
	setp.lt.f64 	%p104, %fd194, %fd195;
	selp.f64 	%fd196, %fd195, %fd194, %p104;
	ld.shared.f64 	%fd197, [_ZZN3cub18CUB_300001_SM_10006detail6reduce28DeviceReduceSingleTileKernelINS2_10policy_hubIdyN4cuda3__47maximumIvEEE10Policy1000EPdSB_yS8_ddNS5_3std3__410__identityEEEvT0_T1_T2_T3_T4_T6_E12temp_storage+32];
	setp.lt.f64 	%p105, %fd196, %fd197;
	selp.f64 	%fd198, %fd197, %fd196, %p105;
	ld.shared.f64 	%fd199, [_ZZN3cub18CUB_300001_SM_10006detail6reduce28DeviceReduceSingleTileKernelINS2_10policy_hubIdyN4cuda3__47maximumIvEEE10Policy1000EPdSB_yS8_ddNS5_3std3__410__identityEEEvT0_T1_T2_T3_T4_T6_E12temp_storage+40];
	setp.lt.f64 	%p106, %fd198, %fd199;
	selp.f64 	%fd200, %fd199, %fd198, %p106;
	ld.shared.f64 	%fd201, [_ZZN3cub18CUB_300001_SM_10006detail6reduce28DeviceReduceSingleTileKernelINS2_10policy_hubIdyN4cuda3__47maximumIvEEE10Policy1000EPdSB_yS8_ddNS5_3std3__410__identityEEEvT0_T1_T2_T3_T4_T6_E12temp_storage+48];
	setp.lt.f64 	%p107, %fd200, %fd201;
	selp.f64 	%fd202, %fd201, %fd200, %p107;
	ld.shared.f64 	%fd203, [_ZZN3cub18CUB_300001_SM_10006detail6reduce28DeviceReduceSingleTileKernelINS2_10policy_hubIdyN4cuda3__47maximumIvEEE10Policy1000EPdSB_yS8_ddNS5_3std3__410__identityEEEvT0_T1_T2_T3_T4_T6_E12temp_storage+56];
	setp.lt.f64 	%p108, %fd202, %fd203;
	selp.f64 	%fd204, %fd203, %fd202, %p108;
	ld.shared.f64 	%fd205, [_ZZN3cub18CUB_300001_SM_10006detail6reduce28DeviceReduceSingleTileKernelINS2_10policy_hubIdyN4cuda3__47maximumIvEEE10Policy1000EPdSB_yS8_ddNS5_3std3__410__identityEEEvT0_T1_T2_T3_T4_T6_E12temp_storage+64];
	setp.lt.f64 	%p109, %fd204, %fd205;
	selp.f64 	%fd380, %fd205, %fd204, %p109;
	bra.uni 	$L__BB4_72;
$L__BB4_52:
	// begin inline asm
	mov.u32 %r119, %laneid;
	// end inline asm
	and.b32  	%r170, %r26, 992;
	add.s32 	%r171, %r170, 32;
	setp.gt.u32 	%p64, %r171, %r25;
	not.b32 	%r172, %r170;
	add.s32 	%r173, %r25, %r172;
	selp.b32 	%r168, %r173, 31, %p64;
	mov.b64 	%rd112, %fd372;
	mov.b64 	{%r121, %r126}, %rd112;
	mov.b32 	%r127, 1;
	mov.b32 	%r169, -1;
	// begin inline asm
	shfl.sync.down.b32 %r120, %r121, %r127, %r168, %r169;
	// end inline asm
	// begin inline asm
	shfl.sync.down.b32 %r125, %r126, %r127, %r168, %r169;
	// end inline asm
	mov.b64 	%rd113, {%r120, %r125};
	mov.b64 	%fd133, %rd113;
	setp.lt.s32 	%p65, %r119, %r168;
	setp.lt.f64 	%p66, %fd372, %fd133;
	selp.f64 	%fd134, %fd133, %fd372, %p66;
	selp.f64 	%fd135, %fd134, %fd372, %p65;
	mov.b64 	%rd114, %fd135;
	mov.b64 	{%r131, %r136}, %rd114;
	mov.b32 	%r137, 2;
	// begin inline asm
	shfl.sync.down.b32 %r130, %r131, %r137, %r168, %r169;
	// end inline asm
	// begin inline asm
	shfl.sync.down.b32 %r135, %r136, %r137, %r168, %r169;
	// end inline asm
	mov.b64 	%rd115, {%r130, %r135};
	mov.b64 	%fd136, %rd115;
	add.s32 	%r174, %r119, 2;
	setp.gt.s32 	%p67, %r174, %r168;
	setp.lt.f64 	%p68, %fd135, %fd136;
	selp.f64 	%fd137, %fd136, %fd135, %p68;
	selp.f64 	%fd138, %fd135, %fd137, %p67;
	mov.b64 	%rd116, %fd138;
	mov.b64 	{%r141, %r146}, %rd116;
	mov.b32 	%r147, 4;
	// begin inline asm
	shfl.sync.down.b32 %r140, %r141, %r147, %r168, %r169;
	// end inline asm
	// begin inline asm
	shfl.sync.down.b32 %r145, %r146, %r147, %r168, %r169;
	// end inline asm
	mov.b64 	%rd117, {%r140, %r145};
	mov.b64 	%fd139, %rd117;
	add.s32 	%r175, %r119, 4;
	setp.gt.s32 	%p69, %r175, %r168;
	setp.lt.f64 	%p70, %fd138, %fd139;
	selp.f64 	%fd140, %fd139, %fd138, %p70;
	selp.f64 	%fd141, %fd138, %fd140, %p69;
	mov.b64 	%rd118, %fd141;
	mov.b64 	{%r151, %r156}, %rd118;
	mov.b32 	%r157, 8;
	// begin inline asm
	shfl.sync.down.b32 %r150, %r151, %r157, %r168, %r169;
	// end inline asm
	// begin inline asm
	shfl.sync.down.b32 %r155, %r156, %r157, %r168, %r169;
	// end inline asm
	mov.b64 	%rd119, {%r150, %r155};
	mov.b64 	%fd142, %rd119;
	add.s32 	%r176, %r119, 8;
	setp.gt.s32 	%p71, %r176, %r168;
	setp.lt.f64 	%p72, %fd141, %fd142;
	selp.f64 	%fd143, %fd142, %fd141, %p72;
	selp.f64 	%fd144, %fd141, %fd143, %p71;
	mov.b64 	%rd120, %fd144;
	mov.b64 	{%r161, %r166}, %rd120;
	mov.b32 	%r167, 16;
	// begin inline asm
	shfl.sync.down.b32 %r160, %r161, %r167, %r168, %r169;
	// end inline asm
	// begin inline asm
	shfl.sync.down.b32 %r165, %r166, %r167, %r168, %r169;
	// end inline asm
	mov.b64 	%rd121, {%r160, %r165};
	mov.b64 	%fd145, %rd121;
	add.s32 	%r177, %r119, 16;
	setp.gt.s32 	%p73, %r177, %r168;
	setp.lt.f64 	%p74, %fd144, %fd145;
	selp.f64 	%fd146, %fd145, %fd144, %p74;
	selp.f64 	%fd380, %fd144, %fd146, %p73;
	setp.ne.s32 	%p75, %r119, 0;
	@%p75 bra 	$L__BB4_54;
	shr.u32 	%r178, %r26, 2;
	and.b32  	%r179, %r178, 248;
	mov.u32 	%r180, _ZZN3cub18CUB_300001_SM_10006detail6reduce28DeviceReduceSingleTileKernelINS2_10policy_hubIdyN4cuda3__47maximumIvEEE10Policy1000EPdSB_yS8_ddNS5_3std3__410__identityEEEvT0_T1_T2_T3_T4_T6_E12temp_storage;
	add.s32 	%r181, %r180, %r179;
	st.shared.f64 	[%r181+8], %fd380;
$L__BB4_54:
	bar.sync 	0;
	setp.ne.s32 	%p76, %r26, 0;
	@%p76 bra 	$L__BB4_72;
	setp.gt.u64 	%p77, %rd32, 32;
	ld.shared.f64 	%fd147, [_ZZN3cub18CUB_300001_SM_10006detail6reduce28DeviceReduceSingleTileKernelINS2_10policy_hubIdyN4cuda3__47maximumIvEEE10Policy1000EPdSB_yS8_ddNS5_3std3__410__identityEEEvT0_T1_T2_T3_T4_T6_E12temp_storage+16];
	setp.lt.f64 	%p78, %fd380, %fd147;
	selp.f64 	%fd149, %fd147, %fd380, %p78;
	selp.f64 	%fd150, %fd149, %fd380, %p77;
	setp.gt.u64 	%p79, %rd32, 64;
	ld.shared.f64 	%fd152, [_ZZN3cub18CUB_300001_SM_10006detail6reduce28DeviceReduceSingleTileKernelINS2_10policy_hubIdyN4cuda3__47maximumIvEEE10Policy1000EPdSB_yS8_ddNS5_3std3__410__identityEEEvT0_T1_T2_T3_T4_T6_E12temp_storage+24];
	setp.lt.f64 	%p80, %fd150, %fd152;
	selp.f64 	%fd154, %fd152, %fd150, %p80;
	selp.f64 	%fd155, %fd154, %fd150, %p79;
	setp.gt.u64 	%p81, %rd32, 96;
	ld.shared.f64 	%fd157, [_ZZN3cub18CUB_300001_SM_10006detail6reduce28DeviceReduceSingleTileKernelINS2_10policy_hubIdyN4cuda3__47maximumIvEEE10Policy1000EPdSB_yS8_ddNS5_3std3__410__identityEEEvT0_T1_T2_T3_T4_T6_E12temp_storage+32];
	setp.lt.f64 	%p82, %fd155, %fd157;
	selp.f64 	%fd159, %fd157, %fd155, %p82;
	selp.f64 	%fd160, %fd159, %fd155, %p81;
	setp.gt.u64 	%p83, %rd32, 128;
	ld.shared.f64 	%fd162, [_ZZN3cub18CUB_300001_SM_10006detail6reduce28DeviceReduceSingleTileKernelINS2_10policy_hubIdyN4cuda3__47maximumIvEEE10Policy1000EPdSB_yS8_ddNS5_3std3__410__identityEEEvT0_T1_T2_T3_T4_T6_E12temp_storage+40];
	setp.lt.f64 	%p84, %fd160, %fd162;
	selp.f64 	%fd164, %fd162, %fd160, %p84;
	selp.f64 	%fd165, %fd164, %fd160, %p83;
	setp.gt.u64 	%p85, %rd32, 160;
	ld.shared.f64 	%fd167, [_ZZN3cub18CUB_300001_SM_10006detail6reduce28DeviceReduceSingleTileKernelINS2_10policy_hubIdyN4cuda3__47maximumIvEEE10Policy1000EPdSB_yS8_ddNS5_3std3__410__identityEEEvT0_T1_T2_T3_T4_T6_E12temp_storage+48];
	setp.lt.f64 	%p86, %fd165, %fd167;
	selp.f64 	%fd169, %fd167, %fd165, %p86;
	selp.f64 	%fd170, %fd169, %fd165, %p85;
	setp.gt.u64 	%p87, %rd32, 192;
	ld.shared.f64 	%fd172, [_ZZN3cub18CUB_300001_SM_10006detail6reduce28DeviceReduceSingleTileKernelINS2_10policy_hubIdyN4cuda3__47maximumIvEEE10Policy1000EPdSB_yS8_ddNS5_3std3__410__identityEEEvT0_T1_T2_T3_T4_T6_E12temp_storage+56];
	setp.lt.f64 	%p88, %fd170, %fd172;
	selp.f64 	%fd174, %fd172, %fd170, %p88;
	selp.f64 	%fd175, %fd174, %fd170, %p87;
	setp.gt.u64 	%p89, %rd32, 224;
	ld.shared.f64 	%fd177, [_ZZN3cub18CUB_300001_SM_10006detail6reduce28DeviceReduceSingleTileKernelINS2_10policy_hubIdyN4cuda3__47maximumIvEEE10Policy1000EPdSB_yS8_ddNS5_3std3__410__identityEEEvT0_T1_T2_T3_T4_T6_E12temp_storage+64];
	setp.lt.f64 	%p90, %fd175, %fd177;
	selp.f64 	%fd179, %fd177, %fd175, %p90;
	selp.f64 	%fd380, %fd179, %fd175, %p89;
	bra.uni 	$L__BB4_72;
$L__BB4_56:
	mov.u32 	%r38, %tid.x;
	cvt.u64.u32 	%rd19, %r38;
	mul.wide.u32 	%rd52, %r38, 8;
	add.s64 	%rd36, %rd31, %rd52;
	// begin inline asm
	ld.global.nc.u64 %rd35, [%rd36];
	// end inline asm
	mov.b64 	%fd59, %rd35;
	add.s64 	%rd38, %rd36, 2048;
	// begin inline asm
	ld.global.nc.u64 %rd37, [%rd38];
	// end inline asm
	mov.b64 	%fd60, %rd37;
	add.s64 	%rd40, %rd36, 4096;
	// begin inline asm
	ld.global.nc.u64 %rd39, [%rd40];
	// end inline asm
	mov.b64 	%fd61, %rd39;
	add.s64 	%rd42, %rd36, 6144;
	// begin inline asm
	ld.global.nc.u64 %rd41, [%rd42];
	// end inline asm
	mov.b64 	%fd62, %rd41;
	add.s64 	%rd44, %rd36, 8192;
	// begin inline asm
	ld.global.nc.u64 %rd43, [%rd44];
	// end inline asm
	mov.b64 	%fd63, %rd43;
	add.s64 	%rd46, %rd36, 10240;
	// begin inline asm
	ld.global.nc.u64 %rd45, [%rd46];
	// end inline asm
	mov.b64 	%fd64, %rd45;
	add.s64 	%rd48, %rd36, 12288;
	// begin inline asm
	ld.global.nc.u64 %rd47, [%rd48];
	// end inline asm
	mov.b64 	%fd65, %rd47;
	add.s64 	%rd50, %rd36, 14336;
	// begin inline asm
	ld.global.nc.u64 %rd49, [%rd50];
	// end inline asm
	mov.b64 	%fd66, %rd49;
	setp.lt.f64 	%p4, %fd59, %fd60;
	selp.f64 	%fd67, %fd60, %fd59, %p4;
	setp.lt.f64 	%p5, %fd67, %fd61;
	selp.f64 	%fd68, %fd61, %fd67, %p5;
	setp.lt.f64 	%p6, %fd68, %fd62;
	selp.f64 	%fd69, %fd62, %fd68, %p6;
	setp.lt.f64 	%p7, %fd69, %fd63;
	selp.f64 	%fd70, %fd63, %fd69, %p7;
	setp.lt.f64 	%p8, %fd70, %fd64;
	selp.f64 	%fd71, %fd64, %fd70, %p8;
	setp.lt.f64 	%p9, %fd71, %fd65;
	selp.f64 	%fd72, %fd65, %fd71, %p9;
	setp.lt.f64 	%p10, %fd72, %fd66;
	selp.f64 	%fd379, %fd66, %fd72, %p10;
	add.s64 	%rd21, %rd32, -2048;
	setp.lt.u64 	%p11, %rd21, 2048;
	mov.b64 	%rd229, 2048;
	@%p11 bra 	$L__BB4_60;
	mov.b64 	%rd229, 2048;
$L__BB4_58:
	shl.b64 	%rd70, %rd229, 3;
	add.s64 	%rd55, %rd36, %rd70;
	// begin inline asm
	ld.global.nc.u64 %rd54, [%rd55];
	// end inline asm
	mov.b64 	%fd73, %rd54;
	add.s64 	%rd57, %rd55, 2048;
	// begin inline asm
	ld.global.nc.u64 %rd56, [%rd57];
	// end inline asm
	mov.b64 	%fd74, %rd56;
	add.s64 	%rd59, %rd55, 4096;
	// begin inline asm
	ld.global.nc.u64 %rd58, [%rd59];
	// end inline asm
	mov.b64 	%fd75, %rd58;
	add.s64 	%rd61, %rd55, 6144;
	// begin inline asm
	ld.global.nc.u64 %rd60, [%rd61];
	// end inline asm
	mov.b64 	%fd76, %rd60;
	add.s64 	%rd63, %rd55, 8192;
	// begin inline asm
	ld.global.nc.u64 %rd62, [%rd63];
	// end inline asm
	mov.b64 	%fd77, %rd62;
	add.s64 	%rd65, %rd55, 10240;
	// begin inline asm
	ld.global.nc.u64 %rd64, [%rd65];
	// end inline asm
	mov.b64 	%fd78, %rd64;
	add.s64 	%rd67, %rd55, 12288;
	// begin inline asm
	ld.global.nc.u64 %rd66, [%rd67];
	// end inline asm
	mov.b64 	%fd79, %rd66;
	add.s64 	%rd69, %rd55, 14336;
	// begin inline asm
	ld.global.nc.u64 %rd68, [%rd69];
	// end inline asm
	mov.b64 	%fd80, %rd68;
	setp.lt.f64 	%p12, %fd379, %fd73;
	selp.f64 	%fd81, %fd73, %fd379, %p12;
	setp.lt.f64 	%p13, %fd81, %fd74;
	selp.f64 	%fd82, %fd74, %fd81, %p13;
	setp.lt.f64 	%p14, %fd82, %fd75;
	selp.f64 	%fd83, %fd75, %fd82, %p14;
	setp.lt.f64 	%p15, %fd83, %fd76;
	selp.f64 	%fd84, %fd76, %fd83, %p15;
	setp.lt.f64 	%p16, %fd84, %fd77;
	selp.f64 	%fd85, %fd77, %fd84, %p16;
	setp.lt.f64 	%p17, %fd85, %fd78;
	selp.f64 	%fd86, %fd78, %fd85, %p17;
	setp.lt.f64 	%p18, %fd86, %fd79;
	selp.f64 	%fd87, %fd79, %fd86, %p18;
	setp.lt.f64 	%p19, %fd87, %fd80;
	selp.f64 	%fd379, %fd80, %fd87, %p19;
	sub.s64 	%rd71, %rd32, %rd229;
	setp.lt.u64 	%p20, %rd71, 2048;
	@%p20 bra 	$L__BB4_68;
	add.s64 	%rd229, %rd229, 2048;
	setp.le.u64 	%p21, %rd229, %rd21;
	@%p21 bra 	$L__BB4_58;
$L__BB4_60:
	setp.le.u64 	%p22, %rd32, %rd229;
	@%p22 bra 	$L__BB4_68;
	cvt.u32.u64 	%r49, %rd229;
	cvt.u32.u64 	%r50, %rd32;
	sub.s32 	%r39, %r50, %r49;
	setp.ge.s32 	%p23, %r38, %r39;
	@%p23 bra 	$L__BB4_68;
	not.b32 	%r52, %r38;
	add.s32 	%r53, %r52, %r50;
	sub.s32 	%r40, %r53, %r49;
	and.b32  	%r55, %r40, 768;
	setp.eq.s32 	%p24, %r55, 768;
	mov.u32 	%r444, %r38;
	@%p24 bra 	$L__BB4_65;
	add.s64 	%rd72, %rd229, %rd19;
	shl.b64 	%rd73, %rd72, 3;
	add.s64 	%rd230, %rd31, %rd73;
	shr.u32 	%r56, %r40, 8;
	add.s32 	%r57, %r56, 1;
	and.b32  	%r58, %r57, 3;
	neg.s32 	%r442, %r58;
	mov.u32 	%r444, %r38;
$L__BB4_64:
	.pragma "nounroll";
	// begin inline asm
	ld.global.nc.u64 %rd74, [%rd230];
	// end inline asm
	mov.b64 	%fd89, %rd74;
	setp.lt.f64 	%p25, %fd379, %fd89;
	selp.f64 	%fd379, %fd89, %fd379, %p25;
	add.s32 	%r444, %r444, 256;
	add.s64 	%rd230, %rd230, 2048;
	add.s32 	%r442, %r442, 1;
	setp.ne.s32 	%p26, %r442, 0;
	@%p26 bra 	$L__BB4_64;
$L__BB4_65:
	setp.lt.u32 	%p27, %r40, 768;
	@%p27 bra 	$L__BB4_68;
	cvt.u64.u32 	%rd76, %r444;
	add.s64 	%rd77, %rd229, %rd76;
	shl.b64 	%rd78, %rd77, 3;
	add.s64 	%rd231, %rd31, %rd78;
$L__BB4_67:
	// begin inline asm
	ld.global.nc.u64 %rd79, [%rd231];
	// end inline asm
	mov.b64 	%fd90, %rd79;
	setp.lt.f64 	%p28, %fd379, %fd90;
	selp.f64 	%fd91, %fd90, %fd379, %p28;
	add.s64 	%rd82, %rd231, 2048;
	// begin inline asm
	ld.global.nc.u64 %rd81, [%rd82];
	// end inline asm
	mov.b64 	%fd92, %rd81;
	setp.lt.f64 	%p29, %fd91, %fd92;
	selp.f64 	%fd93, %fd92, %fd91, %p29;
	add.s64 	%rd84, %rd231, 4096;
	// begin inline asm
	ld.global.nc.u64 %rd83, [%rd84];
	// end inline asm
	mov.b64 	%fd94, %rd83;
	setp.lt.f64 	%p30, %fd93, %fd94;
	selp.f64 	%fd95, %fd94, %fd93, %p30;
	add.s64 	%rd86, %rd231, 6144;
	// begin inline asm
	ld.global.nc.u64 %rd85, [%rd86];
	// end inline asm
	mov.b64 	%fd96, %rd85;
	setp.lt.f64 	%p31, %fd95, %fd96;
	selp.f64 	%fd379, %fd96, %fd95, %p31;
	add.s32 	%r444, %r444, 1024;
	add.s64 	%rd231, %rd231, 8192;
	setp.lt.s32 	%p32, %r444, %r39;
	@%p32 bra 	$L__BB4_67;
$L__BB4_68:
	// begin inline asm
	mov.u32 %r59, %laneid;
	// end inline asm
	mov.b64 	%rd87, %fd379;
	mov.b64 	{%r61, %r66}, %rd87;
	mov.b32 	%r67, 1;
	mov.b32 	%r108, 31;
	mov.b32 	%r109, -1;
	// begin inline asm
	shfl.sync.down.b32 %r60, %r61, %r67, %r108, %r109;
	// end inline asm
	// begin inline asm
	shfl.sync.down.b32 %r65, %r66, %r67, %r108, %r109;
	// end inline asm
	mov.b64 	%rd88, {%r60, %r65};
	mov.b64 	%fd97, %rd88;
	setp.gt.s32 	%p33, %r59, 30;
	setp.lt.f64 	%p34, %fd379, %fd97;
	selp.f64 	%fd98, %fd97, %fd379, %p34;
	selp.f64 	%fd99, %fd379, %fd98, %p33;
	mov.b64 	%rd89, %fd99;
	mov.b64 	{%r71, %r76}, %rd89;
	mov.b32 	%r77, 2;
	// begin inline asm
	shfl.sync.down.b32 %r70, %r71, %r77, %r108, %r109;
	// end inline asm
	// begin inline asm
	shfl.sync.down.b32 %r75, %r76, %r77, %r108, %r109;
	// end inline asm
	mov.b64 	%rd90, {%r70, %r75};
	mov.b64 	%fd100, %rd90;
	setp.gt.s32 	%p35, %r59, 29;
	setp.lt.f64 	%p36, %fd99, %fd100;
	selp.f64 	%fd101, %fd100, %fd99, %p36;
	selp.f64 	%fd102, %fd99, %fd101, %p35;
	mov.b64 	%rd91, %fd102;
	mov.b64 	{%r81, %r86}, %rd91;
	mov.b32 	%r87, 4;
	// begin inline asm
	shfl.sync.down.b32 %r80, %r81, %r87, %r108, %r109;
	// end inline asm
	// begin inline asm
	shfl.sync.down.b32 %r85, %r86, %r87, %r108, %r109;
	// end inline asm
	mov.b64 	%rd92, {%r80, %r85};
	mov.b64 	%fd103, %rd92;
	setp.gt.s32 	%p37, %r59, 27;
	setp.lt.f64 	%p38, %fd102, %fd103;
	selp.f64 	%fd104, %fd103, %fd102, %p38;
	selp.f64 	%fd105, %fd102, %fd104, %p37;
	mov.b64 	%rd93, %fd105;
	mov.b64 	{%r91, %r96}, %rd93;
	mov.b32 	%r97, 8;
	// begin inline asm
	shfl.sync.down.b32 %r90, %r91, %r97, %r108, %r109;
	// end inline asm
	// begin inline asm
	shfl.sync.down.b32 %r95, %r96, %r97, %r108, %r109;
	// end inline asm
	mov.b64 	%rd94, {%r90, %r95};
	mov.b64 	%fd106, %rd94;
	setp.gt.s32 	%p39, %r59, 23;
	setp.lt.f64 	%p40, %fd105, %fd106;
	selp.f64 	%fd107, %fd106, %fd105, %p40;
	selp.f64 	%fd108, %fd105, %fd107, %p39;
	mov.b64 	%rd95, %fd108;
	mov.b64 	{%r101, %r106}, %rd95;
	mov.b32 	%r107, 16;
	// begin inline asm
	shfl.sync.down.b32 %r100, %r101, %r107, %r108, %r109;
	// end inline asm
	// begin inline asm
	shfl.sync.down.b32 %r105, %r106, %r107, %r108, %r109;
	// end inline asm
	mov.b64 	%rd96, {%r100, %r105};
	mov.b64 	%fd109, %rd96;
	setp.gt.s32 	%p41, %r59, 15;
	setp.lt.f64 	%p42, %fd108, %fd109;
	selp.f64 	%fd54, %fd109, %fd108, %p42;
	selp.f64 	%fd380, %fd108, %fd54, %p41;
	setp.ne.s32 	%p43, %r59, 0;
	@%p43 bra 	$L__BB4_70;
	shr.u32 	%r110, %r38, 2;
	and.b32  	%r111, %r110, 248;
	mov.u32 	%r112, _ZZN3cub18CUB_300001_SM_10006detail6reduce28DeviceReduceSingleTileKernelINS2_10policy_hubIdyN4cuda3__47maximumIvEEE10Policy1000EPdSB_yS8_ddNS5_3std3__410__identityEEEvT0_T1_T2_T3_T4_T6_E12temp_storage;
	add.s32 	%r113, %r112, %r111;
	st.shared.f64 	[%r113+8], %fd54;
$L__BB4_70:
	bar.sync 	0;
	setp.ne.s32 	%p44, %r38, 0;
	@%p44 bra 	$L__BB4_72;
	ld.shared.f64 	%fd110, [_ZZN3cub18CUB_300001_SM_10006detail6reduce28DeviceReduceSingleTileKernelINS2_10policy_hubIdyN4cuda3__47maximumIvEEE10Policy1000EPdSB_yS8_ddNS5_3std3__410__identityEEEvT0_T1_T2_T3_T4_T6_E12temp_storage+16];
	setp.lt.f64 	%p45, %fd380, %fd110;
	selp.f64 	%fd111, %fd110, %fd380, %p45;
	ld.shared.f64 	%fd112, [_ZZN3cub18CUB_300001_SM_10006detail6reduce28DeviceReduceSingleTileKernelINS2_10policy_hubIdyN4cuda3__47maximumIvEEE10Policy1000EPdSB_yS8_ddNS5_3std3__410__identityEEEvT0_T1_T2_T3_T4_T6_E12temp_storage+24];
	setp.lt.f64 	%p46, %fd111, %fd112;
	selp.f64 	%fd113, %fd112, %fd111, %p46;
	ld.shared.f64 	%fd114, [_ZZN3cub18CUB_300001_SM_10006detail6reduce28DeviceReduceSingleTileKernelINS2_10policy_hubIdyN4cuda3__47maximumIvEEE10Policy1000EPdSB_yS8_ddNS5_3std3__410__identityEEEvT0_T1_T2_T3_T4_T6_E12temp_storage+32];
	setp.lt.f64 	%p47, %fd113, %fd114;
	selp.f64 	%fd115, %fd114, %fd113, %p47;
	ld.shared.f64 	%fd116, [_ZZN3cub18CUB_300001_SM_10006detail6reduce28DeviceReduceSingleTileKernelINS2_10policy_hubIdyN4cuda3__47maximumIvEEE10Policy1000EPdSB_yS8_ddNS5_3std3__410__identityEEEvT0_T1_T2_T3_T4_T6_E12temp_storage+40];
	setp.lt.f64 	%p48, %fd115, %fd116;
	selp.f64 	%fd117, %fd116, %fd115, %p48;
	ld.shared.f64 	%fd118, [_ZZN3cub18CUB_300001_SM_10006detail6reduce28DeviceReduceSingleTileKernelINS2_10policy_hubIdyN4cuda3__47maximumIvEEE10Policy1000EPdSB_yS8_ddNS5_3std3__410__identityEEEvT0_T1_T2_T3_T4_T6_E12temp_storage+48];
	setp.lt.f64 	%p49, %fd117, %fd118;
	selp.f64 	%fd119, %fd118, %fd117, %p49;
	ld.shared.f64 	%fd120, [_ZZN3cub18CUB_300001_SM_10006detail6reduce28DeviceReduceSingleTileKernelINS2_10policy_hubIdyN4cuda3__47maximumIvEEE10Policy1000EPdSB_yS8_ddNS5_3std3__410__identityEEEvT0_T1_T2_T3_T4_T6_E12temp_storage+56];
	setp.lt.f64 	%p50, %fd119, %fd120;
	selp.f64 	%fd121, %fd120, %fd119, %p50;
	ld.shared.f64 	%fd122, [_ZZN3cub18CUB_300001_SM_10006detail6reduce28DeviceReduceSingleTileKernelINS2_10policy_hubIdyN4cuda3__47maximumIvEEE10Policy1000EPdSB_yS8_ddNS5_3std3__410__identityEEEvT0_T1_T2_T3_T4_T6_E12temp_storage+64];
	setp.lt.f64 	%p51, %fd121, %fd122;
	selp.f64 	%fd380, %fd122, %fd121, %p51;
$L__BB4_72:
	mov.u32 	%r426, %tid.x;
	setp.ne.s32 	%p217, %r426, 0;
	@%p217 bra 	$L__BB4_74;
	setp.lt.f64 	%p218, %fd58, %fd380;
	selp.f64 	%fd353, %fd380, %fd58, %p218;
	st.global.f64 	[%rd1], %fd353;
$L__BB4_74:
	ret;

}
	// .globl	_ZN3cub18CUB_300001_SM_10006detail6reduce18DeviceReduceKernelINS2_10policy_hubIdyN4cuda3__47maximumIvEEE10Policy1000EPdyS8_dNS5_3std3__410__identityEEEvT0_PT3_T1_NS0_13GridEvenShareISI_EET2_T4_
.visible .entry _ZN3cub18CUB_300001_SM_10006detail6reduce18DeviceReduceKernelINS2_10policy_hubIdyN4cuda3__47maximumIvEEE10Policy1000EPdyS8_dNS5_3std3__410__identityEEEvT0_PT3_T1_NS0_13GridEvenShareISI_EET2_T4_(
	.param .u64 .ptr .align 1 _ZN3cub18CUB_300001_SM_10006detail6reduce18DeviceReduceKernelINS2_10policy_hubIdyN4cuda3__47maximumIvEEE10Policy1000EPdyS8_dNS5_3std3__410__identityEEEvT0_PT3_T1_NS0_13GridEvenShareISI_EET2_T4__param_0,
	.param .u64 .ptr .align 1 _ZN3cub18CUB_300001_SM_10006detail6reduce18DeviceReduceKernelINS2_10policy_hubIdyN4cuda3__47maximumIvEEE10Policy1000EPdyS8_dNS5_3std3__410__identityEEEvT0_PT3_T1_NS0_13GridEvenShareISI_EET2_T4__param_1,
	.param .u64 _ZN3cub18CUB_300001_SM_10006detail6reduce18DeviceReduceKernelINS2_10policy_hubIdyN4cuda3__47maximumIvEEE10Policy1000EPdyS8_dNS5_3std3__410__identityEEEvT0_PT3_T1_NS0_13GridEvenShareISI_EET2_T4__param_2,
	.param .align 8 .b8 _ZN3cub18CUB_300001_SM_10006detail6reduce18DeviceReduceKernelINS2_10policy_hubIdyN4cuda3__47maximumIvEEE10Policy1000EPdyS8_dNS5_3std3__410__identityEEEvT0_PT3_T1_NS0_13GridEvenShareISI_EET2_T4__param_3[72],
	.param .align 1 .b8 _ZN3cub18CUB_300001_SM_10006detail6reduce18DeviceReduceKernelINS2_10policy_hubIdyN4cuda3__47maximumIvEEE10Policy1000EPdyS8_dNS5_3std3__410__identityEEEvT0_PT3_T1_NS0_13GridEvenShareISI_EET2_T4__param_4[1],
	.param .align 1 .b8 _ZN3cub18CUB_300001_SM_10006detail6reduce18DeviceReduceKernelINS2_10policy_hubIdyN4cuda3__47maximumIvEEE10Policy1000EPdyS8_dNS5_3std3__410__identityEEEvT0_PT3_T1_NS0_13GridEvenShareISI_EET2_T4__param_5[1]
)
.maxntid 256
{
	.reg .pred 	%p<217>;
	.reg .b32 	%r<484>;
	.reg .b64 	%rd<256>;
	.reg .b64 	%fd<375>;
	// demoted variable
	.shared .align 8 .b8 _ZZN3cub18CUB_300001_SM_10006detail6reduce18DeviceReduceKernelINS2_10policy_hubIdyN4cuda3__47maximumIvEEE10Policy1000EPdyS8_dNS5_3std3__410__identityEEEvT0_PT3_T1_NS0_13GridEvenShareISI_EET2_T4_E12temp_storage[80];
	ld.param.u64 	%rd1, [_ZN3cub18CUB_300001_SM_10006detail6reduce18DeviceReduceKernelINS2_10policy_hubIdyN4cuda3__47maximumIvEEE10Policy1000EPdyS8_dNS5_3std3__410__identityEEEvT0_PT3_T1_NS0_13GridEvenShareISI_EET2_T4__param_3+32];
	ld.param.u64 	%rd39, [_ZN3cub18CUB_300001_SM_10006detail6reduce18DeviceReduceKernelINS2_10policy_hubIdyN4cuda3__47maximumIvEEE10Policy1000EPdyS8_dNS5_3std3__410__identityEEEvT0_PT3_T1_NS0_13GridEvenShareISI_EET2_T4__param_0];
	ld.param.u32 	%r1, [_ZN3cub18CUB_300001_SM_10006detail6reduce18DeviceReduceKernelINS2_10policy_hubIdyN4cuda3__47maximumIvEEE10Policy1000EPdyS8_dNS5_3std3__410__identityEEEvT0_PT3_T1_NS0_13GridEvenShareISI_EET2_T4__param_3+40];
	mov.u32 	%r2, %ctaid.x;
	shl.b32 	%r59, %r1, 11;
	cvt.s64.s32 	%rd2, %r59;
	shl.b32 	%r60, %r2, 11;
	cvt.u64.u32 	%rd3, %r60;
	and.b64  	%rd41, %rd39, 31;
	setp.ne.s64 	%p1, %rd41, 0;
	@%p1 bra 	$L__BB5_35;
	sub.s64 	%rd4, %rd1, %rd3;
	setp.gt.u64 	%p109, %rd4, 2047;
	@%p109 bra 	$L__BB5_19;
	cvt.u32.u64 	%r335, %rd3;
	cvt.u32.u64 	%r3, %rd1;
	sub.s32 	%r4, %r3, %r335;
	mov.u32 	%r5, %tid.x;
	setp.ge.s32 	%p158, %r5, %r4;
	mov.f64 	%fd355, 0d0000000000000000;
	mov.u32 	%r467, %r5;
	@%p158 bra 	$L__BB5_4;
	add.s32 	%r337, %r335, %r5;
	mul.wide.u32 	%rd203, %r337, 8;
	add.s64 	%rd202, %rd39, %rd203;
	// begin inline asm
	ld.global.nc.u64 %rd201, [%rd202];
	// end inline asm
	mov.b64 	%fd355, %rd201;
	add.s32 	%r467, %r5, 256;
$L__BB5_4:
	setp.ge.s32 	%p159, %r467, %r4;
	@%p159 bra 	$L__BB5_10;
	not.b32 	%r338, %r467;
	add.s32 	%r8, %r338, %r3;
	and.b32  	%r339, %r8, 768;
	setp.eq.s32 	%p160, %r339, 768;
	@%p160 bra 	$L__BB5_8;
	cvt.u64.u32 	%rd204, %r467;
	add.s64 	%rd205, %rd204, %rd3;
	shl.b64 	%rd206, %rd205, 3;
	add.s64 	%rd244, %rd39, %rd206;
	shr.u32 	%r340, %r8, 8;
	add.s32 	%r341, %r340, 1;
	and.b32  	%r342, %r341, 3;
	neg.s32 	%r465, %r342;
$L__BB5_7:
	.pragma "nounroll";
	// begin inline asm
	ld.global.nc.u64 %rd207, [%rd244];
	// end inline asm
	mov.b64 	%fd269, %rd207;
	setp.lt.f64 	%p161, %fd355, %fd269;
	selp.f64 	%fd355, %fd269, %fd355, %p161;
	add.s32 	%r467, %r467, 256;
	add.s64 	%rd244, %rd244, 2048;
	add.s32 	%r465, %r465, 1;
	setp.ne.s32 	%p162, %r465, 0;
	@%p162 bra 	$L__BB5_7;
$L__BB5_8:
	sub.s32 	%r344, %r8, %r335;
	setp.lt.u32 	%p163, %r344, 768;
	@%p163 bra 	$L__BB5_10;
$L__BB5_9:
	cvt.s64.s32 	%rd217, %r467;
	add.s64 	%rd218, %rd3, %rd217;
	shl.b64 	%rd219, %rd218, 3;
	add.s64 	%rd210, %rd39, %rd219;
	// begin inline asm
	ld.global.nc.u64 %rd209, [%rd210];
	// end inline asm
	mov.b64 	%fd270, %rd209;
	setp.lt.f64 	%p164, %fd355, %fd270;
	selp.f64 	%fd271, %fd270, %fd355, %p164;
	add.s64 	%rd212, %rd210, 2048;
	// begin inline asm
	ld.global.nc.u64 %rd211, [%rd212];
	// end inline asm
	mov.b64 	%fd272, %rd211;
	setp.lt.f64 	%p165, %fd271, %fd272;
	selp.f64 	%fd273, %fd272, %fd271, %p165;
	add.s64 	%rd214, %rd210, 4096;
	// begin inline asm
	ld.global.nc.u64 %rd213, [%rd214];
	// end inline asm
	mov.b64 	%fd274, %rd213;
	setp.lt.f64 	%p166, %fd273, %fd274;
	selp.f64 	%fd275, %fd274, %fd273, %p166;
	add.s64 	%rd216, %rd210, 6144;
	// begin inline asm
	ld.global.nc.u64 %rd215, [%rd216];
	// end inline asm
	mov.b64 	%fd276, %rd215;
	setp.lt.f64 	%p167, %fd275, %fd276;
	selp.f64 	%fd355, %fd276, %fd275, %p167;
	add.s32 	%r467, %r467, 1024;
	setp.lt.s32 	%p168, %r467, %r4;
	@%p168 bra 	$L__BB5_9;
$L__BB5_10:
	setp.lt.s32 	%p169, %r4, 256;
	@%p169 bra 	$L__BB5_15;
	// begin inline asm
	mov.u32 %r408, %laneid;
	// end inline asm
	mov.b64 	%rd230, %fd355;
	mov.b64 	{%r410, %r415}, %rd230;
	mov.b32 	%r416, 1;
	mov.b32 	%r457, 31;
	mov.b32 	%r458, -1;
	// begin inline asm
	shfl.sync.down.b32 %r409, %r410, %r416, %r457, %r458;
	// end inline asm
	// begin inline asm
	shfl.sync.down.b32 %r414, %r415, %r416, %r457, %r458;
	// end inline asm
	mov.b64 	%rd231, {%r409, %r414};
	mov.b64 	%fd324, %rd231;
	setp.gt.s32 	%p197, %r408, 30;
	setp.lt.f64 	%p198, %fd355, %fd324;
	selp.f64 	%fd325, %fd324, %fd355, %p198;
	selp.f64 	%fd326, %fd355, %fd325, %p197;
	mov.b64 	%rd232, %fd326;
	mov.b64 	{%r420, %r425}, %rd232;
	mov.b32 	%r426, 2;
	// begin inline asm
	shfl.sync.down.b32 %r419, %r420, %r426, %r457, %r458;
	// end inline asm
	// begin inline asm
	shfl.sync.down.b32 %r424, %r425, %r426, %r457, %r458;
	// end inline asm
	mov.b64 	%rd233, {%r419, %r424};
	mov.b64 	%fd327, %rd233;
	setp.gt.s32 	%p199, %r408, 29;
	setp.lt.f64 	%p200, %fd326, %fd327;
	selp.f64 	%fd328, %fd327, %fd326, %p200;
	selp.f64 	%fd329, %fd326, %fd328, %p199;
	mov.b64 	%rd234, %fd329;
	mov.b64 	{%r430, %r435}, %rd234;
	mov.b32 	%r436, 4;
	// begin inline asm
	shfl.sync.down.b32 %r429, %r430, %r436, %r457, %r458;
	// end inline asm
	// begin inline asm
	shfl.sync.down.b32 %r434, %r435, %r436, %r457, %r458;
	// end inline asm
	mov.b64 	%rd235, {%r429, %r434};
	mov.b64 	%fd330, %rd235;
	setp.gt.s32 	%p201, %r408, 27;
	setp.lt.f64 	%p202, %fd329, %fd330;
	selp.f64 	%fd331, %fd330, %fd329, %p202;
	selp.f64 	%fd332, %fd329, %fd331, %p201;
	mov.b64 	%rd236, %fd332;
	mov.b64 	{%r440, %r445}, %rd236;
	mov.b32 	%r446, 8;
	// begin inline asm
	shfl.sync.down.b32 %r439, %r440, %r446, %r457, %r458;
	// end inline asm
	// begin inline asm
	shfl.sync.down.b32 %r444, %r445, %r446, %r457, %r458;
	// end inline asm
	mov.b64 	%rd237, {%r439, %r444};
	mov.b64 	%fd333, %rd237;
	setp.gt.s32 	%p203, %r408, 23;
	setp.lt.f64 	%p204, %fd332, %fd333;
	selp.f64 	%fd334, %fd333, %fd332, %p204;
	selp.f64 	%fd335, %fd332, %fd334, %p203;
	mov.b64 	%rd238, %fd335;
	mov.b64 	{%r450, %r455}, %rd238;
	mov.b32 	%r456, 16;
	// begin inline asm
	shfl.sync.down.b32 %r449, %r450, %r456, %r457, %r458;
	// end inline asm
	// begin inline asm
	shfl.sync.down.b32 %r454, %r455, %r456, %r457, %r458;
	// end inline asm
	mov.b64 	%rd239, {%r449, %r454};
	mov.b64 	%fd336, %rd239;
	setp.gt.s32 	%p205, %r408, 15;
	setp.lt.f64 	%p206, %fd335, %fd336;
	selp.f64 	%fd10, %fd336, %fd335, %p206;
	selp.f64 	%fd374, %fd335, %fd10, %p205;
	setp.ne.s32 	%p207, %r408, 0;
	@%p207 bra 	$L__BB5_13;
	shr.u32 	%r459, %r5, 2;
	and.b32  	%r460, %r459, 248;
	mov.u32 	%r461, _ZZN3cub18CUB_300001_SM_10006detail6reduce18DeviceReduceKernelINS2_10policy_hubIdyN4cuda3__47maximumIvEEE10Policy1000EPdyS8_dNS5_3std3__410__identityEEEvT0_PT3_T1_NS0_13GridEvenShareISI_EET2_T4_E12temp_storage;
	add.s32 	%r462, %r461, %r460;
	st.shared.f64 	[%r462+8], %fd10;
$L__BB5_13:
	bar.sync 	0;
	setp.ne.s32 	%p208, %r5, 0;
	@%p208 bra 	$L__BB5_69;
	ld.shared.f64 	%fd337, [_ZZN3cub18CUB_300001_SM_10006detail6reduce18DeviceReduceKernelINS2_10policy_hubIdyN4cuda3__47maximumIvEEE10Policy1000EPdyS8_dNS5_3std3__410__identityEEEvT0_PT3_T1_NS0_13GridEvenShareISI_EET2_T4_E12temp_storage+16];
	setp.lt.f64 	%p209, %fd374, %fd337;
	selp.f64 	%fd338, %fd337, %fd374, %p209;
	ld.shared.f64 	%fd339, [_ZZN3cub18CUB_300001_SM_10006detail6reduce18DeviceReduceKernelINS2_10policy_hubIdyN4cuda3__47maximumIvEEE10Policy1000EPdyS8_dNS5_3std3__410__identityEEEvT0_PT3_T1_NS0_13GridEvenShareISI_EET2_T4_E12temp_storage+24];
	setp.lt.f64 	%p210, %fd338, %fd339;
	selp.f64 	%fd340, %fd339, %fd338, %p210;
	ld.shared.f64 	%fd341, [_ZZN3cub18CUB_300001_SM_10006detail6reduce18DeviceReduceKernelINS2_10policy_hubIdyN4cuda3__47maximumIvEEE10Policy1000EPdyS8_dNS5_3std3__410__identityEEEvT0_PT3_T1_NS0_13GridEvenShareISI_EET2_T4_E12temp_storage+32];
	setp.lt.f64 	%p211, %fd340, %fd341;
	selp.f64 	%fd342, %fd341, %fd340, %p211;
	ld.shared.f64 	%fd343, [_ZZN3cub18CUB_300001_SM_10006detail6reduce18DeviceReduceKernelINS2_10policy_hubIdyN4cuda3__47maximumIvEEE10Policy1000EPdyS8_dNS5_3std3__410__identityEEEvT0_PT3_T1_NS0_13GridEvenShareISI_EET2_T4_E12temp_storage+40];
	setp.lt.f64 	%p212, %fd342, %fd343;
	selp.f64 	%fd344, %fd343, %fd342, %p212;
	ld.shared.f64 	%fd345, [_ZZN3cub18CUB_300001_SM_10006detail6reduce18DeviceReduceKernelINS2_10policy_hubIdyN4cuda3__47maximumIvEEE10Policy1000EPdyS8_dNS5_3std3__410__identityEEEvT0_PT3_T1_NS0_13GridEvenShareISI_EET2_T4_E12temp_storage+48];
	setp.lt.f64 	%p213, %fd344, %fd345;
	selp.f64 	%fd346, %fd345, %fd344, %p213;
	ld.shared.f64 	%fd347, [_ZZN3cub18CUB_300001_SM_10006detail6reduce18DeviceReduceKernelINS2_10policy_hubIdyN4cuda3__47maximumIvEEE10Policy1000EPdyS8_dNS5_3std3__410__identityEEEvT0_PT3_T1_NS0_13GridEvenShareISI_EET2_T4_E12temp_storage+56];
	setp.lt.f64 	%p214, %fd346, %fd347;
	selp.f64 	%fd348, %fd347, %fd346, %p214;
	ld.shared.f64 	%fd349, [_ZZN3cub18CUB_300001_SM_10006detail6reduce18DeviceReduceKernelINS2_10policy_hubIdyN4cuda3__47maximumIvEEE10Policy1000EPdyS8_dNS5_3std3__410__identityEEEvT0_PT3_T1_NS0_13GridEvenShareISI_EET2_T4_E12temp_storage+64];
	setp.lt.f64 	%p215, %fd348, %fd349;
	selp.f64 	%fd374, %fd349, %fd348, %p215;
	bra.uni 	$L__BB5_69;
$L__BB5_15:
	// begin inline asm
	mov.u32 %r345, %laneid;
	// end inline asm
	and.b32  	%r396, %r5, 992;
	add.s32 	%r397, %r396, 32;
	setp.gt.s32 	%p170, %r397, %r4;
	not.b32 	%r398, %r396;
	add.s32 	%r399, %r4, %r398;
	selp.b32 	%r394, %r399, 31, %p170;
	mov.b64 	%rd220, %fd355;
	mov.b64 	{%r347, %r352}, %rd220;
	mov.b32 	%r353, 1;
	mov.b32 	%r395, -1;
	// begin inline asm
	shfl.sync.down.b32 %r346, %r347, %r353, %r394, %r395;
	// end inline asm
	// begin inline asm
	shfl.sync.down.b32 %r351, %r352, %r353, %r394, %r395;
	// end inline asm
	mov.b64 	%rd221, {%r346, %r351};
	mov.b64 	%fd277, %rd221;
	setp.lt.s32 	%p171, %r345, %r394;
	setp.lt.f64 	%p172, %fd355, %fd277;
	selp.f64 	%fd278, %fd277, %fd355, %p172;
	selp.f64 	%fd279, %fd278, %fd355, %p171;
	mov.b64 	%rd222, %fd279;
	mov.b64 	{%r357, %r362}, %rd222;
	mov.b32 	%r363, 2;
	// begin inline asm
	shfl.sync.down.b32 %r356, %r357, %r363, %r394, %r395;
	// end inline asm
	// begin inline asm
	shfl.sync.down.b32 %r361, %r362, %r363, %r394, %r395;
	// end inline asm
	mov.b64 	%rd223, {%r356, %r361};
	mov.b64 	%fd280, %rd223;
	add.s32 	%r400, %r345, 2;
	setp.gt.s32 	%p173, %r400, %r394;
	setp.lt.f64 	%p174, %fd279, %fd280;
	selp.f64 	%fd281, %fd280, %fd279, %p174;
	selp.f64 	%fd282, %fd279, %fd281, %p173;
	mov.b64 	%rd224, %fd282;
	mov.b64 	{%r367, %r372}, %rd224;
	mov.b32 	%r373, 4;
	// begin inline asm
	shfl.sync.down.b32 %r366, %r367, %r373, %r394, %r395;
	// end inline asm
	// begin inline asm
	shfl.sync.down.b32 %r371, %r372, %r373, %r394, %r395;
	// end inline asm
	mov.b64 	%rd225, {%r366, %r371};
	mov.b64 	%fd283, %rd225;
	add.s32 	%r401, %r345, 4;
	setp.gt.s32 	%p175, %r401, %r394;
	setp.lt.f64 	%p176, %fd282, %fd283;
	selp.f64 	%fd284, %fd283, %fd282, %p176;
	selp.f64 	%fd285, %fd282, %fd284, %p175;
	mov.b64 	%rd226, %fd285;
	mov.b64 	{%r377, %r382}, %rd226;
	mov.b32 	%r383, 8;
	// begin inline asm
	shfl.sync.down.b32 %r376, %r377, %r383, %r394, %r395;
	// end inline asm
	// begin inline asm
	shfl.sync.down.b32 %r381, %r382, %r383, %r394, %r395;
	// end inline asm
	mov.b64 	%rd227, {%r376, %r381};
	mov.b64 	%fd286, %rd227;
	add.s32 	%r402, %r345, 8;
	setp.gt.s32 	%p177, %r402, %r394;
	setp.lt.f64 	%p178, %fd285, %fd286;
	selp.f64 	%fd287, %fd286, %fd285, %p178;
	selp.f64 	%fd288, %fd285, %fd287, %p177;
	mov.b64 	%rd228, %fd288;
	mov.b64 	{%r387, %r392}, %rd228;
	mov.b32 	%r393, 16;
	// begin inline asm
	shfl.sync.down.b32 %r386, %r387, %r393, %r394, %r395;
	// end inline asm
	// begin inline asm
	shfl.sync.down.b32 %r391, %r392, %r393, %r394, %r395;
	// end inline asm
	mov.b64 	%rd229, {%r386, %r391};
	mov.b64 	%fd289, %rd229;
	add.s32 	%r403, %r345, 16;
	setp.gt.s32 	%p179, %r403, %r394;
	setp.lt.f64 	%p180, %fd288, %fd289;
	selp.f64 	%fd290, %fd289, %fd288, %p180;
	selp.f64 	%fd374, %fd288, %fd290, %p179;
	setp.ne.s32 	%p181, %r345, 0;
	@%p181 bra 	$L__BB5_17;
	shr.u32 	%r404, %r5, 2;
	and.b32  	%r405, %r404, 248;
	mov.u32 	%r406, _ZZN3cub18CUB_300001_SM_10006detail6reduce18DeviceReduceKernelINS2_10policy_hubIdyN4cuda3__47maximumIvEEE10Policy1000EPdyS8_dNS5_3std3__410__identityEEEvT0_PT3_T1_NS0_13GridEvenShareISI_EET2_T4_E12temp_storage;
	add.s32 	%r407, %r406, %r405;
	st.shared.f64 	[%r407+8], %fd374;
$L__BB5_17:
	bar.sync 	0;
	setp.ne.s32 	%p182, %r5, 0;
	@%p182 bra 	$L__BB5_69;
	setp.gt.s32 	%p183, %r4, 32;
	ld.shared.f64 	%fd291, [_ZZN3cub18CUB_300001_SM_10006detail6reduce18DeviceReduceKernelINS2_10policy_hubIdyN4cuda3__47maximumIvEEE10Policy1000EPdyS8_dNS5_3std3__410__identityEEEvT0_PT3_T1_NS0_13GridEvenShareISI_EET2_T4_E12temp_storage+16];
	setp.lt.f64 	%p184, %fd374, %fd291;
	selp.f64 	%fd293, %fd291, %fd374, %p184;
	selp.f64 	%fd294, %fd293, %fd374, %p183;
	setp.gt.s32 	%p185, %r4, 64;
	ld.shared.f64 	%fd296, [_ZZN3cub18CUB_300001_SM_10006detail6reduce18DeviceReduceKernelINS2_10policy_hubIdyN4cuda3__47maximumIvEEE10Policy1000EPdyS8_dNS5_3std3__410__identityEEEvT0_PT3_T1_NS0_13GridEvenShareISI_EET2_T4_E12temp_storage+24];
	setp.lt.f64 	%p186, %fd294, %fd296;
	selp.f64 	%fd298, %fd296, %fd294, %p186;
	selp.f64 	%fd299, %fd298, %fd294, %p185;
	setp.gt.s32 	%p187, %r4, 96;
	ld.shared.f64 	%fd301, [_ZZN3cub18CUB_300001_SM_10006detail6reduce18DeviceReduceKernelINS2_10policy_hubIdyN4cuda3__47maximumIvEEE10Policy1000EPdyS8_dNS5_3std3__410__identityEEEvT0_PT3_T1_NS0_13GridEvenShareISI_EET2_T4_E12temp_storage+32];
	setp.lt.f64 	%p188, %fd299, %fd301;
	selp.f64 	%fd303, %fd301, %fd299, %p188;
	selp.f64 	%fd304, %fd303, %fd299, %p187;
	setp.gt.s32 	%p189, %r4, 128;
	ld.shared.f64 	%fd306, [_ZZN3cub18CUB_300001_SM_10006detail6reduce18DeviceReduceKernelINS2_10policy_hubIdyN4cuda3__47maximumIvEEE10Policy1000EPdyS8_dNS5_3std3__410__identityEEEvT0_PT3_T1_NS0_13GridEvenShareISI_EET2_T4_E12temp_storage+40];
	setp.lt.f64 	%p190, %fd304, %fd306;
	selp.f64 	%fd308, %fd306, %fd304, %p190;
	selp.f64 	%fd309, %fd308, %fd304, %p189;
	setp.gt.s32 	%p191, %r4, 160;
	ld.shared.f64 	%fd311, [_ZZN3cub18CUB_300001_SM_10006detail6reduce18DeviceReduceKernelINS2_10policy_hubIdyN4cuda3__47maximumIvEEE10Policy1000EPdyS8_dNS5_3std3__410__identityEEEvT0_PT3_T1_NS0_13GridEvenShareISI_EET2_T4_E12temp_storage+48];
	setp.lt.f64 	%p192, %fd309, %fd311;
	selp.f64 	%fd313, %fd311, %fd309, %p192;
	selp.f64 	%fd314, %fd313, %fd309, %p191;
	setp.gt.s32 	%p193, %r4, 192;
	ld.shared.f64 	%fd316, [_ZZN3cub18CUB_300001_SM_10006detail6reduce18DeviceReduceKernelINS2_10policy_hubIdyN4cuda3__47maximumIvEEE10Policy1000EPdyS8_dNS5_3std3__410__identityEEEvT0_PT3_T1_NS0_13GridEvenShareISI_EET2_T4_E12temp_storage+56];
	setp.lt.f64 	%p194, %fd314, %fd316;
	selp.f64 	%fd318, %fd316, %fd314, %p194;
	selp.f64 	%fd319, %fd318, %fd314, %p193;
	setp.gt.s32 	%p195, %r4, 224;
	ld.shared.f64 	%fd321, [_ZZN3cub18CUB_300001_SM_10006detail6reduce18DeviceReduceKernelINS2_10policy_hubIdyN4cuda3__47maximumIvEEE10Policy1000EPdyS8_dNS5_3std3__410__identityEEEvT0_PT3_T1_NS0_13GridEvenShareISI_EET2_T4_E12temp_storage+64];
	setp.lt.f64 	%p196, %fd319, %fd321;
	selp.f64 	%fd323, %fd321, %fd319, %p196;
	selp.f64 	%fd374, %fd323, %fd319, %p195;
	bra.uni 	$L__BB5_69;
$L__BB5_19:
	cvt.u32.u64 	%r261, %rd3;
	mov.u32 	%r17, %tid.x;
	shl.b32 	%r262, %r17, 2;
	add.s32 	%r263, %r261, %r262;
	mul.wide.u32 	%rd156, %r263, 8;
	add.s64 	%rd146, %rd39, %rd156;
	// begin inline asm
	ld.global.nc.v2.u64 {%rd144, %rd145}, [%rd146];
	// end inline asm
	add.s64 	%rd149, %rd146, 16;
	// begin inline asm
	ld.global.nc.v2.u64 {%rd147, %rd148}, [%rd149];
	// end inline asm
	mov.b64 	%fd203, %rd144;
	mov.b64 	%fd204, %rd145;
	mov.b64 	%fd205, %rd147;
	mov.b64 	%fd206, %rd148;
	add.s64 	%rd152, %rd146, 8192;
	// begin inline asm
	ld.global.nc.v2.u64 {%rd150, %rd151}, [%rd152];
	// end inline asm
	add.s64 	%rd155, %rd146, 8208;
	// begin inline asm
	ld.global.nc.v2.u64 {%rd153, %rd154}, [%rd155];
	// end inline asm
	mov.b64 	%fd207, %rd150;
	mov.b64 	%fd208, %rd151;
	mov.b64 	%fd209, %rd153;
	mov.b64 	%fd210, %rd154;
	setp.lt.f64 	%p110, %fd203, %fd204;
	selp.f64 	%fd211, %fd204, %fd203, %p110;
	setp.lt.f64 	%p111, %fd211, %fd205;
	selp.f64 	%fd212, %fd205, %fd211, %p111;
	setp.lt.f64 	%p112, %fd212, %fd206;
	selp.f64 	%fd213, %fd206, %fd212, %p112;
	setp.lt.f64 	%p113, %fd213, %fd207;
	selp.f64 	%fd214, %fd207, %fd213, %p113;
	setp.lt.f64 	%p114, %fd214, %fd208;
	selp.f64 	%fd215, %fd208, %fd214, %p114;
	setp.lt.f64 	%p115, %fd215, %fd209;
	selp.f64 	%fd216, %fd209, %fd215, %p115;
	setp.lt.f64 	%p116, %fd216, %fd210;
	selp.f64 	%fd361, %fd210, %fd216, %p116;
	setp.lt.u64 	%p117, %rd4, %rd2;
	@%p117 bra 	$L__BB5_31;
	add.s64 	%rd246, %rd2, %rd3;
	cvt.u64.u32 	%rd157, %r17;
	add.s64 	%rd158, %rd246, %rd157;
	shl.b64 	%rd159, %rd158, 3;
	add.s64 	%rd245, %rd39, %rd159;
	mov.b32 	%r469, 0;
$L__BB5_21:
	add.s64 	%rd3, %rd3, %rd2;
	add.s64 	%rd160, %rd1, -2048;
	setp.gt.u64 	%p118, %rd3, %rd160;
	@%p118 bra 	$L__BB5_23;
	cvt.u64.u32 	%rd173, %r262;
	add.s64 	%rd174, %rd3, %rd173;
	shl.b64 	%rd175, %rd174, 3;
	add.s64 	%rd163, %rd39, %rd175;
	// begin inline asm
	ld.global.nc.v2.u64 {%rd161, %rd162}, [%rd163];
	// end inline asm
	add.s64 	%rd166, %rd163, 16;
	// begin inline asm
	ld.global.nc.v2.u64 {%rd164, %rd165}, [%rd166];
	// end inline asm
	mov.b64 	%fd217, %rd161;
	mov.b64 	%fd218, %rd162;
	mov.b64 	%fd219, %rd164;
	mov.b64 	%fd220, %rd165;
	add.s64 	%rd169, %rd163, 8192;
	// begin inline asm
	ld.global.nc.v2.u64 {%rd167, %rd168}, [%rd169];
	// end inline asm
	add.s64 	%rd172, %rd163, 8208;
	// begin inline asm
	ld.global.nc.v2.u64 {%rd170, %rd171}, [%rd172];
	// end inline asm
	mov.b64 	%fd221, %rd167;
	mov.b64 	%fd222, %rd168;
	mov.b64 	%fd223, %rd170;
	mov.b64 	%fd224, %rd171;
	setp.lt.f64 	%p119, %fd361, %fd217;
	selp.f64 	%fd225, %fd217, %fd361, %p119;
	setp.lt.f64 	%p120, %fd225, %fd218;
	selp.f64 	%fd226, %fd218, %fd225, %p120;
	setp.lt.f64 	%p121, %fd226, %fd219;
	selp.f64 	%fd227, %fd219, %fd226, %p121;
	setp.lt.f64 	%p122, %fd227, %fd220;
	selp.f64 	%fd228, %fd220, %fd227, %p122;
	setp.lt.f64 	%p123, %fd228, %fd221;
	selp.f64 	%fd229, %fd221, %fd228, %p123;
	setp.lt.f64 	%p124, %fd229, %fd222;
	selp.f64 	%fd230, %fd222, %fd229, %p124;
	setp.lt.f64 	%p125, %fd230, %fd223;
	selp.f64 	%fd231, %fd223, %fd230, %p125;
	setp.lt.f64 	%p126, %fd231, %fd224;
	selp.f64 	%fd361, %fd224, %fd231, %p126;
	sub.s64 	%rd176, %rd1, %rd3;
	setp.lt.u64 	%p127, %rd176, %rd2;
	add.s32 	%r469, %r469, 1;
	add.s64 	%rd246, %rd246, %rd2;
	shl.b64 	%rd177, %rd2, 3;
	add.s64 	%rd245, %rd245, %rd177;
	@%p127 bra 	$L__BB5_31;
	bra.uni 	$L__BB5_21;
$L__BB5_23:
	setp.le.u64 	%p128, %rd1, %rd3;
	@%p128 bra 	$L__BB5_31;
	cvt.u32.u64 	%r266, %rd3;
	cvt.u32.u64 	%r267, %rd1;
	sub.s32 	%r20, %r267, %r266;
	setp.ge.s32 	%p129, %r17, %r20;
	@%p129 bra 	$L__BB5_31;
	cvt.u32.u64 	%r269, %rd2;
	not.b32 	%r271, %r17;
	add.s32 	%r272, %r271, %r267;
	add.s32 	%r273, %r269, %r261;
	sub.s32 	%r274, %r272, %r273;
	mul.lo.s32 	%r275, %r1, %r469;
	shl.b32 	%r276, %r275, 11;
	sub.s32 	%r21, %r274, %r276;
	shr.u32 	%r277, %r272, 8;
	add.s32 	%r22, %r277, 1;
	and.b32  	%r278, %r272, 768;
	setp.eq.s32 	%p130, %r278, 768;
	mov.u32 	%r472, %r17;
	@%p130 bra 	$L__BB5_28;
	and.b32  	%r279, %r22, 3;
	neg.s32 	%r470, %r279;
	mov.u32 	%r472, %r17;
$L__BB5_27:
	.pragma "nounroll";
	// begin inline asm
	ld.global.nc.u64 %rd178, [%rd245];
	// end inline asm
	mov.b64 	%fd233, %rd178;
	setp.lt.f64 	%p131, %fd361, %fd233;
	selp.f64 	%fd361, %fd233, %fd361, %p131;
	add.s32 	%r472, %r472, 256;
	add.s64 	%rd245, %rd245, 2048;
	add.s32 	%r470, %r470, 1;
	setp.ne.s32 	%p132, %r470, 0;
	@%p132 bra 	$L__BB5_27;
$L__BB5_28:
	setp.lt.u32 	%p133, %r21, 768;
	@%p133 bra 	$L__BB5_31;
	cvt.u64.u32 	%rd180, %r472;
	add.s64 	%rd181, %rd180, %rd246;
	shl.b64 	%rd182, %rd181, 3;
	add.s64 	%rd249, %rd39, %rd182;
$L__BB5_30:
	// begin inline asm
	ld.global.nc.u64 %rd183, [%rd249];
	// end inline asm
	mov.b64 	%fd234, %rd183;
	setp.lt.f64 	%p134, %fd361, %fd234;
	selp.f64 	%fd235, %fd234, %fd361, %p134;
	add.s64 	%rd186, %rd249, 2048;
	// begin inline asm
	ld.global.nc.u64 %rd185, [%rd186];
	// end inline asm
	mov.b64 	%fd236, %rd185;
	setp.lt.f64 	%p135, %fd235, %fd236;
	selp.f64 	%fd237, %fd236, %fd235, %p135;
	add.s64 	%rd188, %rd249, 4096;
	// begin inline asm
	ld.global.nc.u64 %rd187, [%rd188];
	// end inline asm
	mov.b64 	%fd238, %rd187;
	setp.lt.f64 	%p136, %fd237, %fd238;
	selp.f64 	%fd239, %fd238, %fd237, %p136;
	add.s64 	%rd190, %rd249, 6144;
	// begin inline asm
	ld.global.nc.u64 %rd189, [%rd190];
	// end inline asm
	mov.b64 	%fd240, %rd189;
	setp.lt.f64 	%p137, %fd239, %fd240;
	selp.f64 	%fd361, %fd240, %fd239, %p137;
	add.s32 	%r472, %r472, 1024;
	add.s64 	%rd249, %rd249, 8192;
	setp.lt.s32 	%p138, %r472, %r20;
	@%p138 bra 	$L__BB5_30;
$L__BB5_31:
	// begin inline asm
	mov.u32 %r280, %laneid;
	// end inline asm
	mov.b64 	%rd191, %fd361;
	mov.b64 	{%r282, %r287}, %rd191;
	mov.b32 	%r288, 1;
	mov.b32 	%r329, 31;
	mov.b32 	%r330, -1;
	// begin inline asm
	shfl.sync.down.b32 %r281, %r282, %r288, %r329, %r330;
	// end inline asm
	// begin inline asm
	shfl.sync.down.b32 %r286, %r287, %r288, %r329, %r330;
	// end inline asm
	mov.b64 	%rd192, {%r281, %r286};
	mov.b64 	%fd241, %rd192;
	setp.gt.s32 	%p139, %r280, 30;
	setp.lt.f64 	%p140, %fd361, %fd241;
	selp.f64 	%fd242, %fd241, %fd361, %p140;
	selp.f64 	%fd243, %fd361, %fd242, %p139;
	mov.b64 	%rd193, %fd243;
	mov.b64 	{%r292, %r297}, %rd193;
	mov.b32 	%r298, 2;
	// begin inline asm
	shfl.sync.down.b32 %r291, %r292, %r298, %r329, %r330;
	// end inline asm
	// begin inline asm
	shfl.sync.down.b32 %r296, %r297, %r298, %r329, %r330;
	// end inline asm
	mov.b64 	%rd194, {%r291, %r296};
	mov.b64 	%fd244, %rd194;
	setp.gt.s32 	%p141, %r280, 29;
	setp.lt.f64 	%p142, %fd243, %fd244;
	selp.f64 	%fd245, %fd244, %fd243, %p142;
	selp.f64 	%fd246, %fd243, %fd245, %p141;
	mov.b64 	%rd195, %fd246;
	mov.b64 	{%r302, %r307}, %rd195;
	mov.b32 	%r308, 4;
	// begin inline asm
	shfl.sync.down.b32 %r301, %r302, %r308, %r329, %r330;
	// end inline asm
	// begin inline asm
	shfl.sync.down.b32 %r306, %r307, %r308, %r329, %r330;
	// end inline asm
	mov.b64 	%rd196, {%r301, %r306};
	mov.b64 	%fd247, %rd196;
	setp.gt.s32 	%p143, %r280, 27;
	setp.lt.f64 	%p144, %fd246, %fd247;
	selp.f64 	%fd248, %fd247, %fd246, %p144;
	selp.f64 	%fd249, %fd246, %fd248, %p143;
	mov.b64 	%rd197, %fd249;
	mov.b64 	{%r312, %r317}, %rd197;
	mov.b32 	%r318, 8;
	// begin inline asm
	shfl.sync.down.b32 %r311, %r312, %r318, %r329, %r330;
	// end inline asm
	// begin inline asm
	shfl.sync.down.b32 %r316, %r317, %r318, %r329, %r330;
	// end inline asm
	mov.b64 	%rd198, {%r311, %r316};
	mov.b64 	%fd250, %rd198;
	setp.gt.s32 	%p145, %r280, 23;
	setp.lt.f64 	%p146, %fd249, %fd250;
	selp.f64 	%fd251, %fd250, %fd249, %p146;
	selp.f64 	%fd252, %fd249, %fd251, %p145;
	mov.b64 	%rd199, %fd252;
	mov.b64 	{%r322, %r327}, %rd199;
	mov.b32 	%r328, 16;
	// begin inline asm
	shfl.sync.down.b32 %r321, %r322, %r328, %r329, %r330;
	// end inline asm
	// begin inline asm
	shfl.sync.down.b32 %r326, %r327, %r328, %r329, %r330;
	// end inline asm
	mov.b64 	%rd200, {%r321, %r326};
	mov.b64 	%fd253, %rd200;
	setp.gt.s32 	%p147, %r280, 15;
	setp.lt.f64 	%p148, %fd252, %fd253;
	selp.f64 	%fd25, %fd253, %fd252, %p148;
	selp.f64 	%fd374, %fd252, %fd25, %p147;
	setp.ne.s32 	%p149, %r280, 0;
	@%p149 bra 	$L__BB5_33;
	shr.u32 	%r331, %r17, 2;
	and.b32  	%r332, %r331, 248;
	mov.u32 	%r333, _ZZN3cub18CUB_300001_SM_10006detail6reduce18DeviceReduceKernelINS2_10policy_hubIdyN4cuda3__47maximumIvEEE10Policy1000EPdyS8_dNS5_3std3__410__identityEEEvT0_PT3_T1_NS0_13GridEvenShareISI_EET2_T4_E12temp_storage;
	add.s32 	%r334, %r333, %r332;
	st.shared.f64 	[%r334+8], %fd25;
$L__BB5_33:
	bar.sync 	0;
	setp.ne.s32 	%p150, %r17, 0;
	@%p150 bra 	$L__BB5_69;
	ld.shared.f64 	%fd254, [_ZZN3cub18CUB_300001_SM_10006detail6reduce18DeviceReduceKernelINS2_10policy_hubIdyN4cuda3__47maximumIvEEE10Policy1000EPdyS8_dNS5_3std3__410__identityEEEvT0_PT3_T1_NS0_13GridEvenShareISI_EET2_T4_E12temp_storage+16];
	setp.lt.f64 	%p151, %fd374, %fd254;
	selp.f64 	%fd255, %fd254, %fd374, %p151;
	ld.shared.f64 	%fd256, [_ZZN3cub18CUB_300001_SM_10006detail6reduce18DeviceReduceKernelINS2_10policy_hubIdyN4cuda3__47maximumIvEEE10Policy1000EPdyS8_dNS5_3std3__410__identityEEEvT0_PT3_T1_NS0_13GridEvenShareISI_EET2_T4_E12temp_storage+24];
	setp.lt.f64 	%p152, %fd255, %fd256;
	selp.f64 	%fd257, %fd256, %fd255, %p152;
	ld.shared.f64 	%fd258, [_ZZN3cub18CUB_300001_SM_10006detail6reduce18DeviceReduceKernelINS2_10policy_hubIdyN4cuda3__47maximumIvEEE10Policy1000EPdyS8_dNS5_3std3__410__identityEEEvT0_PT3_T1_NS0_13GridEvenShareISI_EET2_T4_E12temp_storage+32];
	setp.lt.f64 	%p153, %fd257, %fd258;
	selp.f64 	%fd259, %fd258, %fd257, %p153;
	ld.shared.f64 	%fd260, [_ZZN3cub18CUB_300001_SM_10006detail6reduce18DeviceReduceKernelINS2_10policy_hubIdyN4cuda3__47maximumIvEEE10Policy1000EPdyS8_dNS5_3std3__410__identityEEEvT0_PT3_T1_NS0_13GridEvenShareISI_EET2_T4_E12temp_storage+40];
	setp.lt.f64 	%p154, %fd259, %fd260;
	selp.f64 	%fd261, %fd260, %fd259, %p154;
	ld.shared.f64 	%fd262, [_ZZN3cub18CUB_300001_SM_10006detail6reduce18DeviceReduceKernelINS2_10policy_hubIdyN4cuda3__47maximumIvEEE10Policy1000EPdyS8_dNS5_3std3__410__identityEEEvT0_PT3_T1_NS0_13GridEvenShareISI_EET2_T4_E12temp_storage+48];
	setp.lt.f64 	%p155, %fd261, %fd262;
	selp.f64 	%fd263, %fd262, %fd261, %p155;
	ld.shared.f64 	%fd264, [_ZZN3cub18CUB_300001_SM_10006detail6reduce18DeviceReduceKernelINS2_10policy_hubIdyN4cuda3__47maximumIvEEE10Policy1000EPdyS8_dNS5_3std3__410__identityEEEvT0_PT3_T1_NS0_13GridEvenShareISI_EET2_T4_E12temp_storage+56];
	setp.lt.f64 	%p156, %fd263, %fd264;
	selp.f64 	%fd265, %fd264, %fd263, %p156;
	ld.shared.f64 	%fd266, [_ZZN3cub18CUB_300001_SM_10006detail6reduce18DeviceReduceKernelINS2_10policy_hubIdyN4cuda3__47maximumIvEEE10Policy1000EPdyS8_dNS5_3std3__410__identityEEEvT0_PT3_T1_NS0_13GridEvenShareISI_EET2_T4_E12temp_storage+64];
	setp.lt.f64 	%p157, %fd265, %fd266;
	selp.f64 	%fd374, %fd266, %fd265, %p157;
	bra.uni 	$L__BB5_69;
$L__BB5_35:
	sub.s64 	%rd21, %rd1, %rd3;
	setp.gt.u64 	%p2, %rd21, 2047;
	@%p2 bra 	$L__BB5_53;
	cvt.u32.u64 	%r133, %rd3;
	cvt.u32.u64 	%r31, %rd1;
	sub.s32 	%r32, %r31, %r133;
	mov.u32 	%r33, %tid.x;
	setp.ge.s32 	%p51, %r33, %r32;
	mov.f64 	%fd367, 0d0000000000000000;
	mov.u32 	%r477, %r33;
	@%p51 bra 	$L__BB5_38;
	add.s32 	%r135, %r133, %r33;
	mul.wide.u32 	%rd107, %r135, 8;
	add.s64 	%rd106, %rd39, %rd107;
	// begin inline asm
	ld.global.nc.u64 %rd105, [%rd106];
	// end inline asm
	mov.b64 	%fd367, %rd105;
	add.s32 	%r477, %r33, 256;
$L__BB5_38:
	setp.ge.s32 	%p52, %r477, %r32;
	@%p52 bra 	$L__BB5_44;
	not.b32 	%r136, %r477;
	add.s32 	%r36, %r136, %r31;
	and.b32  	%r137, %r36, 768;
	setp.eq.s32 	%p53, %r137, 768;
	@%p53 bra 	$L__BB5_42;
	cvt.u64.u32 	%rd108, %r477;
	add.s64 	%rd109, %rd108, %rd3;
	shl.b64 	%rd110, %rd109, 3;
	add.s64 	%rd250, %rd39, %rd110;
	shr.u32 	%r138, %r36, 8;
	add.s32 	%r139, %r138, 1;
	and.b32  	%r140, %r139, 3;
	neg.s32 	%r475, %r140;
$L__BB5_41:
	.pragma "nounroll";
	// begin inline asm
	ld.global.nc.u64 %rd111, [%rd250];
	// end inline asm
	mov.b64 	%fd122, %rd111;
	setp.lt.f64 	%p54, %fd367, %fd122;
	selp.f64 	%fd367, %fd122, %fd367, %p54;
	add.s32 	%r477, %r477, 256;
	add.s64 	%rd250, %rd250, 2048;
	add.s32 	%r475, %r475, 1;
	setp.ne.s32 	%p55, %r475, 0;
	@%p55 bra 	$L__BB5_41;
$L__BB5_42:
	sub.s32 	%r142, %r36, %r133;
	setp.lt.u32 	%p56, %r142, 768;
	@%p56 bra 	$L__BB5_44;
$L__BB5_43:
	cvt.s64.s32 	%rd121, %r477;
	add.s64 	%rd122, %rd3, %rd121;
	shl.b64 	%rd123, %rd122, 3;
	add.s64 	%rd114, %rd39, %rd123;
	// begin inline asm
	ld.global.nc.u64 %rd113, [%rd114];
	// end inline asm
	mov.b64 	%fd123, %rd113;
	setp.lt.f64 	%p57, %fd367, %fd123;
	selp.f64 	%fd124, %fd123, %fd367, %p57;
	add.s64 	%rd116, %rd114, 2048;
	// begin inline asm
	ld.global.nc.u64 %rd115, [%rd116];
	// end inline asm
	mov.b64 	%fd125, %rd115;
	setp.lt.f64 	%p58, %fd124, %fd125;
	selp.f64 	%fd126, %fd125, %fd124, %p58;
	add.s64 	%rd118, %rd114, 4096;
	// begin inline asm
	ld.global.nc.u64 %rd117, [%rd118];
	// end inline asm
	mov.b64 	%fd127, %rd117;
	setp.lt.f64 	%p59, %fd126, %fd127;
	selp.f64 	%fd128, %fd127, %fd126, %p59;
	add.s64 	%rd120, %rd114, 6144;
	// begin inline asm
	ld.global.nc.u64 %rd119, [%rd120];
	// end inline asm
	mov.b64 	%fd129, %rd119;
	setp.lt.f64 	%p60, %fd128, %fd129;
	selp.f64 	%fd367, %fd129, %fd128, %p60;
	add.s32 	%r477, %r477, 1024;
	setp.lt.s32 	%p61, %r477, %r32;
	@%p61 bra 	$L__BB5_43;
$L__BB5_44:
	setp.lt.s32 	%p62, %r32, 256;
	@%p62 bra 	$L__BB5_49;
	// begin inline asm
	mov.u32 %r206, %laneid;
	// end inline asm
	mov.b64 	%rd134, %fd367;
	mov.b64 	{%r208, %r213}, %rd134;
	mov.b32 	%r214, 1;
	mov.b32 	%r255, 31;
	mov.b32 	%r256, -1;
	// begin inline asm
	shfl.sync.down.b32 %r207, %r208, %r214, %r255, %r256;
	// end inline asm
	// begin inline asm
	shfl.sync.down.b32 %r212, %r213, %r214, %r255, %r256;
	// end inline asm
	mov.b64 	%rd135, {%r207, %r212};
	mov.b64 	%fd177, %rd135;
	setp.gt.s32 	%p90, %r206, 30;
	setp.lt.f64 	%p91, %fd367, %fd177;
	selp.f64 	%fd178, %fd177, %fd367, %p91;
	selp.f64 	%fd179, %fd367, %fd178, %p90;
	mov.b64 	%rd136, %fd179;
	mov.b64 	{%r218, %r223}, %rd136;
	mov.b32 	%r224, 2;
	// begin inline asm
	shfl.sync.down.b32 %r217, %r218, %r224, %r255, %r256;
	// end inline asm
	// begin inline asm
	shfl.sync.down.b32 %r222, %r223, %r224, %r255, %r256;
	// end inline asm
	mov.b64 	%rd137, {%r217, %r222};
	mov.b64 	%fd180, %rd137;
	setp.gt.s32 	%p92, %r206, 29;
	setp.lt.f64 	%p93, %fd179, %fd180;
	selp.f64 	%fd181, %fd180, %fd179, %p93;
	selp.f64 	%fd182, %fd179, %fd181, %p92;
	mov.b64 	%rd138, %fd182;
	mov.b64 	{%r228, %r233}, %rd138;
	mov.b32 	%r234, 4;
	// begin inline asm
	shfl.sync.down.b32 %r227, %r228, %r234, %r255, %r256;
	// end inline asm
	// begin inline asm
	shfl.sync.down.b32 %r232, %r233, %r234, %r255, %r256;
	// end inline asm
	mov.b64 	%rd139, {%r227, %r232};
	mov.b64 	%fd183, %rd139;
	setp.gt.s32 	%p94, %r206, 27;
	setp.lt.f64 	%p95, %fd182, %fd183;
	selp.f64 	%fd184, %fd183, %fd182, %p95;
	selp.f64 	%fd185, %fd182, %fd184, %p94;
	mov.b64 	%rd140, %fd185;
	mov.b64 	{%r238, %r243}, %rd140;
	mov.b32 	%r244, 8;
	// begin inline asm
	shfl.sync.down.b32 %r237, %r238, %r244, %r255, %r256;
	// end inline asm
	// begin inline asm
	shfl.sync.down.b32 %r242, %r243, %r244, %r255, %r256;
	// end inline asm
	mov.b64 	%rd141, {%r237, %r242};
	mov.b64 	%fd186, %rd141;
	setp.gt.s32 	%p96, %r206, 23;
	setp.lt.f64 	%p97, %fd185, %fd186;
	selp.f64 	%fd187, %fd186, %fd185, %p97;
	selp.f64 	%fd188, %fd185, %fd187, %p96;
	mov.b64 	%rd142, %fd188;
	mov.b64 	{%r248, %r253}, %rd142;
	mov.b32 	%r254, 16;
	// begin inline asm
	shfl.sync.down.b32 %r247, %r248, %r254, %r255, %r256;
	// end inline asm
	// begin inline asm
	shfl.sync.down.b32 %r252, %r253, %r254, %r255, %r256;
	// end inline asm
	mov.b64 	%rd143, {%r247, %r252};
	mov.b64 	%fd189, %rd143;
	setp.gt.s32 	%p98, %r206, 15;
	setp.lt.f64 	%p99, %fd188, %fd189;
	selp.f64 	%fd37, %fd189, %fd188, %p99;
	selp.f64 	%fd374, %fd188, %fd37, %p98;
	setp.ne.s32 	%p100, %r206, 0;
	@%p100 bra 	$L__BB5_47;
	shr.u32 	%r257, %r33, 2;
	and.b32  	%r258, %r257, 248;
	mov.u32 	%r259, _ZZN3cub18CUB_300001_SM_10006detail6reduce18DeviceReduceKernelINS2_10policy_hubIdyN4cuda3__47maximumIvEEE10Policy1000EPdyS8_dNS5_3std3__410__identityEEEvT0_PT3_T1_NS0_13GridEvenShareISI_EET2_T4_E12temp_storage;
	add.s32 	%r260, %r259, %r258;
	st.shared.f64 	[%r260+8], %fd37;
$L__BB5_47:
	bar.sync 	0;
	setp.ne.s32 	%p101, %r33, 0;
	@%p101 bra 	$L__BB5_69;
	ld.shared.f64 	%fd190, [_ZZN3cub18CUB_300001_SM_10006detail6reduce18DeviceReduceKernelINS2_10policy_hubIdyN4cuda3__47maximumIvEEE10Policy1000EPdyS8_dNS5_3std3__410__identityEEEvT0_PT3_T1_NS0_13GridEvenShareISI_EET2_T4_E12temp_storage+16];
	setp.lt.f64 	%p102, %fd374, %fd190;
	selp.f64 	%fd191, %fd190, %fd374, %p102;
	ld.shared.f64 	%fd192, [_ZZN3cub18CUB_300001_SM_10006detail6reduce18DeviceReduceKernelINS2_10policy_hubIdyN4cuda3__47maximumIvEEE10Policy1000EPdyS8_dNS5_3std3__410__identityEEEvT0_PT3_T1_NS0_13GridEvenShareISI_EET2_T4_E12temp_storage+24];
	setp.lt.f64 	%p103, %fd191, %fd192;
	selp.f64 	%fd193, %fd192, %fd191, %p103;
	ld.shared.f64 	%fd194, [_ZZN3cub18CUB_300001_SM_10006detail6reduce18DeviceReduceKernelINS2_10policy_hubIdyN4cuda3__47maximumIvEEE10Policy1000EPdyS8_dNS5_3std3__410__identityEEEvT0_PT3_T1_NS0_13GridEvenShareISI_EET2_T4_E12temp_storage+32];
	setp.lt.f64 	%p104, %fd193, %fd194;
	selp.f64 	%fd195, %fd194, %fd193, %p104;
	ld.shared.f64 	%fd196, [_ZZN3cub18CUB_300001_SM_10006detail6reduce18DeviceReduceKernelINS2_10policy_hubIdyN4cuda3__47maximumIvEEE10Policy1000EPdyS8_dNS5_3std3__410__identityEEEvT0_PT3_T1_NS0_13GridEvenShareISI_EET2_T4_E12temp_storage+40];
	setp.lt.f64 	%p105, %fd195, %fd196;
	selp.f64 	%fd197, %fd196, %fd195, %p105;
	ld.shared.f64 	%fd198, [_ZZN3cub18CUB_300001_SM_10006detail6reduce18DeviceReduceKernelINS2_10policy_hubIdyN4cuda3__47maximumIvEEE10Policy1000EPdyS8_dNS5_3std3__410__identityEEEvT0_PT3_T1_NS0_13GridEvenShareISI_EET2_T4_E12temp_storage+48];
	setp.lt.f64 	%p106, %fd197, %fd198;
	selp.f64 	%fd199, %fd198, %fd197, %p106;
	ld.shared.f64 	%fd200, [_ZZN3cub18CUB_300001_SM_10006detail6reduce18DeviceReduceKernelINS2_10policy_hubIdyN4cuda3__47maximumIvEEE10Policy1000EPdyS8_dNS5_3std3__410__identityEEEvT0_PT3_T1_NS0_13GridEvenShareISI_EET2_T4_E12temp_storage+56];
	setp.lt.f64 	%p107, %fd199, %fd200;
	selp.f64 	%fd201, %fd200, %fd199, %p107;
	ld.shared.f64 	%fd202, [_ZZN3cub18CUB_300001_SM_10006detail6reduce18DeviceReduceKernelINS2_10policy_hubIdyN4cuda3__47maximumIvEEE10Policy1000EPdyS8_dNS5_3std3__410__identityEEEvT0_PT3_T1_NS0_13GridEvenShareISI_EET2_T4_E12temp_storage+64];
	setp.lt.f64 	%p108, %fd201, %fd202;
	selp.f64 	%fd374, %fd202, %fd201, %p108;
	bra.uni 	$L__BB5_69;
$L__BB5_49:
	// begin inline asm
	mov.u32 %r143, %laneid;
	// end inline asm
	and.b32  	%r194, %r33, 992;
	add.s32 	%r195, %r194, 32;
	setp.gt.s32 	%p63, %r195, %r32;
	not.b32 	%r196, %r194;
	add.s32 	%r197, %r32, %r196;
	selp.b32 	%r192, %r197, 31, %p63;
	mov.b64 	%rd124, %fd367;
	mov.b64 	{%r145, %r150}, %rd124;
	mov.b32 	%r151, 1;
	mov.b32 	%r193, -1;
	// begin inline asm
	shfl.sync.down.b32 %r144, %r145, %r151, %r192, %r193;
	// end inline asm
	// begin inline asm
	shfl.sync.down.b32 %r149, %r150, %r151, %r192, %r193;
	// end inline asm
	mov.b64 	%rd125, {%r144, %r149};
	mov.b64 	%fd130, %rd125;
	setp.lt.s32 	%p64, %r143, %r192;
	setp.lt.f64 	%p65, %fd367, %fd130;
	selp.f64 	%fd131, %fd130, %fd367, %p65;
	selp.f64 	%fd132, %fd131, %fd367, %p64;
	mov.b64 	%rd126, %fd132;
	mov.b64 	{%r155, %r160}, %rd126;
	mov.b32 	%r161, 2;
	// begin inline asm
	shfl.sync.down.b32 %r154, %r155, %r161, %r192, %r193;
	// end inline asm
	// begin inline asm
	shfl.sync.down.b32 %r159, %r160, %r161, %r192, %r193;
	// end inline asm
	mov.b64 	%rd127, {%r154, %r159};
	mov.b64 	%fd133, %rd127;
	add.s32 	%r198, %r143, 2;
	setp.gt.s32 	%p66, %r198, %r192;
	setp.lt.f64 	%p67, %fd132, %fd133;
	selp.f64 	%fd134, %fd133, %fd132, %p67;
	selp.f64 	%fd135, %fd132, %fd134, %p66;
	mov.b64 	%rd128, %fd135;
	mov.b64 	{%r165, %r170}, %rd128;
	mov.b32 	%r171, 4;
	// begin inline asm
	shfl.sync.down.b32 %r164, %r165, %r171, %r192, %r193;
	// end inline asm
	// begin inline asm
	shfl.sync.down.b32 %r169, %r170, %r171, %r192, %r193;
	// end inline asm
	mov.b64 	%rd129, {%r164, %r169};
	mov.b64 	%fd136, %rd129;
	add.s32 	%r199, %r143, 4;
	setp.gt.s32 	%p68, %r199, %r192;
	setp.lt.f64 	%p69, %fd135, %fd136;
	selp.f64 	%fd137, %fd136, %fd135, %p69;
	selp.f64 	%fd138, %fd135, %fd137, %p68;
	mov.b64 	%rd130, %fd138;
	mov.b64 	{%r175, %r180}, %rd130;
	mov.b32 	%r181, 8;
	// begin inline asm
	shfl.sync.down.b32 %r174, %r175, %r181, %r192, %r193;
	// end inline asm
	// begin inline asm
	shfl.sync.down.b32 %r179, %r180, %r181, %r192, %r193;
	// end inline asm
	mov.b64 	%rd131, {%r174, %r179};
	mov.b64 	%fd139, %rd131;
	add.s32 	%r200, %r143, 8;
	setp.gt.s32 	%p70, %r200, %r192;
	setp.lt.f64 	%p71, %fd138, %fd139;
	selp.f64 	%fd140, %fd139, %fd138, %p71;
	selp.f64 	%fd141, %fd138, %fd140, %p70;
	mov.b64 	%rd132, %fd141;
	mov.b64 	{%r185, %r190}, %rd132;
	mov.b32 	%r191, 16;
	// begin inline asm
	shfl.sync.down.b32 %r184, %r185, %r191, %r192, %r193;
	// end inline asm
	// begin inline asm
	shfl.sync.down.b32 %r189, %r190, %r191, %r192, %r193;
	// end inline asm
	mov.b64 	%rd133, {%r184, %r189};
	mov.b64 	%fd142, %rd133;
	add.s32 	%r201, %r143, 16;
	setp.gt.s32 	%p72, %r201, %r192;
	setp.lt.f64 	%p73, %fd141, %fd142;
	selp.f64 	%fd143, %fd142, %fd141, %p73;
	selp.f64 	%fd374, %fd141, %fd143, %p72;
	setp.ne.s32 	%p74, %r143, 0;
	@%p74 bra 	$L__BB5_51;
	shr.u32 	%r202, %r33, 2;
	and.b32  	%r203, %r202, 248;
	mov.u32 	%r204, _ZZN3cub18CUB_300001_SM_10006detail6reduce18DeviceReduceKernelINS2_10policy_hubIdyN4cuda3__47maximumIvEEE10Policy1000EPdyS8_dNS5_3std3__410__identityEEEvT0_PT3_T1_NS0_13GridEvenShareISI_EET2_T4_E12temp_storage;
	add.s32 	%r205, %r204, %r203;
	st.shared.f64 	[%r205+8], %fd374;
$L__BB5_51:
	bar.sync 	0;
	setp.ne.s32 	%p75, %r33, 0;
	@%p75 bra 	$L__BB5_69;
	setp.gt.s32 	%p76, %r32, 32;
	ld.shared.f64 	%fd144, [_ZZN3cub18CUB_300001_SM_10006detail6reduce18DeviceReduceKernelINS2_10policy_hubIdyN4cuda3__47maximumIvEEE10Policy1000EPdyS8_dNS5_3std3__410__identityEEEvT0_PT3_T1_NS0_13GridEvenShareISI_EET2_T4_E12temp_storage+16];
	setp.lt.f64 	%p77, %fd374, %fd144;
	selp.f64 	%fd146, %fd144, %fd374, %p77;
	selp.f64 	%fd147, %fd146, %fd374, %p76;
	setp.gt.s32 	%p78, %r32, 64;
	ld.shared.f64 	%fd149, [_ZZN3cub18CUB_300001_SM_10006detail6reduce18DeviceReduceKernelINS2_10policy_hubIdyN4cuda3__47maximumIvEEE10Policy1000EPdyS8_dNS5_3std3__410__identityEEEvT0_PT3_T1_NS0_13GridEvenShareISI_EET2_T4_E12temp_storage+24];
	setp.lt.f64 	%p79, %fd147, %fd149;
	selp.f64 	%fd151, %fd149, %fd147, %p79;
	selp.f64 	%fd152, %fd151, %fd147, %p78;
	setp.gt.s32 	%p80, %r32, 96;
	ld.shared.f64 	%fd154, [_ZZN3cub18CUB_300001_SM_10006detail6reduce18DeviceReduceKernelINS2_10policy_hubIdyN4cuda3__47maximumIvEEE10Policy1000EPdyS8_dNS5_3std3__410__identityEEEvT0_PT3_T1_NS0_13GridEvenShareISI_EET2_T4_E12temp_storage+32];
	setp.lt.f64 	%p81, %fd152, %fd154;
	selp.f64 	%fd156, %fd154, %fd152, %p81;
	selp.f64 	%fd157, %fd156, %fd152, %p80;
	setp.gt.s32 	%p82, %r32, 128;
	ld.shared.f64 	%fd159, [_ZZN3cub18CUB_300001_SM_10006detail6reduce18DeviceReduceKernelINS2_10policy_hubIdyN4cuda3__47maximumIvEEE10Policy1000EPdyS8_dNS5_3std3__410__identityEEEvT0_PT3_T1_NS0_13GridEvenShareISI_EET2_T4_E12temp_storage+40];
	setp.lt.f64 	%p83, %fd157, %fd159;
	selp.f64 	%fd161, %fd159, %fd157, %p83;
	selp.f64 	%fd162, %fd161, %fd157, %p82;
	setp.gt.s32 	%p84, %r32, 160;
	ld.shared.f64 	%fd164, [_ZZN3cub18CUB_300001_SM_10006detail6reduce18DeviceReduceKernelINS2_10policy_hubIdyN4cuda3__47maximumIvEEE10Policy1000EPdyS8_dNS5_3std3__410__identityEEEvT0_PT3_T1_NS0_13GridEvenShareISI_EET2_T4_E12temp_storage+48];
	setp.lt.f64 	%p85, %fd162, %fd164;
	selp.f64 	%fd166, %fd164, %fd162, %p85;
	selp.f64 	%fd167, %fd166, %fd162, %p84;
	setp.gt.s32 	%p86, %r32, 192;
	ld.shared.f64 	%fd169, [_ZZN3cub18CUB_300001_SM_10006detail6reduce18DeviceReduceKernelINS2_10policy_hubIdyN4cuda3__47maximumIvEEE10Policy1000EPdyS8_dNS5_3std3__410__identityEEEvT0_PT3_T1_NS0_13GridEvenShareISI_EET2_T4_E12temp_storage+56];
	setp.lt.f64 	%p87, %fd167, %fd169;
	selp.f64 	%fd171, %fd169, %fd167, %p87;
	selp.f64 	%fd172, %fd171, %fd167, %p86;
	setp.gt.s32 	%p88, %r32, 224;
	ld.shared.f64 	%fd174, [_ZZN3cub18CUB_300001_SM_10006detail6reduce18DeviceReduceKernelINS2_10policy_hubIdyN4cuda3__47maximumIvEEE10Policy1000EPdyS8_dNS5_3std3__410__identityEEEvT0_PT3_T1_NS0_13GridEvenShareISI_EET2_T4_E12temp_storage+64];
	setp.lt.f64 	%p89, %fd172, %fd174;
	selp.f64 	%fd176, %fd174, %fd172, %p89;
	selp.f64 	%fd374, %fd176, %fd172, %p88;
	bra.uni 	$L__BB5_69;
$L__BB5_53:
	cvt.u32.u64 	%r61, %rd3;
	mov.u32 	%r45, %tid.x;
	add.s32 	%r62, %r45, %r61;
	mul.wide.u32 	%rd58, %r62, 8;
	add.s64 	%rd43, %rd39, %rd58;
	// begin inline asm
	ld.global.nc.u64 %rd42, [%rd43];
	// end inline asm
	mov.b64 	%fd56, %rd42;
	add.s64 	%rd45, %rd43, 2048;
	// begin inline asm
	ld.global.nc.u64 %rd44, [%rd45];
	// end inline asm
	mov.b64 	%fd57, %rd44;
	add.s64 	%rd47, %rd43, 4096;
	// begin inline asm
	ld.global.nc.u64 %rd46, [%rd47];
	// end inline asm
	mov.b64 	%fd58, %rd46;
	add.s64 	%rd49, %rd43, 6144;
	// begin inline asm
	ld.global.nc.u64 %rd48, [%rd49];
	// end inline asm
	mov.b64 	%fd59, %rd48;
	add.s64 	%rd51, %rd43, 8192;
	// begin inline asm
	ld.global.nc.u64 %rd50, [%rd51];
	// end inline asm
	mov.b64 	%fd60, %rd50;
	add.s64 	%rd53, %rd43, 10240;
	// begin inline asm
	ld.global.nc.u64 %rd52, [%rd53];
	// end inline asm
	mov.b64 	%fd61, %rd52;
	add.s64 	%rd55, %rd43, 12288;
	// begin inline asm
	ld.global.nc.u64 %rd54, [%rd55];
	// end inline asm
	mov.b64 	%fd62, %rd54;
	add.s64 	%rd57, %rd43, 14336;
	// begin inline asm
	ld.global.nc.u64 %rd56, [%rd57];
	// end inline asm
	mov.b64 	%fd63, %rd56;
	setp.lt.f64 	%p3, %fd56, %fd57;
	selp.f64 	%fd64, %fd57, %fd56, %p3;
	setp.lt.f64 	%p4, %fd64, %fd58;
	selp.f64 	%fd65, %fd58, %fd64, %p4;
	setp.lt.f64 	%p5, %fd65, %fd59;
	selp.f64 	%fd66, %fd59, %fd65, %p5;
	setp.lt.f64 	%p6, %fd66, %fd60;
	selp.f64 	%fd67, %fd60, %fd66, %p6;
	setp.lt.f64 	%p7, %fd67, %fd61;
	selp.f64 	%fd68, %fd61, %fd67, %p7;
	setp.lt.f64 	%p8, %fd68, %fd62;
	selp.f64 	%fd69, %fd62, %fd68, %p8;
	setp.lt.f64 	%p9, %fd69, %fd63;
	selp.f64 	%fd373, %fd63, %fd69, %p9;
	setp.lt.u64 	%p10, %rd21, %rd2;
	@%p10 bra 	$L__BB5_65;
	cvt.u64.u32 	%rd25, %r45;
	add.s64 	%rd252, %rd2, %rd3;
	add.s64 	%rd59, %rd252, %rd25;
	shl.b64 	%rd60, %rd59, 3;
	add.s64 	%rd251, %rd39, %rd60;
	mov.b32 	%r479, 0;
$L__BB5_55:
	add.s64 	%rd3, %rd3, %rd2;
	add.s64 	%rd61, %rd1, -2048;
	setp.gt.u64 	%p11, %rd3, %rd61;
	@%p11 bra 	$L__BB5_57;
	add.s64 	%rd78, %rd3, %rd25;
	shl.b64 	%rd79, %rd78, 3;
	add.s64 	%rd63, %rd39, %rd79;
	// begin inline asm
	ld.global.nc.u64 %rd62, [%rd63];
	// end inline asm
	mov.b64 	%fd70, %rd62;
	add.s64 	%rd65, %rd63, 2048;
	// begin inline asm
	ld.global.nc.u64 %rd64, [%rd65];
	// end inline asm
	mov.b64 	%fd71, %rd64;
	add.s64 	%rd67, %rd63, 4096;
	// begin inline asm
	ld.global.nc.u64 %rd66, [%rd67];
	// end inline asm
	mov.b64 	%fd72, %rd66;
	add.s64 	%rd69, %rd63, 6144;
	// begin inline asm
	ld.global.nc.u64 %rd68, [%rd69];
	// end inline asm
	mov.b64 	%fd73, %rd68;
	add.s64 	%rd71, %rd63, 8192;
	// begin inline asm
	ld.global.nc.u64 %rd70, [%rd71];
	// end inline asm
	mov.b64 	%fd74, %rd70;
	add.s64 	%rd73, %rd63, 10240;
	// begin inline asm
	ld.global.nc.u64 %rd72, [%rd73];
	// end inline asm
	mov.b64 	%fd75, %rd72;
	add.s64 	%rd75, %rd63, 12288;
	// begin inline asm
	ld.global.nc.u64 %rd74, [%rd75];
	// end inline asm
	mov.b64 	%fd76, %rd74;
	add.s64 	%rd77, %rd63, 14336;
	// begin inline asm
	ld.global.nc.u64 %rd76, [%rd77];
	// end inline asm
	mov.b64 	%fd77, %rd76;
	setp.lt.f64 	%p12, %fd373, %fd70;
	selp.f64 	%fd78, %fd70, %fd373, %p12;
	setp.lt.f64 	%p13, %fd78, %fd71;
	selp.f64 	%fd79, %fd71, %fd78, %p13;
	setp.lt.f64 	%p14, %fd79, %fd72;
	selp.f64 	%fd80, %fd72, %fd79, %p14;
	setp.lt.f64 	%p15, %fd80, %fd73;
	selp.f64 	%fd81, %fd73, %fd80, %p15;
	setp.lt.f64 	%p16, %fd81, %fd74;
	selp.f64 	%fd82, %fd74, %fd81, %p16;
	setp.lt.f64 	%p17, %fd82, %fd75;
	selp.f64 	%fd83, %fd75, %fd82, %p17;
	setp.lt.f64 	%p18, %fd83, %fd76;
	selp.f64 	%fd84, %fd76, %fd83, %p18;
	setp.lt.f64 	%p19, %fd84, %fd77;
	selp.f64 	%fd373, %fd77, %fd84, %p19;
	sub.s64 	%rd80, %rd1, %rd3;
	setp.lt.u64 	%p20, %rd80, %rd2;
	add.s32 	%r479, %r479, 1;
	add.s64 	%rd252, %rd252, %rd2;
	shl.b64 	%rd81, %rd2, 3;
	add.s64 	%rd251, %rd251, %rd81;
	@%p20 bra 	$L__BB5_65;
	bra.uni 	$L__BB5_55;
$L__BB5_57:
	setp.le.u64 	%p21, %rd1, %rd3;
	@%p21 bra 	$L__BB5_65;
	cvt.u32.u64 	%r64, %rd3;
	cvt.u32.u64 	%r65, %rd1;
	sub.s32 	%r48, %r65, %r64;
	setp.ge.s32 	%p22, %r45, %r48;
	@%p22 bra 	$L__BB5_65;
	cvt.u32.u64 	%r67, %rd2;
	not.b32 	%r69, %r45;
	add.s32 	%r70, %r69, %r65;
	add.s32 	%r71, %r67, %r61;
	sub.s32 	%r72, %r70, %r71;
	mul.lo.s32 	%r73, %r1, %r479;
	shl.b32 	%r74, %r73, 11;
	sub.s32 	%r49, %r72, %r74;
	shr.u32 	%r75, %r70, 8;
	add.s32 	%r50, %r75, 1;
	and.b32  	%r76, %r70, 768;
	setp.eq.s32 	%p23, %r76, 768;
	mov.u32 	%r482, %r45;
	@%p23 bra 	$L__BB5_62;
	and.b32  	%r77, %r50, 3;
	neg.s32 	%r480, %r77;
	mov.u32 	%r482, %r45;
$L__BB5_61:
	.pragma "nounroll";
	// begin inline asm
	ld.global.nc.u64 %rd82, [%rd251];
	// end inline asm
	mov.b64 	%fd86, %rd82;
	setp.lt.f64 	%p24, %fd373, %fd86;
	selp.f64 	%fd373, %fd86, %fd373, %p24;
	add.s32 	%r482, %r482, 256;
	add.s64 	%rd251, %rd251, 2048;
	add.s32 	%r480, %r480, 1;
	setp.ne.s32 	%p25, %r480, 0;
	@%p25 bra 	$L__BB5_61;
$L__BB5_62:
	setp.lt.u32 	%p26, %r49, 768;
	@%p26 bra 	$L__BB5_65;
	cvt.u64.u32 	%rd84, %r482;
	add.s64 	%rd85, %rd84, %rd252;
	shl.b64 	%rd86, %rd85, 3;
	add.s64 	%rd255, %rd39, %rd86;
$L__BB5_64:
	// begin inline asm
	ld.global.nc.u64 %rd87, [%rd255];
	// end inline asm
	mov.b64 	%fd87, %rd87;
	setp.lt.f64 	%p27, %fd373, %fd87;
	selp.f64 	%fd88, %fd87, %fd373, %p27;
	add.s64 	%rd90, %rd255, 2048;
	// begin inline asm
	ld.global.nc.u64 %rd89, [%rd90];
	// end inline asm
	mov.b64 	%fd89, %rd89;
	setp.lt.f64 	%p28, %fd88, %fd89;
	selp.f64 	%fd90, %fd89, %fd88, %p28;
	add.s64 	%rd92, %rd255, 4096;
	// begin inline asm
	ld.global.nc.u64 %rd91, [%rd92];
	// end inline asm
	mov.b64 	%fd91, %rd91;
	setp.lt.f64 	%p29, %fd90, %fd91;
	selp.f64 	%fd92, %fd91, %fd90, %p29;
	add.s64 	%rd94, %rd255, 6144;
	// begin inline asm
	ld.global.nc.u64 %rd93, [%rd94];
	// end inline asm
	mov.b64 	%fd93, %rd93;
	setp.lt.f64 	%p30, %fd92, %fd93;
	selp.f64 	%fd373, %fd93, %fd92, %p30;
	add.s32 	%r482, %r482, 1024;
	add.s64 	%rd255, %rd255, 8192;
	setp.lt.s32 	%p31, %r482, %r48;
	@%p31 bra 	$L__BB5_64;
$L__BB5_65:
	// begin inline asm
	mov.u32 %r78, %laneid;
	// end inline asm
	mov.b64 	%rd95, %fd373;
	mov.b64 	{%r80, %r85}, %rd95;
	mov.b32 	%r86, 1;
	mov.b32 	%r127, 31;
	mov.b32 	%r128, -1;
	// begin inline asm
	shfl.sync.down.b32 %r79, %r80, %r86, %r127, %r128;
	// end inline asm
	// begin inline asm
	shfl.sync.down.b32 %r84, %r85, %r86, %r127, %r128;
	// end inline asm
	mov.b64 	%rd96, {%r79, %r84};
	mov.b64 	%fd94, %rd96;
	setp.gt.s32 	%p32, %r78, 30;
	setp.lt.f64 	%p33, %fd373, %fd94;
	selp.f64 	%fd95, %fd94, %fd373, %p33;
	selp.f64 	%fd96, %fd373, %fd95, %p32;
	mov.b64 	%rd97, %fd96;
	mov.b64 	{%r90, %r95}, %rd97;
	mov.b32 	%r96, 2;
	// begin inline asm
	shfl.sync.down.b32 %r89, %r90, %r96, %r127, %r128;
	// end inline asm
	// begin inline asm
	shfl.sync.down.b32 %r94, %r95, %r96, %r127, %r128;
	// end inline asm
	mov.b64 	%rd98, {%r89, %r94};
	mov.b64 	%fd97, %rd98;
	setp.gt.s32 	%p34, %r78, 29;
	setp.lt.f64 	%p35, %fd96, %fd97;
	selp.f64 	%fd98, %fd97, %fd96, %p35;
	selp.f64 	%fd99, %fd96, %fd98, %p34;
	mov.b64 	%rd99, %fd99;
	mov.b64 	{%r100, %r105}, %rd99;
	mov.b32 	%r106, 4;
	// begin inline asm
	shfl.sync.down.b32 %r99, %r100, %r106, %r127, %r128;
	// end inline asm
	// begin inline asm
	shfl.sync.down.b32 %r104, %r105, %r106, %r127, %r128;
	// end inline asm
	mov.b64 	%rd100, {%r99, %r104};
	mov.b64 	%fd100, %rd100;
	setp.gt.s32 	%p36, %r78, 27;
	setp.lt.f64 	%p37, %fd99, %fd100;
	selp.f64 	%fd101, %fd100, %fd99, %p37;
	selp.f64 	%fd102, %fd99, %fd101, %p36;
	mov.b64 	%rd101, %fd102;
	mov.b64 	{%r110, %r115}, %rd101;
	mov.b32 	%r116, 8;
	// begin inline asm
	shfl.sync.down.b32 %r109, %r110, %r116, %r127, %r128;
	// end inline asm
	// begin inline asm
	shfl.sync.down.b32 %r114, %r115, %r116, %r127, %r128;
	// end inline asm
	mov.b64 	%rd102, {%r109, %r114};
	mov.b64 	%fd103, %rd102;
	setp.gt.s32 	%p38, %r78, 23;
	setp.lt.f64 	%p39, %fd102, %fd103;
	selp.f64 	%fd104, %fd103, %fd102, %p39;
	selp.f64 	%fd105, %fd102, %fd104, %p38;
	mov.b64 	%rd103, %fd105;
	mov.b64 	{%r120, %r125}, %rd103;
	mov.b32 	%r126, 16;
	// begin inline asm
	shfl.sync.down.b32 %r119, %r120, %r126, %r127, %r128;
	// end inline asm
	// begin inline asm
	shfl.sync.down.b32 %r124, %r125, %r126, %r127, %r128;
	// end inline asm
	mov.b64 	%rd104, {%r119, %r124};
	mov.b64 	%fd106, %rd104;
	setp.gt.s32 	%p40, %r78, 15;
	setp.lt.f64 	%p41, %fd105, %fd106;
	selp.f64 	%fd52, %fd106, %fd105, %p41;
	selp.f64 	%fd374, %fd105, %fd52, %p40;
	setp.ne.s32 	%p42, %r78, 0;
	@%p42 bra 	$L__BB5_67;
	shr.u32 	%r129, %r45, 2;
	and.b32  	%r130, %r129, 248;
	mov.u32 	%r131, _ZZN3cub18CUB_300001_SM_10006detail6reduce18DeviceReduceKernelINS2_10policy_hubIdyN4cuda3__47maximumIvEEE10Policy1000EPdyS8_dNS5_3std3__410__identityEEEvT0_PT3_T1_NS0_13GridEvenShareISI_EET2_T4_E12temp_storage;
	add.s32 	%r132, %r131, %r130;
	st.shared.f64 	[%r132+8], %fd52;
$L__BB5_67:
	bar.sync 	0;
	setp.ne.s32 	%p43, %r45, 0;
	@%p43 bra 	$L__BB5_69;
	ld.shared.f64 	%fd107, [_ZZN3cub18CUB_300001_SM_10006detail6reduce18DeviceReduceKernelINS2_10policy_hubIdyN4cuda3__47maximumIvEEE10Policy1000EPdyS8_dNS5_3std3__410__identityEEEvT0_PT3_T1_NS0_13GridEvenShareISI_EET2_T4_E12temp_storage+16];
	setp.lt.f64 	%p44, %fd374, %fd107;
	selp.f64 	%fd108, %fd107, %fd374, %p44;
	ld.shared.f64 	%fd109, [_ZZN3cub18CUB_300001_SM_10006detail6reduce18DeviceReduceKernelINS2_10policy_hubIdyN4cuda3__47maximumIvEEE10Policy1000EPdyS8_dNS5_3std3__410__identityEEEvT0_PT3_T1_NS0_13GridEvenShareISI_EET2_T4_E12temp_storage+24];
	setp.lt.f64 	%p45, %fd108, %fd109;
	selp.f64 	%fd110, %fd109, %fd108, %p45;
	ld.shared.f64 	%fd111, [_ZZN3cub18CUB_300001_SM_10006detail6reduce18DeviceReduceKernelINS2_10policy_hubIdyN4cuda3__47maximumIvEEE10Policy1000EPdyS8_dNS5_3std3__410__identityEEEvT0_PT3_T1_NS0_13GridEvenShareISI_EET2_T4_E12temp_storage+32];
	setp.lt.f64 	%p46, %fd110, %fd111;
	selp.f64 	%fd112, %fd111, %fd110, %p46;
	ld.shared.f64 	%fd113, [_ZZN3cub18CUB_300001_SM_10006detail6reduce18DeviceReduceKernelINS2_10policy_hubIdyN4cuda3__47maximumIvEEE10Policy1000EPdyS8_dNS5_3std3__410__identityEEEvT0_PT3_T1_NS0_13GridEvenShareISI_EET2_T4_E12temp_storage+40];
	setp.lt.f64 	%p47, %fd112, %fd113;
	selp.f64 	%fd114, %fd113, %fd112, %p47;
	ld.shared.f64 	%fd115, [_ZZN3cub18CUB_300001_SM_10006detail6reduce18DeviceReduceKernelINS2_10policy_hubIdyN4cuda3__47maximumIvEEE10Policy1000EPdyS8_dNS5_3std3__410__identityEEEvT0_PT3_T1_NS0_13GridEvenShareISI_EET2_T4_E12temp_storage+48];
	setp.lt.f64 	%p48, %fd114, %fd115;
	selp.f64 	%fd116, %fd115, %fd114, %p48;
	ld.shared.f64 	%fd117, [_ZZN3cub18CUB_300001_SM_10006detail6reduce18DeviceReduceKernelINS2_10policy_hubIdyN4cuda3__47maximumIvEEE10Policy1000EPdyS8_dNS5_3std3__410__identityEEEvT0_PT3_T1_NS0_13GridEvenShareISI_EET2_T4_E12temp_storage+56];
	setp.lt.f64 	%p49, %fd116, %fd117;
	selp.f64 	%fd118, %fd117, %fd116, %p49;
	ld.shared.f64 	%fd119, [_ZZN3cub18CUB_300001_SM_10006detail6reduce18DeviceReduceKernelINS2_10policy_hubIdyN4cuda3__47maximumIvEEE10Policy1000EPdyS8_dNS5_3std3__410__identityEEEvT0_PT3_T1_NS0_13GridEvenShareISI_EET2_T4_E12temp_storage+64];
	setp.lt.f64 	%p50, %fd118, %fd119;
	selp.f64 	%fd374, %fd119, %fd118, %p50;
$L__BB5_69:
	mov.u32 	%r463, %tid.x;
	setp.ne.s32 	%p216, %r463, 0;
	@%p216 bra 	$L__BB5_71;
	ld.param.u64 	%rd243, [_ZN3cub18CUB_300001_SM_10006detail6reduce18DeviceReduceKernelINS2_10policy_hubIdyN4cuda3__47maximumIvEEE10Policy1000EPdyS8_dNS5_3std3__410__identityEEEvT0_PT3_T1_NS0_13GridEvenShareISI_EET2_T4__param_1];
	cvta.to.global.u64 	%rd240, %rd243;
	mul.wide.u32 	%rd241, %r2, 8;
	add.s64 	%rd242, %rd240, %rd241;
	st.global.f64 	[%rd242], %fd374;
$L__BB5_71:
	ret;

}
	// .globl	_ZN3cub18CUB_300001_SM_10006detail6reduce28DeviceReduceSingleTileKernelINS2_10policy_hubIdyN4cuda3__47maximumIvEEE10Policy1000EPdSB_iS8_ddNS5_3std3__410__identityEEEvT0_T1_T2_T3_T4_T6_
.visible .entry _ZN3cub18CUB_300001_SM_10006detail6reduce28DeviceReduceSingleTileKernelINS2_10policy_hubIdyN4cuda3__47maximumIvEEE10Policy1000EPdSB_iS8_ddNS5_3std3__410__identityEEEvT0_T1_T2_T3_T4_T6_(
	.param .u64 .ptr .align 1 _ZN3cub18CUB_300001_SM_10006detail6reduce28DeviceReduceSingleTileKernelINS2_10policy_hubIdyN4cuda3__47maximumIvEEE10Policy1000EPdSB_iS8_ddNS5_3std3__410__identityEEEvT0_T1_T2_T3_T4_T6__param_0,
	.param .u64 .ptr .align 1 _ZN3cub18CUB_300001_SM_10006detail6reduce28DeviceReduceSingleTileKernelINS2_10policy_hubIdyN4cuda3__47maximumIvEEE10Policy1000EPdSB_iS8_ddNS5_3std3__410__identityEEEvT0_T1_T2_T3_T4_T6__param_1,
	.param .u32 _ZN3cub18CUB_300001_SM_10006detail6reduce28DeviceReduceSingleTileKernelINS2_10policy_hubIdyN4cuda3__47maximumIvEEE10Policy1000EPdSB_iS8_ddNS5_3std3__410__identityEEEvT0_T1_T2_T3_T4_T6__param_2,
	.param .align 1 .b8 _ZN3cub18CUB_300001_SM_10006detail6reduce28DeviceReduceSingleTileKernelINS2_10policy_hubIdyN4cuda3__47maximumIvEEE10Policy1000EPdSB_iS8_ddNS5_3std3__410__identityEEEvT0_T1_T2_T3_T4_T6__param_3[1],
	.param .f64 _ZN3cub18CUB_300001_SM_10006detail6reduce28DeviceReduceSingleTileKernelINS2_10policy_hubIdyN4cuda3__47maximumIvEEE10Policy1000EPdSB_iS8_ddNS5_3std3__410__identityEEEvT0_T1_T2_T3_T4_T6__param_4,
	.param .align 1 .b8 _ZN3cub18CUB_300001_SM_10006detail6reduce28DeviceReduceSingleTileKernelINS2_10policy_hubIdyN4cuda3__47maximumIvEEE10Policy1000EPdSB_iS8_ddNS5_3std3__410__identityEEEvT0_T1_T2_T3_T4_T6__param_5[1]
)
.maxntid 256
.minnctapersm 1
{
	.reg .pred 	%p<220>;
	.reg .b32 	%r<472>;
	.reg .b64 	%rd<206>;
	.reg .b64 	%fd<381>;
	// demoted variable
	.shared .align 8 .b8 _ZZN3cub18CUB_300001_SM_10006detail6reduce28DeviceReduceSingleTileKernelINS2_10policy_hubIdyN4cuda3__47maximumIvEEE10Policy1000EPdSB_iS8_ddNS5_3std3__410__identityEEEvT0_T1_T2_T3_T4_T6_E12temp_storage[80];
	ld.param.u64 	%rd15, [_ZN3cub18CUB_300001_SM_10006detail6reduce28DeviceReduceSingleTileKernelINS2_10policy_hubIdyN4cuda3__47maximumIvEEE10Policy1000EPdSB_iS8_ddNS5_3std3__410__identityEEEvT0_T1_T2_T3_T4_T6__param_0];
	ld.param.u64 	%rd16, [_ZN3cub18CUB_300001_SM_10006detail6reduce28DeviceReduceSingleTileKernelINS2_10policy_hubIdyN4cuda3__47maximumIvEEE10Policy1000EPdSB_iS8_ddNS5_3std3__410__identityEEEvT0_T1_T2_T3_T4_T6__param_1];
	ld.param.u32 	%r68, [_ZN3cub18CUB_300001_SM_10006detail6reduce28DeviceReduceSingleTileKernelINS2_10policy_hubIdyN4cuda3__47maximumIvEEE10Policy1000EPdSB_iS8_ddNS5_3std3__410__identityEEEvT0_T1_T2_T3_T4_T6__param_2];
	ld.param.f64 	%fd58, [_ZN3cub18CUB_300001_SM_10006detail6reduce28DeviceReduceSingleTileKernelINS2_10policy_hubIdyN4cuda3__47maximumIvEEE10Policy1000EPdSB_iS8_ddNS5_3std3__410__identityEEEvT0_T1_T2_T3_T4_T6__param_4];
	cvta.to.global.u64 	%rd1, %rd16;
	setp.ne.s32 	%p1, %r68, 0;
	@%p1 bra 	$L__BB6_3;
	mov.u32 	%r445, %tid.x;
	setp.ne.s32 	%p219, %r445, 0;
	@%p219 bra 	$L__BB6_74;
	st.global.f64 	[%rd1], %fd58;
	bra.uni 	$L__BB6_74;
$L__BB6_3:
	and.b64  	%rd17, %rd15, 31;
	setp.ne.s64 	%p2, %rd17, 0;
	@%p2 bra 	$L__BB6_38;
	setp.gt.s32 	%p110, %r68, 2047;
	@%p110 bra 	$L__BB6_22;
	mov.u32 	%r1, %tid.x;
	setp.ge.s32 	%p159, %r1, %r68;
	mov.f64 	%fd359, 0d0000000000000000;
	mov.u32 	%r449, %r1;
	@%p159 bra 	$L__BB6_7;
	mul.wide.u32 	%rd169, %r1, 8;
	add.s64 	%rd168, %rd15, %rd169;
	// begin inline asm
	ld.global.nc.u64 %rd167, [%rd168];
	// end inline asm
	mov.b64 	%fd359, %rd167;
	add.s32 	%r449, %r1, 256;
$L__BB6_7:
	setp.ge.s32 	%p160, %r449, %r68;
	@%p160 bra 	$L__BB6_13;
	not.b32 	%r321, %r449;
	add.s32 	%r4, %r68, %r321;
	and.b32  	%r322, %r4, 768;
	setp.eq.s32 	%p161, %r322, 768;
	@%p161 bra 	$L__BB6_11;
	mul.wide.u32 	%rd170, %r449, 8;
	add.s64 	%rd202, %rd15, %rd170;
	shr.u32 	%r323, %r4, 8;
	add.s32 	%r324, %r323, 1;
	and.b32  	%r325, %r324, 3;
	neg.s32 	%r447, %r325;
$L__BB6_10:
	.pragma "nounroll";
	// begin inline asm
	ld.global.nc.u64 %rd171, [%rd202];
	// end inline asm
	mov.b64 	%fd272, %rd171;
	setp.lt.f64 	%p162, %fd359, %fd272;
	selp.f64 	%fd359, %fd272, %fd359, %p162;
	add.s32 	%r449, %r449, 256;
	add.s64 	%rd202, %rd202, 2048;
	add.s32 	%r447, %r447, 1;
	setp.ne.s32 	%p163, %r447, 0;
	@%p163 bra 	$L__BB6_10;
$L__BB6_11:
	setp.lt.u32 	%p164, %r4, 768;
	@%p164 bra 	$L__BB6_13;
$L__BB6_12:
	mul.wide.s32 	%rd181, %r449, 8;
	add.s64 	%rd174, %rd15, %rd181;
	// begin inline asm
	ld.global.nc.u64 %rd173, [%rd174];
	// end inline asm
	mov.b64 	%fd273, %rd173;
	setp.lt.f64 	%p165, %fd359, %fd273;
	selp.f64 	%fd274, %fd273, %fd359, %p165;
	add.s64 	%rd176, %rd174, 2048;
	// begin inline asm
	ld.global.nc.u64 %rd175, [%rd176];
	// end inline asm
	mov.b64 	%fd275, %rd175;
	setp.lt.f64 	%p166, %fd274, %fd275;
	selp.f64 	%fd276, %fd275, %fd274, %p166;
	add.s64 	%rd178, %rd174, 4096;
	// begin inline asm
	ld.global.nc.u64 %rd177, [%rd178];
	// end inline asm
	mov.b64 	%fd277, %rd177;
	setp.lt.f64 	%p167, %fd276, %fd277;
	selp.f64 	%fd278, %fd277, %fd276, %p167;
	add.s64 	%rd180, %rd174, 6144;
	// begin inline asm
	ld.global.nc.u64 %rd179, [%rd180];
	// end inline asm
	mov.b64 	%fd279, %rd179;
	setp.lt.f64 	%p168, %fd278, %fd279;
	selp.f64 	%fd359, %fd279, %fd278, %p168;
	add.s32 	%r449, %r449, 1024;
	setp.lt.s32 	%p169, %r449, %r68;
	@%p169 bra 	$L__BB6_12;
$L__BB6_13:
	setp.lt.s32 	%p170, %r68, 256;
	@%p170 bra 	$L__BB6_18;
	// begin inline asm
	mov.u32 %r389, %laneid;
	// end inline asm
	mov.b64 	%rd192, %fd359;
	mov.b64 	{%r391, %r396}, %rd192;
	mov.b32 	%r397, 1;
	mov.b32 	%r438, 31;
	mov.b32 	%r439, -1;
	// begin inline asm
	shfl.sync.down.b32 %r390, %r391, %r397, %r438, %r439;
	// end inline asm
	// begin inline asm
	shfl.sync.down.b32 %r395, %r396, %r397, %r438, %r439;
	// end inline asm
	mov.b64 	%rd193, {%r390, %r395};
	mov.b64 	%fd327, %rd193;
	setp.gt.s32 	%p198, %r389, 30;
	setp.lt.f64 	%p199, %fd359, %fd327;
	selp.f64 	%fd328, %fd327, %fd359, %p199;
	selp.f64 	%fd329, %fd359, %fd328, %p198;
	mov.b64 	%rd194, %fd329;
	mov.b64 	{%r401, %r406}, %rd194;
	mov.b32 	%r407, 2;
	// begin inline asm
	shfl.sync.down.b32 %r400, %r401, %r407, %r438, %r439;
	// end inline asm
	// begin inline asm
	shfl.sync.down.b32 %r405, %r406, %r407, %r438, %r439;
	// end inline asm
	mov.b64 	%rd195, {%r400, %r405};
	mov.b64 	%fd330, %rd195;
	setp.gt.s32 	%p200, %r389, 29;
	setp.lt.f64 	%p201, %fd329, %fd330;
	selp.f64 	%fd331, %fd330, %fd329, %p201;
	selp.f64 	%fd332, %fd329, %fd331, %p200;
	mov.b64 	%rd196, %fd332;
	mov.b64 	{%r411, %r416}, %rd196;
	mov.b32 	%r417, 4;
	// begin inline asm
	shfl.sync.down.b32 %r410, %r411, %r417, %r438, %r439;
	// end inline asm
	// begin inline asm
	shfl.sync.down.b32 %r415, %r416, %r417, %r438, %r439;
	// end inline asm
	mov.b64 	%rd197, {%r410, %r415};
	mov.b64 	%fd333, %rd197;
	setp.gt.s32 	%p202, %r389, 27;
	setp.lt.f64 	%p203, %fd332, %fd333;
	selp.f64 	%fd334, %fd333, %fd332, %p203;
	selp.f64 	%fd335, %fd332, %fd334, %p202;
	mov.b64 	%rd198, %fd335;
	mov.b64 	{%r421, %r426}, %rd198;
	mov.b32 	%r427, 8;
	// begin inline asm
	shfl.sync.down.b32 %r420, %r421, %r427, %r438, %r439;
	// end inline asm
	// begin inline asm
	shfl.sync.down.b32 %r425, %r426, %r427, %r438, %r439;
	// end inline asm
	mov.b64 	%rd199, {%r420, %r425};
	mov.b64 	%fd336, %rd199;
	setp.gt.s32 	%p204, %r389, 23;
	setp.lt.f64 	%p205, %fd335, %fd336;
	selp.f64 	%fd337, %fd336, %fd335, %p205;
	selp.f64 	%fd338, %fd335, %fd337, %p204;
	mov.b64 	%rd200, %fd338;
	mov.b64 	{%r431, %r436}, %rd200;
	mov.b32 	%r437, 16;
	// begin inline asm
	shfl.sync.down.b32 %r430, %r431, %r437, %r438, %r439;
	// end inline asm
	// begin inline asm
	shfl.sync.down.b32 %r435, %r436, %r437, %r438, %r439;
	// end inline asm
	mov.b64 	%rd201, {%r430, %r435};
	mov.b64 	%fd339, %rd201;
	setp.gt.s32 	%p206, %r389, 15;
	setp.lt.f64 	%p207, %fd338, %fd339;
	selp.f64 	%fd10, %fd339, %fd338, %p207;
	selp.f64 	%fd380, %fd338, %fd10, %p206;
	setp.ne.s32 	%p208, %r389, 0;
	@%p208 bra 	$L__BB6_16;
	shr.u32 	%r440, %r1, 2;
	and.b32  	%r441, %r440, 248;
	mov.u32 	%r442, _ZZN3cub18CUB_300001_SM_10006detail6reduce28DeviceReduceSingleTileKernelINS2_10policy_hubIdyN4cuda3__47maximumIvEEE10Policy1000EPdSB_iS8_ddNS5_3std3__410__identityEEEvT0_T1_T2_T3_T4_T6_E12temp_storage;
	add.s32 	%r443, %r442, %r441;
	st.shared.f64 	[%r443+8], %fd10;
$L__BB6_16:
	bar.sync 	0;
	setp.ne.s32 	%p209, %r1, 0;
	@%p209 bra 	$L__BB6_72;
	ld.shared.f64 	%fd340, [_ZZN3cub18CUB_300001_SM_10006detail6reduce28DeviceReduceSingleTileKernelINS2_10policy_hubIdyN4cuda3__47maximumIvEEE10Policy1000EPdSB_iS8_ddNS5_3std3__410__identityEEEvT0_T1_T2_T3_T4_T6_E12temp_storage+16];
	setp.lt.f64 	%p210, %fd380, %fd340;
	selp.f64 	%fd341, %fd340, %fd380, %p210;
	ld.shared.f64 	%fd342, [_ZZN3cub18CUB_300001_SM_10006detail6reduce28DeviceReduceSingleTileKernelINS2_10policy_hubIdyN4cuda3__47maximumIvEEE10Policy1000EPdSB_iS8_ddNS5_3std3__410__identityEEEvT0_T1_T2_T3_T4_T6_E12temp_storage+24];
	setp.lt.f64 	%p211, %fd341, %fd342;
	selp.f64 	%fd343, %fd342, %fd341, %p211;
	ld.shared.f64 	%fd344, [_ZZN3cub18CUB_300001_SM_10006detail6reduce28DeviceReduceSingleTileKernelINS2_10policy_hubIdyN4cuda3__47maximumIvEEE10Policy1000EPdSB_iS8_ddNS5_3std3__410__identityEEEvT0_T1_T2_T3_T4_T6_E12temp_storage+32];
	setp.lt.f64 	%p212, %fd343, %fd344;
	selp.f64 	%fd345, %fd344, %fd343, %p212;
	ld.shared.f64 	%fd346, [_ZZN3cub18CUB_300001_SM_10006detail6reduce28DeviceReduceSingleTileKernelINS2_10policy_hubIdyN4cuda3__47maximumIvEEE10Policy1000EPdSB_iS8_ddNS5_3std3__410__identityEEEvT0_T1_T2_T3_T4_T6_E12temp_storage+40];
	setp.lt.f64 	%p213, %fd345, %fd346;
	selp.f64 	%fd347, %fd346, %fd345, %p213;
	ld.shared.f64 	%fd348, [_ZZN3cub18CUB_300001_SM_10006detail6reduce28DeviceReduceSingleTileKernelINS2_10policy_hubIdyN4cuda3__47maximumIvEEE10Policy1000EPdSB_iS8_ddNS5_3std3__410__identityEEEvT0_T1_T2_T3_T4_T6_E12temp_storage+48];
	setp.lt.f64 	%p214, %fd347, %fd348;
	selp.f64 	%fd349, %fd348, %fd347, %p214;
	ld.shared.f64 	%fd350, [_ZZN3cub18CUB_300001_SM_10006detail6reduce28DeviceReduceSingleTileKernelINS2_10policy_hubIdyN4cuda3__47maximumIvEEE10Policy1000EPdSB_iS8_ddNS5_3std3__410__identityEEEvT0_T1_T2_T3_T4_T6_E12temp_storage+56];
	setp.lt.f64 	%p215, %fd349, %fd350;
	selp.f64 	%fd351, %fd350, %fd349, %p215;
	ld.shared.f64 	%fd352, [_ZZN3cub18CUB_300001_SM_10006detail6reduce28DeviceReduceSingleTileKernelINS2_10policy_hubIdyN4cuda3__47maximumIvEEE10Policy1000EPdSB_iS8_ddNS5_3std3__410__identityEEEvT0_T1_T2_T3_T4_T6_E12temp_storage+64];
	setp.lt.f64 	%p216, %fd351, %fd352;
	selp.f64 	%fd380, %fd352, %fd351, %p216;
	bra.uni 	$L__BB6_72;
$L__BB6_18:
	// begin inline asm
	mov.u32 %r326, %laneid;
	// end inline asm
	and.b32  	%r377, %r1, 992;
	add.s32 	%r378, %r377, 32;
	setp.gt.s32 	%p171, %r378, %r68;
	not.b32 	%r379, %r377;
	add.s32 	%r380, %r68, %r379;
	selp.b32 	%r375, %r380, 31, %p171;
	mov.b64 	%rd182, %fd359;
	mov.b64 	{%r328, %r333}, %rd182;
	mov.b32 	%r334, 1;
	mov.b32 	%r376, -1;
	// begin inline asm
	shfl.sync.down.b32 %r327, %r328, %r334, %r375, %r376;
	// end inline asm
	// begin inline asm
	shfl.sync.down.b32 %r332, %r333, %r334, %r375, %r376;
	// end inline asm
	mov.b64 	%rd183, {%r327, %r332};
	mov.b64 	%fd280, %rd183;
	setp.lt.s32 	%p172, %r326, %r375;
	setp.lt.f64 	%p173, %fd359, %fd280;
	selp.f64 	%fd281, %fd280, %fd359, %p173;
	selp.f64 	%fd282, %fd281, %fd359, %p172;
	mov.b64 	%rd184, %fd282;
	mov.b64 	{%r338, %r343}, %rd184;
	mov.b32 	%r344, 2;
	// begin inline asm
	shfl.sync.down.b32 %r337, %r338, %r344, %r375, %r376;
	// end inline asm
	// begin inline asm
	shfl.sync.down.b32 %r342, %r343, %r344, %r375, %r376;
	// end inline asm
	mov.b64 	%rd185, {%r337, %r342};
	mov.b64 	%fd283, %rd185;
	add.s32 	%r381, %r326, 2;
	setp.gt.s32 	%p174, %r381, %r375;
	setp.lt.f64 	%p175, %fd282, %fd283;
	selp.f64 	%fd284, %fd283, %fd282, %p175;
	selp.f64 	%fd285, %fd282, %fd284, %p174;
	mov.b64 	%rd186, %fd285;
	mov.b64 	{%r348, %r353}, %rd186;
	mov.b32 	%r354, 4;
	// begin inline asm
	shfl.sync.down.b32 %r347, %r348, %r354, %r375, %r376;
	// end inline asm
	// begin inline asm
	shfl.sync.down.b32 %r352, %r353, %r354, %r375, %r376;
	// end inline asm
	mov.b64 	%rd187, {%r347, %r352};
	mov.b64 	%fd286, %rd187;
	add.s32 	%r382, %r326, 4;
	setp.gt.s32 	%p176, %r382, %r375;
	setp.lt.f64 	%p177, %fd285, %fd286;
	selp.f64 	%fd287, %fd286, %fd285, %p177;
	selp.f64 	%fd288, %fd285, %fd287, %p176;
	mov.b64 	%rd188, %fd288;
	mov.b64 	{%r358, %r363}, %rd188;
	mov.b32 	%r364, 8;
	// begin inline asm
	shfl.sync.down.b32 %r357, %r358, %r364, %r375, %r376;
	// end inline asm
	// begin inline asm
	shfl.sync.down.b32 %r362, %r363, %r364, %r375, %r376;
	// end inline asm
	mov.b64 	%rd189, {%r357, %r362};
	mov.b64 	%fd289, %rd189;
	add.s32 	%r383, %r326, 8;
	setp.gt.s32 	%p178, %r383, %r375;
	setp.lt.f64 	%p179, %fd288, %fd289;
	selp.f64 	%fd290, %fd289, %fd288, %p179;
	selp.f64 	%fd291, %fd288, %fd290, %p178;
	mov.b64 	%rd190, %fd291;
	mov.b64 	{%r368, %r373}, %rd190;
	mov.b32 	%r374, 16;
	// begin inline asm
	shfl.sync.down.b32 %r367, %r368, %r374, %r375, %r376;
	// end inline asm
	// begin inline asm
	shfl.sync.down.b32 %r372, %r373, %r374, %r375, %r376;
	// end inline asm
	mov.b64 	%rd191, {%r367, %r372};
	mov.b64 	%fd292, %rd191;
	add.s32 	%r384, %r326, 16;
	setp.gt.s32 	%p180, %r384, %r375;
	setp.lt.f64 	%p181, %fd291, %fd292;
	selp.f64 	%fd293, %fd292, %fd291, %p181;
	selp.f64 	%fd380, %fd291, %fd293, %p180;
	setp.ne.s32 	%p182, %r326, 0;
	@%p182 bra 	$L__BB6_20;
	shr.u32 	%r385, %r1, 2;
	and.b32  	%r386, %r385, 248;
	mov.u32 	%r387, _ZZN3cub18CUB_300001_SM_10006detail6reduce28DeviceReduceSingleTileKernelINS2_10policy_hubIdyN4cuda3__47maximumIvEEE10Policy1000EPdSB_iS8_ddNS5_3std3__410__identityEEEvT0_T1_T2_T3_T4_T6_E12temp_storage;
	add.s32 	%r388, %r387, %r386;
	st.shared.f64 	[%r388+8], %fd380;
$L__BB6_20:
	bar.sync 	0;
	setp.ne.s32 	%p183, %r1, 0;
	@%p183 bra 	$L__BB6_72;
	setp.gt.s32 	%p184, %r68, 32;
	ld.shared.f64 	%fd294, [_ZZN3cub18CUB_300001_SM_10006detail6reduce28DeviceReduceSingleTileKernelINS2_10policy_hubIdyN4cuda3__47maximumIvEEE10Policy1000EPdSB_iS8_ddNS5_3std3__410__identityEEEvT0_T1_T2_T3_T4_T6_E12temp_storage+16];
	setp.lt.f64 	%p185, %fd380, %fd294;
	selp.f64 	%fd296, %fd294, %fd380, %p185;
	selp.f64 	%fd297, %fd296, %fd380, %p184;
	setp.gt.s32 	%p186, %r68, 64;
	ld.shared.f64 	%fd299, [_ZZN3cub18CUB_300001_SM_10006detail6reduce28DeviceReduceSingleTileKernelINS2_10policy_hubIdyN4cuda3__47maximumIvEEE10Policy1000EPdSB_iS8_ddNS5_3std3__410__identityEEEvT0_T1_T2_T3_T4_T6_E12temp_storage+24];
	setp.lt.f64 	%p187, %fd297, %fd299;
	selp.f64 	%fd301, %fd299, %fd297, %p187;
	selp.f64 	%fd302, %fd301, %fd297, %p186;
	setp.gt.s32 	%p188, %r68, 96;
	ld.shared.f64 	%fd304, [_ZZN3cub18CUB_300001_SM_10006detail6reduce28DeviceReduceSingleTileKernelINS2_10policy_hubIdyN4cuda3__47maximumIvEEE10Policy1000EPdSB_iS8_ddNS5_3std3__410__identityEEEvT0_T1_T2_T3_T4_T6_E12temp_storage+32];
	setp.lt.f64 	%p189, %fd302, %fd304;
	selp.f64 	%fd306, %fd304, %fd302, %p189;
	selp.f64 	%fd307, %fd306, %fd302, %p188;
	setp.gt.s32 	%p190, %r68, 128;
	ld.shared.f64 	%fd309, [_ZZN3cub18CUB_300001_SM_10006detail6reduce28DeviceReduceSingleTileKernelINS2_10policy_hubIdyN4cuda3__47maximumIvEEE10Policy1000EPdSB_iS8_ddNS5_3std3__410__identityEEEvT0_T1_T2_T3_T4_T6_E12temp_storage+40];
	setp.lt.f64 	%p191, %fd307, %fd309;
	selp.f64 	%fd311, %fd309, %fd307, %p191;
	selp.f64 	%fd312, %fd311, %fd307, %p190;
	setp.gt.s32 	%p192, %r68, 160;
	ld.shared.f64 	%fd314, [_ZZN3cub18CUB_300001_SM_10006detail6reduce28DeviceReduceSingleTileKernelINS2_10policy_hubIdyN4cuda3__47maximumIvEEE10Policy1000EPdSB_iS8_ddNS5_3std3__410__identityEEEvT0_T1_T2_T3_T4_T6_E12temp_storage+48];
	setp.lt.f64 	%p193, %fd312, %fd314;
	selp.f64 	%fd316, %fd314, %fd312, %p193;
	selp.f64 	%fd317, %fd316, %fd312, %p192;
	setp.gt.s32 	%p194, %r68, 192;
	ld.shared.f64 	%fd319, [_ZZN3cub18CUB_300001_SM_10006detail6reduce28DeviceReduceSingleTileKernelINS2_10policy_hubIdyN4cuda3__47maximumIvEEE10Policy1000EPdSB_iS8_ddNS5_3std3__410__identityEEEvT0_T1_T2_T3_T4_T6_E12temp_storage+56];
	setp.lt.f64 	%p195, %fd317, %fd319;
	selp.f64 	%fd321, %fd319, %fd317, %p195;
	selp.f64 	%fd322, %fd321, %fd317, %p194;
	setp.gt.s32 	%p196, %r68, 224;
	ld.shared.f64 	%fd324, [_ZZN3cub18CUB_300001_SM_10006detail6reduce28DeviceReduceSingleTileKernelINS2_10policy_hubIdyN4cuda3__47maximumIvEEE10Policy1000EPdSB_iS8_ddNS5_3std3__410__identityEEEvT0_T1_T2_T3_T4_T6_E12temp_storage+64];
	setp.lt.f64 	%p197, %fd322, %fd324;
	selp.f64 	%fd326, %fd324, %fd322, %p197;
	selp.f64 	%fd380, %fd326, %fd322, %p196;
	bra.uni 	$L__BB6_72;
$L__BB6_22:
	mov.u32 	%r13, %tid.x;
	shl.b32 	%r14, %r13, 2;
	mul.wide.u32 	%rd126, %r14, 8;
	add.s64 	%rd116, %rd15, %rd126;
	// begin inline asm
	ld.global.nc.v2.u64 {%rd114, %rd115}, [%rd116];
	// end inline asm
	add.s64 	%rd119, %rd116, 16;
	// begin inline asm
	ld.global.nc.v2.u64 {%rd117, %rd118}, [%rd119];
	// end inline asm
	mov.b64 	%fd206, %rd114;
	mov.b64 	%fd207, %rd115;
	mov.b64 	%fd208, %rd117;
	mov.b64 	%fd209, %rd118;
	add.s64 	%rd122, %rd116, 8192;
	// begin inline asm
	ld.global.nc.v2.u64 {%rd120, %rd121}, [%rd122];
	// end inline asm
	add.s64 	%rd125, %rd116, 8208;
	// begin inline asm
	ld.global.nc.v2.u64 {%rd123, %rd124}, [%rd125];
	// end inline asm
	mov.b64 	%fd210, %rd120;
	mov.b64 	%fd211, %rd121;
	mov.b64 	%fd212, %rd123;
	mov.b64 	%fd213, %rd124;
	setp.lt.f64 	%p111, %fd206, %fd207;
	selp.f64 	%fd214, %fd207, %fd206, %p111;
	setp.lt.f64 	%p112, %fd214, %fd208;
	selp.f64 	%fd215, %fd208, %fd214, %p112;
	setp.lt.f64 	%p113, %fd215, %fd209;
	selp.f64 	%fd216, %fd209, %fd215, %p113;
	setp.lt.f64 	%p114, %fd216, %fd210;
	selp.f64 	%fd217, %fd210, %fd216, %p114;
	setp.lt.f64 	%p115, %fd217, %fd211;
	selp.f64 	%fd218, %fd211, %fd217, %p115;
	setp.lt.f64 	%p116, %fd218, %fd212;
	selp.f64 	%fd219, %fd212, %fd218, %p116;
	setp.lt.f64 	%p117, %fd219, %fd213;
	selp.f64 	%fd366, %fd213, %fd219, %p117;
	setp.lt.u32 	%p118, %r68, 4096;
	mov.b32 	%r452, 2048;
	@%p118 bra 	$L__BB6_26;
	add.s32 	%r15, %r68, -2048;
	mov.b32 	%r452, 2048;
$L__BB6_24:
	add.s32 	%r258, %r452, %r14;
	mul.wide.u32 	%rd139, %r258, 8;
	add.s64 	%rd129, %rd15, %rd139;
	// begin inline asm
	ld.global.nc.v2.u64 {%rd127, %rd128}, [%rd129];
	// end inline asm
	add.s64 	%rd132, %rd129, 16;
	// begin inline asm
	ld.global.nc.v2.u64 {%rd130, %rd131}, [%rd132];
	// end inline asm
	mov.b64 	%fd220, %rd127;
	mov.b64 	%fd221, %rd128;
	mov.b64 	%fd222, %rd130;
	mov.b64 	%fd223, %rd131;
	add.s64 	%rd135, %rd129, 8192;
	// begin inline asm
	ld.global.nc.v2.u64 {%rd133, %rd134}, [%rd135];
	// end inline asm
	add.s64 	%rd138, %rd129, 8208;
	// begin inline asm
	ld.global.nc.v2.u64 {%rd136, %rd137}, [%rd138];
	// end inline asm
	mov.b64 	%fd224, %rd133;
	mov.b64 	%fd225, %rd134;
	mov.b64 	%fd226, %rd136;
	mov.b64 	%fd227, %rd137;
	setp.lt.f64 	%p119, %fd366, %fd220;
	selp.f64 	%fd228, %fd220, %fd366, %p119;
	setp.lt.f64 	%p120, %fd228, %fd221;
	selp.f64 	%fd229, %fd221, %fd228, %p120;
	setp.lt.f64 	%p121, %fd229, %fd222;
	selp.f64 	%fd230, %fd222, %fd229, %p121;
	setp.lt.f64 	%p122, %fd230, %fd223;
	selp.f64 	%fd231, %fd223, %fd230, %p122;
	setp.lt.f64 	%p123, %fd231, %fd224;
	selp.f64 	%fd232, %fd224, %fd231, %p123;
	setp.lt.f64 	%p124, %fd232, %fd225;
	selp.f64 	%fd233, %fd225, %fd232, %p124;
	setp.lt.f64 	%p125, %fd233, %fd226;
	selp.f64 	%fd234, %fd226, %fd233, %p125;
	setp.lt.f64 	%p126, %fd234, %fd227;
	selp.f64 	%fd366, %fd227, %fd234, %p126;
	sub.s32 	%r259, %r68, %r452;
	setp.lt.s32 	%p127, %r259, 2048;
	@%p127 bra 	$L__BB6_34;
	add.s32 	%r452, %r452, 2048;
	setp.le.s32 	%p128, %r452, %r15;
	@%p128 bra 	$L__BB6_24;
$L__BB6_26:
	setp.le.s32 	%p129, %r68, %r452;
	@%p129 bra 	$L__BB6_34;
	sub.s32 	%r19, %r68, %r452;
	setp.ge.s32 	%p130, %r13, %r19;
	@%p130 bra 	$L__BB6_34;
	not.b32 	%r260, %r13;
	add.s32 	%r261, %r68, %r260;
	sub.s32 	%r20, %r261, %r452;
	and.b32  	%r262, %r20, 768;
	setp.eq.s32 	%p131, %r262, 768;
	mov.u32 	%r456, %r13;
	@%p131 bra 	$L__BB6_31;
	add.s32 	%r454, %r13, %r452;
	shr.u32 	%r263, %r20, 8;
	add.s32 	%r264, %r263, 1;
	and.b32  	%r265, %r264, 3;
	neg.s32 	%r453, %r265;
	mov.u32 	%r456, %r13;
$L__BB6_30:
	.pragma "nounroll";
	mul.wide.u32 	%rd142, %r454, 8;
	add.s64 	%rd141, %rd15, %rd142;
	// begin inline asm
	ld.global.nc.u64 %rd140, [%rd141];
	// end inline asm
	mov.b64 	%fd236, %rd140;
	setp.lt.f64 	%p132, %fd366, %fd236;
	selp.f64 	%fd366, %fd236, %fd366, %p132;
	add.s32 	%r456, %r456, 256;
	add.s32 	%r454, %r454, 256;
	add.s32 	%r453, %r453, 1;
	setp.ne.s32 	%p133, %r453, 0;
	@%p133 bra 	$L__BB6_30;
$L__BB6_31:
	setp.lt.u32 	%p134, %r20, 768;
	@%p134 bra 	$L__BB6_34;
	cvt.u64.u32 	%rd143, %r456;
	cvt.u64.u32 	%rd144, %r452;
	add.s64 	%rd145, %rd143, %rd144;
	shl.b64 	%rd146, %rd145, 3;
	add.s64 	%rd147, %rd146, %rd15;
	add.s64 	%rd203, %rd147, 4096;
	add.s32 	%r457, %r456, %r452;
$L__BB6_33:
	mul.wide.u32 	%rd156, %r457, 8;
	add.s64 	%rd149, %rd15, %rd156;
	// begin inline asm
	ld.global.nc.u64 %rd148, [%rd149];
	// end inline asm
	mov.b64 	%fd237, %rd148;
	setp.lt.f64 	%p135, %fd366, %fd237;
	selp.f64 	%fd238, %fd237, %fd366, %p135;
	add.s64 	%rd151, %rd203, -2048;
	// begin inline asm
	ld.global.nc.u64 %rd150, [%rd151];
	// end inline asm
	mov.b64 	%fd239, %rd150;
	setp.lt.f64 	%p136, %fd238, %fd239;
	selp.f64 	%fd240, %fd239, %fd238, %p136;
	// begin inline asm
	ld.global.nc.u64 %rd152, [%rd203];
	// end inline asm
	mov.b64 	%fd241, %rd152;
	setp.lt.f64 	%p137, %fd240, %fd241;
	selp.f64 	%fd242, %fd241, %fd240, %p137;
	add.s64 	%rd155, %rd203, 2048;
	// begin inline asm
	ld.global.nc.u64 %rd154, [%rd155];
	// end inline asm
	mov.b64 	%fd243, %rd154;
	setp.lt.f64 	%p138, %fd242, %fd243;
	selp.f64 	%fd366, %fd243, %fd242, %p138;
	add.s32 	%r456, %r456, 1024;
	add.s64 	%rd203, %rd203, 8192;
	add.s32 	%r457, %r457, 1024;
	setp.lt.s32 	%p139, %r456, %r19;
	@%p139 bra 	$L__BB6_33;
$L__BB6_34:
	// begin inline asm
	mov.u32 %r266, %laneid;
	// end inline asm
	mov.b64 	%rd157, %fd366;
	mov.b64 	{%r268, %r273}, %rd157;
	mov.b32 	%r274, 1;
	mov.b32 	%r315, 31;
	mov.b32 	%r316, -1;
	// begin inline asm
	shfl.sync.down.b32 %r267, %r268, %r274, %r315, %r316;
	// end inline asm
	// begin inline asm
	shfl.sync.down.b32 %r272, %r273, %r274, %r315, %r316;
	// end inline asm
	mov.b64 	%rd158, {%r267, %r272};
	mov.b64 	%fd244, %rd158;
	setp.gt.s32 	%p140, %r266, 30;
	setp.lt.f64 	%p141, %fd366, %fd244;
	selp.f64 	%fd245, %fd244, %fd366, %p141;
	selp.f64 	%fd246, %fd366, %fd245, %p140;
	mov.b64 	%rd159, %fd246;
	mov.b64 	{%r278, %r283}, %rd159;
	mov.b32 	%r284, 2;
	// begin inline asm
	shfl.sync.down.b32 %r277, %r278, %r284, %r315, %r316;
	// end inline asm
	// begin inline asm
	shfl.sync.down.b32 %r282, %r283, %r284, %r315, %r316;
	// end inline asm
	mov.b64 	%rd160, {%r277, %r282};
	mov.b64 	%fd247, %rd160;
	setp.gt.s32 	%p142, %r266, 29;
	setp.lt.f64 	%p143, %fd246, %fd247;
	selp.f64 	%fd248, %fd247, %fd246, %p143;
	selp.f64 	%fd249, %fd246, %fd248, %p142;
	mov.b64 	%rd161, %fd249;
	mov.b64 	{%r288, %r293}, %rd161;
	mov.b32 	%r294, 4;
	// begin inline asm
	shfl.sync.down.b32 %r287, %r288, %r294, %r315, %r316;
	// end inline asm
	// begin inline asm
	shfl.sync.down.b32 %r292, %r293, %r294, %r315, %r316;
	// end inline asm
	mov.b64 	%rd162, {%r287, %r292};
	mov.b64 	%fd250, %rd162;
	setp.gt.s32 	%p144, %r266, 27;
	setp.lt.f64 	%p145, %fd249, %fd250;
	selp.f64 	%fd251, %fd250, %fd249, %p145;
	selp.f64 	%fd252, %fd249, %fd251, %p144;
	mov.b64 	%rd163, %fd252;
	mov.b64 	{%r298, %r303}, %rd163;
	mov.b32 	%r304, 8;
	// begin inline asm
	shfl.sync.down.b32 %r297, %r298, %r304, %r315, %r316;
	// end inline asm
	// begin inline asm
	shfl.sync.down.b32 %r302, %r303, %r304, %r315, %r316;
	// end inline asm
	mov.b64 	%rd164, {%r297, %r302};
	mov.b64 	%fd253, %rd164;
	setp.gt.s32 	%p146, %r266, 23;
	setp.lt.f64 	%p147, %fd252, %fd253;
	selp.f64 	%fd254, %fd253, %fd252, %p147;
	selp.f64 	%fd255, %fd252, %fd254, %p146;
	mov.b64 	%rd165, %fd255;
	mov.b64 	{%r308, %r313}, %rd165;
	mov.b32 	%r314, 16;
	// begin inline asm
	shfl.sync.down.b32 %r307, %r308, %r314, %r315, %r316;
	// end inline asm
	// begin inline asm
	shfl.sync.down.b32 %r312, %r313, %r314, %r315, %r316;
	// end inline asm
	mov.b64 	%rd166, {%r307, %r312};
	mov.b64 	%fd256, %rd166;
	setp.gt.s32 	%p148, %r266, 15;
	setp.lt.f64 	%p149, %fd255, %fd256;
	selp.f64 	%fd26, %fd256, %fd255, %p149;
	selp.f64 	%fd380, %fd255, %fd26, %p148;
	setp.ne.s32 	%p150, %r266, 0;
	@%p150 bra 	$L__BB6_36;
	shr.u32 	%r317, %r13, 2;
	and.b32  	%r318, %r317, 248;
	mov.u32 	%r319, _ZZN3cub18CUB_300001_SM_10006detail6reduce28DeviceReduceSingleTileKernelINS2_10policy_hubIdyN4cuda3__47maximumIvEEE10Policy1000EPdSB_iS8_ddNS5_3std3__410__identityEEEvT0_T1_T2_T3_T4_T6_E12temp_storage;
	add.s32 	%r320, %r319, %r318;
	st.shared.f64 	[%r320+8], %fd26;
$L__BB6_36:
	bar.sync 	0;
	setp.ne.s32 	%p151, %r13, 0;
	@%p151 bra 	$L__BB6_72;
	ld.shared.f64 	%fd257, [_ZZN3cub18CUB_300001_SM_10006detail6reduce28DeviceReduceSingleTileKernelINS2_10policy_hubIdyN4cuda3__47maximumIvEEE10Policy1000EPdSB_iS8_ddNS5_3std3__410__identityEEEvT0_T1_T2_T3_T4_T6_E12temp_storage+16];
	setp.lt.f64 	%p152, %fd380, %fd257;
	selp.f64 	%fd258, %fd257, %fd380, %p152;
	ld.shared.f64 	%fd259, [_ZZN3cub18CUB_300001_SM_10006detail6reduce28DeviceReduceSingleTileKernelINS2_10policy_hubIdyN4cuda3__47maximumIvEEE10Policy1000EPdSB_iS8_ddNS5_3std3__410__identityEEEvT0_T1_T2_T3_T4_T6_E12temp_storage+24];
	setp.lt.f64 	%p153, %fd258, %fd259;
	selp.f64 	%fd260, %fd259, %fd258, %p153;
	ld.shared.f64 	%fd261, [_ZZN3cub18CUB_300001_SM_10006detail6reduce28DeviceReduceSingleTileKernelINS2_10policy_hubIdyN4cuda3__47maximumIvEEE10Policy1000EPdSB_iS8_ddNS5_3std3__410__identityEEEvT0_T1_T2_T3_T4_T6_E12temp_storage+32];
	setp.lt.f64 	%p154, %fd260, %fd261;
	selp.f64 	%fd262, %fd261, %fd260, %p154;
	ld.shared.f64 	%fd263, [_ZZN3cub18CUB_300001_SM_10006detail6reduce28DeviceReduceSingleTileKernelINS2_10policy_hubIdyN4cuda3__47maximumIvEEE10Policy1000EPdSB_iS8_ddNS5_3std3__410__identityEEEvT0_T1_T2_T3_T4_T6_E12temp_storage+40];
	setp.lt.f64 	%p155, %fd262, %fd263;
	selp.f64 	%fd264, %fd263, %fd262, %p155;
	ld.shared.f64 	%fd265, [_ZZN3cub18CUB_300001_SM_10006detail6reduce28DeviceReduceSingleTileKernelINS2_10policy_hubIdyN4cuda3__47maximumIvEEE10Policy1000EPdSB_iS8_ddNS5_3std3__410__identityEEEvT0_T1_T2_T3_T4_T6_E12temp_storage+48];
	setp.lt.f64 	%p156, %fd264, %fd265;
	selp.f64 	%fd266, %fd265, %fd264, %p156;
	ld.shared.f64 	%fd267, [_ZZN3cub18CUB_300001_SM_10006detail6reduce28DeviceReduceSingleTileKernelINS2_10policy_hubIdyN4cuda3__47maximumIvEEE10Policy1000EPdSB_iS8_ddNS5_3std3__410__identityEEEvT0_T1_T2_T3_T4_T6_E12temp_storage+56];
	setp.lt.f64 	%p157, %fd266, %fd267;
	selp.f64 	%fd268, %fd267, %fd266, %p157;
	ld.shared.f64 	%fd269, [_ZZN3cub18CUB_300001_SM_10006detail6reduce28DeviceReduceSingleTileKernelINS2_10policy_hubIdyN4cuda3__47maximumIvEEE10Policy1000EPdSB_iS8_ddNS5_3std3__410__identityEEEvT0_T1_T2_T3_T4_T6_E12temp_storage+64];
	setp.lt.f64 	%p158, %fd268, %fd269;
	selp.f64 	%fd380, %fd269, %fd268, %p158;
	bra.uni 	$L__BB6_72;
$L__BB6_38:
	setp.gt.s32 	%p3, %r68, 2047;
	@%p3 bra 	$L__BB6_56;
	mov.u32 	%r35, %tid.x;
	setp.ge.s32 	%p52, %r35, %r68;
	mov.f64 	%fd372, 0d0000000000000000;
	mov.u32 	%r462, %r35;
	@%p52 bra 	$L__BB6_41;
	mul.wide.u32 	%rd81, %r35, 8;
	add.s64 	%rd80, %rd15, %rd81;
	// begin inline asm
	ld.global.nc.u64 %rd79, [%rd80];
	// end inline asm
	mov.b64 	%fd372, %rd79;
	add.s32 	%r462, %r35, 256;
$L__BB6_41:
	setp.ge.s32 	%p53, %r462, %r68;
	@%p53 bra 	$L__BB6_47;
	not.b32 	%r133, %r462;
	add.s32 	%r38, %r68, %r133;
	and.b32  	%r134, %r38, 768;
	setp.eq.s32 	%p54, %r134, 768;
	@%p54 bra 	$L__BB6_45;
	mul.wide.u32 	%rd82, %r462, 8;
	add.s64 	%rd204, %rd15, %rd82;
	shr.u32 	%r135, %r38, 8;
	add.s32 	%r136, %r135, 1;
	and.b32  	%r137, %r136, 3;
	neg.s32 	%r460, %r137;
$L__BB6_44:
	.pragma "nounroll";
	// begin inline asm
	ld.global.nc.u64 %rd83, [%rd204];
	// end inline asm
	mov.b64 	%fd125, %rd83;
	setp.lt.f64 	%p55, %fd372, %fd125;
	selp.f64 	%fd372, %fd125, %fd372, %p55;
	add.s32 	%r462, %r462, 256;
	add.s64 	%rd204, %rd204, 2048;
	add.s32 	%r460, %r460, 1;
	setp.ne.s32 	%p56, %r460, 0;
	@%p56 bra 	$L__BB6_44;
$L__BB6_45:
	setp.lt.u32 	%p57, %r38, 768;
	@%p57 bra 	$L__BB6_47;
$L__BB6_46:
	mul.wide.s32 	%rd93, %r462, 8;
	add.s64 	%rd86, %rd15, %rd93;
	// begin inline asm
	ld.global.nc.u64 %rd85, [%rd86];
	// end inline asm
	mov.b64 	%fd126, %rd85;
	setp.lt.f64 	%p58, %fd372, %fd126;
	selp.f64 	%fd127, %fd126, %fd372, %p58;
	add.s64 	%rd88, %rd86, 2048;
	// begin inline asm
	ld.global.nc.u64 %rd87, [%rd88];
	// end inline asm
	mov.b64 	%fd128, %rd87;
	setp.lt.f64 	%p59, %fd127, %fd128;
	selp.f64 	%fd129, %fd128, %fd127, %p59;
	add.s64 	%rd90, %rd86, 4096;
	// begin inline asm
	ld.global.nc.u64 %rd89, [%rd90];
	// end inline asm
	mov.b64 	%fd130, %rd89;
	setp.lt.f64 	%p60, %fd129, %fd130;
	selp.f64 	%fd131, %fd130, %fd129, %p60;
	add.s64 	%rd92, %rd86, 6144;
	// begin inline asm
	ld.global.nc.u64 %rd91, [%rd92];
	// end inline asm
	mov.b64 	%fd132, %rd91;
	setp.lt.f64 	%p61, %fd131, %fd132;
	selp.f64 	%fd372, %fd132, %fd131, %p61;
	add.s32 	%r462, %r462, 1024;
	setp.lt.s32 	%p62, %r462, %r68;
	@%p62 bra 	$L__BB6_46;
$L__BB6_47:
	setp.lt.s32 	%p63, %r68, 256;
	@%p63 bra 	$L__BB6_52;
	// begin inline asm
	mov.u32 %r201, %laneid;
	// end inline asm
	mov.b64 	%rd104, %fd372;
	mov.b64 	{%r203, %r208}, %rd104;
	mov.b32 	%r209, 1;
	mov.b32 	%r250, 31;
	mov.b32 	%r251, -1;
	// begin inline asm
	shfl.sync.down.b32 %r202, %r203, %r209, %r250, %r251;
	// end inline asm
	// begin inline asm
	shfl.sync.down.b32 %r207, %r208, %r209, %r250, %r251;
	// end inline asm
	mov.b64 	%rd105, {%r202, %r207};
	mov.b64 	%fd180, %rd105;
	setp.gt.s32 	%p91, %r201, 30;
	setp.lt.f64 	%p92, %fd372, %fd180;
	selp.f64 	%fd181, %fd180, %fd372, %p92;
	selp.f64 	%fd182, %fd372, %fd181, %p91;
	mov.b64 	%rd106, %fd182;
	mov.b64 	{%r213, %r218}, %rd106;
	mov.b32 	%r219, 2;
	// begin inline asm
	shfl.sync.down.b32 %r212, %r213, %r219, %r250, %r251;
	// end inline asm
	// begin inline asm
	shfl.sync.down.b32 %r217, %r218, %r219, %r250, %r251;
	// end inline asm
	mov.b64 	%rd107, {%r212, %r217};
	mov.b64 	%fd183, %rd107;
	setp.gt.s32 	%p93, %r201, 29;
	setp.lt.f64 	%p94, %fd182, %fd183;
	selp.f64 	%fd184, %fd183, %fd182, %p94;
	selp.f64 	%fd185, %fd182, %fd184, %p93;
	mov.b64 	%rd108, %fd185;
	mov.b64 	{%r223, %r228}, %rd108;
	mov.b32 	%r229, 4;
	// begin inline asm
	shfl.sync.down.b32 %r222, %r223, %r229, %r250, %r251;
	// end inline asm
	// begin inline asm
	shfl.sync.down.b32 %r227, %r228, %r229, %r250, %r251;
	// end inline asm
	mov.b64 	%rd109, {%r222, %r227};
	mov.b64 	%fd186, %rd109;
	setp.gt.s32 	%p95, %r201, 27;
	setp.lt.f64 	%p96, %fd185, %fd186;
	selp.f64 	%fd187, %fd186, %fd185, %p96;
	selp.f64 	%fd188, %fd185, %fd187, %p95;
	mov.b64 	%rd110, %fd188;
	mov.b64 	{%r233, %r238}, %rd110;
	mov.b32 	%r239, 8;
	// begin inline asm
	shfl.sync.down.b32 %r232, %r233, %r239, %r250, %r251;
	// end inline asm
	// begin inline asm
	shfl.sync.down.b32 %r237, %r238, %r239, %r250, %r251;
	// end inline asm
	mov.b64 	%rd111, {%r232, %r237};
	mov.b64 	%fd189, %rd111;
	setp.gt.s32 	%p97, %r201, 23;
	setp.lt.f64 	%p98, %fd188, %fd189;
	selp.f64 	%fd190, %fd189, %fd188, %p98;
	selp.f64 	%fd191, %fd188, %fd190, %p97;
	mov.b64 	%rd112, %fd191;
	mov.b64 	{%r243, %r248}, %rd112;
	mov.b32 	%r249, 16;
	// begin inline asm
	shfl.sync.down.b32 %r242, %r243, %r249, %r250, %r251;
	// end inline asm
	// begin inline asm
	shfl.sync.down.b32 %r247, %r248, %r249, %r250, %r251;
	// end inline asm
	mov.b64 	%rd113, {%r242, %r247};
	mov.b64 	%fd192, %rd113;
	setp.gt.s32 	%p99, %r201, 15;
	setp.lt.f64 	%p100, %fd191, %fd192;
	selp.f64 	%fd38, %fd192, %fd191, %p100;
	selp.f64 	%fd380, %fd191, %fd38, %p99;
	setp.ne.s32 	%p101, %r201, 0;
	@%p101 bra 	$L__BB6_50;
	shr.u32 	%r252, %r35, 2;
	and.b32  	%r253, %r252, 248;
	mov.u32 	%r254, _ZZN3cub18CUB_300001_SM_10006detail6reduce28DeviceReduceSingleTileKernelINS2_10policy_hubIdyN4cuda3__47maximumIvEEE10Policy1000EPdSB_iS8_ddNS5_3std3__410__identityEEEvT0_T1_T2_T3_T4_T6_E12temp_storage;
	add.s32 	%r255, %r254, %r253;
	st.shared.f64 	[%r255+8], %fd38;
$L__BB6_50:
	bar.sync 	0;
	setp.ne.s32 	%p102, %r35, 0;
	@%p102 bra 	$L__BB6_72;
	ld.shared.f64 	%fd193, [_ZZN3cub18CUB_300001_SM_10006detail6reduce28DeviceReduceSingleTileKernelINS2_10policy_hubIdyN4cuda3__47maximumIvEEE10Policy1000EPdSB_iS8_ddNS5_3std3__410__identityEEEvT0_T1_T2_T3_T4_T6_E12temp_storage+16];
	setp.lt.f64 	%p103, %fd380, %fd193;
	selp.f64 	%fd194, %fd193, %fd380, %p103;
	ld.shared.f64 	%fd195, [_ZZN3cub18CUB_300001_SM_10006detail6reduce28DeviceReduceSingleTileKernelINS2_10policy_hubIdyN4cuda3__47maximumIvEEE10Policy1000EPdSB_iS8_ddNS5_3std3__410__identityEEEvT0_T1_T2_T3_T4_T6_E12temp_storage+24];
	setp.lt.f64 	%p104, %fd194, %fd195;
	selp.f64 	%fd196, %fd195, %fd194, %p104;
	ld.shared.f64 	%fd197, [_ZZN3cub18CUB_300001_SM_10006detail6reduce28DeviceReduceSingleTileKernelINS2_10policy_hubIdyN4cuda3__47maximumIvEEE10Policy1000EPdSB_iS8_ddNS5_3std3__410__identityEEEvT0_T1_T2_T3_T4_T6_E12temp_storage+32];
	setp.lt.f64 	%p105, %fd196, %fd197;
	selp.f64 	%fd198, %fd197, %fd196, %p105;
	ld.shared.f64 	%fd199, [_ZZN3cub18CUB_300001_SM_10006detail6reduce28DeviceReduceSingleTileKernelINS2_10policy_hubIdyN4cuda3__47maximumIvEEE10Policy1000EPdSB_iS8_ddNS5_3std3__410__identityEEEvT0_T1_T2_T3_T4_T6_E12temp_storage+40];
	setp.lt.f64 	%p106, %fd198, %fd199;
	selp.f64 	%fd200, %fd199, %fd198, %p106;
	ld.shared.f64 	%fd201, [_ZZN3cub18CUB_300001_SM_10006detail6reduce28DeviceReduceSingleTileKernelINS2_10policy_hubIdyN4cuda3__47maximumIvEEE10Policy1000EPdSB_iS8_ddNS5_3std3__410__identityEEEvT0_T1_T2_T3_T4_T6_E12temp_storage+48];
	setp.lt.f64 	%p107, %fd200, %fd201;
	selp.f64 	%fd202, %fd201, %fd200, %p107;
	ld.shared.f64 	%fd203, [_ZZN3cub18CUB_300001_SM_10006detail6reduce28DeviceReduceSingleTileKernelINS2_10policy_hubIdyN4cuda3__47maximumIvEEE10Policy1000EPdSB_iS8_ddNS5_3std3__410__identityEEEvT0_T1_T2_T3_T4_T6_E12temp_storage+56];
	setp.lt.f64 	%p108, %fd202, %fd203;
	selp.f64 	%fd204, %fd203, %fd202, %p108;
	ld.shared.f64 	%fd205, [_ZZN3cub18CUB_300001_SM_10006detail6reduce28DeviceReduceSingleTileKernelINS2_10policy_hubIdyN4cuda3__47maximumIvEEE10Policy1000EPdSB_iS8_ddNS5_3std3__410__identityEEEvT0_T1_T2_T3_T4_T6_E12temp_storage+64];
	setp.lt.f64 	%p109, %fd204, %fd205;
	selp.f64 	%fd380, %fd205, %fd204, %p109;
	bra.uni 	$L__BB6_72;
$L__BB6_52:
	// begin inline asm
	mov.u32 %r138, %laneid;
	// end inline asm
	and.b32  	%r189, %r35, 992;
	add.s32 	%r190, %r189, 32;
	setp.gt.s32 	%p64, %r190, %r68;
	not.b32 	%r191, %r189;
	add.s32 	%r192, %r68, %r191;
	selp.b32 	%r187, %r192, 31, %p64;
	mov.b64 	%rd94, %fd372;
	mov.b64 	{%r140, %r145}, %rd94;
	mov.b32 	%r146, 1;
	mov.b32 	%r188, -1;
	// begin inline asm
	shfl.sync.down.b32 %r139, %r140, %r146, %r187, %r188;
	// end inline asm
	// begin inline asm
	shfl.sync.down.b32 %r144, %r145, %r146, %r187, %r188;
	// end inline asm
	mov.b64 	%rd95, {%r139, %r144};
	mov.b64 	%fd133, %rd95;
	setp.lt.s32 	%p65, %r138, %r187;
	setp.lt.f64 	%p66, %fd372, %fd133;
	selp.f64 	%fd134, %fd133, %fd372, %p66;
	selp.f64 	%fd135, %fd134, %fd372, %p65;
	mov.b64 	%rd96, %fd135;
	mov.b64 	{%r150, %r155}, %rd96;
	mov.b32 	%r156, 2;
	// begin inline asm
	shfl.sync.down.b32 %r149, %r150, %r156, %r187, %r188;
	// end inline asm
	// begin inline asm
	shfl.sync.down.b32 %r154, %r155, %r156, %r187, %r188;
	// end inline asm
	mov.b64 	%rd97, {%r149, %r154};
	mov.b64 	%fd136, %rd97;
	add.s32 	%r193, %r138, 2;
	setp.gt.s32 	%p67, %r193, %r187;
	setp.lt.f64 	%p68, %fd135, %fd136;
	selp.f64 	%fd137, %fd136, %fd135, %p68;
	selp.f64 	%fd138, %fd135, %fd137, %p67;
	mov.b64 	%rd98, %fd138;
	mov.b64 	{%r160, %r165}, %rd98;
	mov.b32 	%r166, 4;
	// begin inline asm
	shfl.sync.down.b32 %r159, %r160, %r166, %r187, %r188;
	// end inline asm
	// begin inline asm
	shfl.sync.down.b32 %r164, %r165, %r166, %r187, %r188;
	// end inline asm
	mov.b64 	%rd99, {%r159, %r164};
	mov.b64 	%fd139, %rd99;
	add.s32 	%r194, %r138, 4;
	setp.gt.s32 	%p69, %r194, %r187;
	setp.lt.f64 	%p70, %fd138, %fd139;
	selp.f64 	%fd140, %fd139, %fd138, %p70;
	selp.f64 	%fd141, %fd138, %fd140, %p69;
	mov.b64 	%rd100, %fd141;
	mov.b64 	{%r170, %r175}, %rd100;
	mov.b32 	%r176, 8;
	// begin inline asm
	shfl.sync.down.b32 %r169, %r170, %r176, %r187, %r188;
	// end inline asm
	// begin inline asm
	shfl.sync.down.b32 %r174, %r175, %r176, %r187, %r188;
	// end inline asm
	mov.b64 	%rd101, {%r169, %r174};
	mov.b64 	%fd142, %rd101;
	add.s32 	%r195, %r138, 8;
	setp.gt.s32 	%p71, %r195, %r187;
	setp.lt.f64 	%p72, %fd141, %fd142;
	selp.f64 	%fd143, %fd142, %fd141, %p72;
	selp.f64 	%fd144, %fd141, %fd143, %p71;
	mov.b64 	%rd102, %fd144;
	mov.b64 	{%r180, %r185}, %rd102;
	mov.b32 	%r186, 16;
	// begin inline asm
	shfl.sync.down.b32 %r179, %r180, %r186, %r187, %r188;
	// end inline asm
	// begin inline asm
	shfl.sync.down.b32 %r184, %r185, %r186, %r187, %r188;
	// end inline asm
	mov.b64 	%rd103, {%r179, %r184};
	mov.b64 	%fd145, %rd103;
	add.s32 	%r196, %r138, 16;
	setp.gt.s32 	%p73, %r196, %r187;
	setp.lt.f64 	%p74, %fd144, %fd145;
	selp.f64 	%fd146, %fd145, %fd144, %p74;
	selp.f64 	%fd380, %fd144, %fd146, %p73;
	setp.ne.s32 	%p75, %r138, 0;
	@%p75 bra 	$L__BB6_54;
	shr.u32 	%r197, %r35, 2;
	and.b32  	%r198, %r197, 248;
	mov.u32 	%r199, _ZZN3cub18CUB_300001_SM_10006detail6reduce28DeviceReduceSingleTileKernelINS2_10policy_hubIdyN4cuda3__47maximumIvEEE10Policy1000EPdSB_iS8_ddNS5_3std3__410__identityEEEvT0_T1_T2_T3_T4_T6_E12temp_storage;
	add.s32 	%r200, %r199, %r198;
	st.shared.f64 	[%r200+8], %fd380;
$L__BB6_54:
	bar.sync 	0;
	setp.ne.s32 	%p76, %r35, 0;
	@%p76 bra 	$L__BB6_72;
	setp.gt.s32 	%p77, %r68, 32;
	ld.shared.f64 	%fd147, [_ZZN3cub18CUB_300001_SM_10006detail6reduce28DeviceReduceSingleTileKernelINS2_10policy_hubIdyN4cuda3__47maximumIvEEE10Policy1000EPdSB_iS8_ddNS5_3std3__410__identityEEEvT0_T1_T2_T3_T4_T6_E12temp_storage+16];
	setp.lt.f64 	%p78, %fd380, %fd147;
	selp.f64 	%fd149, %fd147, %fd380, %p78;
	selp.f64 	%fd150, %fd149, %fd380, %p77;
	setp.gt.s32 	%p79, %r68, 64;
	ld.shared.f64 	%fd152, [_ZZN3cub18CUB_300001_SM_10006detail6reduce28DeviceReduceSingleTileKernelINS2_10policy_hubIdyN4cuda3__47maximumIvEEE10Policy1000EPdSB_iS8_ddNS5_3std3__410__identityEEEvT0_T1_T2_T3_T4_T6_E12temp_storage+24];
	setp.lt.f64 	%p80, %fd150, %fd152;
	selp.f64 	%fd154, %fd152, %fd150, %p80;
	selp.f64 	%fd155, %fd154, %fd150, %p79;
	setp.gt.s32 	%p81, %r68, 96;
	ld.shared.f64 	%fd157, [_ZZN3cub18CUB_300001_SM_10006detail6reduce28DeviceReduceSingleTileKernelINS2_10policy_hubIdyN4cuda3__47maximumIvEEE10Policy1000EPdSB_iS8_ddNS5_3std3__410__identityEEEvT0_T1_T2_T3_T4_T6_E12temp_storage+32];
	setp.lt.f64 	%p82, %fd155, %fd157;
	selp.f64 	%fd159, %fd157, %fd155, %p82;
	selp.f64 	%fd160, %fd159, %fd155, %p81;
	setp.gt.s32 	%p83, %r68, 128;
	ld.shared.f64 	%fd162, [_ZZN3cub18CUB_300001_SM_10006detail6reduce28DeviceReduceSingleTileKernelINS2_10policy_hubIdyN4cuda3__47maximumIvEEE10Policy1000EPdSB_iS8_ddNS5_3std3__410__identityEEEvT0_T1_T2_T3_T4_T6_E12temp_storage+40];
	setp.lt.f64 	%p84, %fd160, %fd162;
	selp.f64 	%fd164, %fd162, %fd160, %p84;
	selp.f64 	%fd165, %fd164, %fd160, %p83;
	setp.gt.s32 	%p85, %r68, 160;
	ld.shared.f64 	%fd167, [_ZZN3cub18CUB_300001_SM_10006detail6reduce28DeviceReduceSingleTileKernelINS2_10policy_hubIdyN4cuda3__47maximumIvEEE10Policy1000EPdSB_iS8_ddNS5_3std3__410__identityEEEvT0_T1_T2_T3_T4_T6_E12temp_storage+48];
	setp.lt.f64 	%p86, %fd165, %fd167;
	selp.f64 	%fd169, %fd167, %fd165, %p86;
	selp.f64 	%fd170, %fd169, %fd165, %p85;
	setp.gt.s32 	%p87, %r68, 192;
	ld.shared.f64 	%fd172, [_ZZN3cub18CUB_300001_SM_10006detail6reduce28DeviceReduceSingleTileKernelINS2_10policy_hubIdyN4cuda3__47maximumIvEEE10Policy1000EPdSB_iS8_ddNS5_3std3__410__identityEEEvT0_T1_T2_T3_T4_T6_E12temp_storage+56];
	setp.lt.f64 	%p88, %fd170, %fd172;
	selp.f64 	%fd174, %fd172, %fd170, %p88;
	selp.f64 	%fd175, %fd174, %fd170, %p87;
	setp.gt.s32 	%p89, %r68, 224;
	ld.shared.f64 	%fd177, [_ZZN3cub18CUB_300001_SM_10006detail6reduce28DeviceReduceSingleTileKernelINS2_10policy_hubIdyN4cuda3__47maximumIvEEE10Policy1000EPdSB_iS8_ddNS5_3std3__410__identityEEEvT0_T1_T2_T3_T4_T6_E12temp_storage+64];
	setp.lt.f64 	%p90, %fd175, %fd177;
	selp.f64 	%fd179, %fd177, %fd175, %p90;
	selp.f64 	%fd380, %fd179, %fd175, %p89;
	bra.uni 	$L__BB6_72;
$L__BB6_56:
	mov.u32 	%r47, %tid.x;
	mul.wide.u32 	%rd34, %r47, 8;
	add.s64 	%rd19, %rd15, %rd34;
	// begin inline asm
	ld.global.nc.u64 %rd18, [%rd19];
	// end inline asm
	mov.b64 	%fd59, %rd18;
	add.s64 	%rd21, %rd19, 2048;
	// begin inline asm
	ld.global.nc.u64 %rd20, [%rd21];
	// end inline asm
	mov.b64 	%fd60, %rd20;
	add.s64 	%rd23, %rd19, 4096;
	// begin inline asm
	ld.global.nc.u64 %rd22, [%rd23];
	// end inline asm
	mov.b64 	%fd61, %rd22;
	add.s64 	%rd25, %rd19, 6144;
	// begin inline asm
	ld.global.nc.u64 %rd24, [%rd25];
	// end inline asm
	mov.b64 	%fd62, %rd24;
	add.s64 	%rd27, %rd19, 8192;
	// begin inline asm
	ld.global.nc.u64 %rd26, [%rd27];
	// end inline asm
	mov.b64 	%fd63, %rd26;
	add.s64 	%rd29, %rd19, 10240;
	// begin inline asm
	ld.global.nc.u64 %rd28, [%rd29];
	// end inline asm
	mov.b64 	%fd64, %rd28;
	add.s64 	%rd31, %rd19, 12288;
	// begin inline asm
	ld.global.nc.u64 %rd30, [%rd31];
	// end inline asm
	mov.b64 	%fd65, %rd30;
	add.s64 	%rd33, %rd19, 14336;
	// begin inline asm
	ld.global.nc.u64 %rd32, [%rd33];
	// end inline asm
	mov.b64 	%fd66, %rd32;
	setp.lt.f64 	%p4, %fd59, %fd60;
	selp.f64 	%fd67, %fd60, %fd59, %p4;
	setp.lt.f64 	%p5, %fd67, %fd61;
	selp.f64 	%fd68, %fd61, %fd67, %p5;
	setp.lt.f64 	%p6, %fd68, %fd62;
	selp.f64 	%fd69, %fd62, %fd68, %p6;
	setp.lt.f64 	%p7, %fd69, %fd63;
	selp.f64 	%fd70, %fd63, %fd69, %p7;
	setp.lt.f64 	%p8, %fd70, %fd64;
	selp.f64 	%fd71, %fd64, %fd70, %p8;
	setp.lt.f64 	%p9, %fd71, %fd65;
	selp.f64 	%fd72, %fd65, %fd71, %p9;
	setp.lt.f64 	%p10, %fd72, %fd66;
	selp.f64 	%fd379, %fd66, %fd72, %p10;
	setp.lt.u32 	%p11, %r68, 4096;
	mov.b32 	%r465, 2048;
	@%p11 bra 	$L__BB6_60;
	add.s32 	%r48, %r68, -2048;
	mov.b32 	%r465, 2048;
$L__BB6_58:
	mul.wide.s32 	%rd51, %r465, 8;
	add.s64 	%rd36, %rd19, %rd51;
	// begin inline asm
	ld.global.nc.u64 %rd35, [%rd36];
	// end inline asm
	mov.b64 	%fd73, %rd35;
	add.s64 	%rd38, %rd36, 2048;
	// begin inline asm
	ld.global.nc.u64 %rd37, [%rd38];
	// end inline asm
	mov.b64 	%fd74, %rd37;
	add.s64 	%rd40, %rd36, 4096;
	// begin inline asm
	ld.global.nc.u64 %rd39, [%rd40];
	// end inline asm
	mov.b64 	%fd75, %rd39;
	add.s64 	%rd42, %rd36, 6144;
	// begin inline asm
	ld.global.nc.u64 %rd41, [%rd42];
	// end inline asm
	mov.b64 	%fd76, %rd41;
	add.s64 	%rd44, %rd36, 8192;
	// begin inline asm
	ld.global.nc.u64 %rd43, [%rd44];
	// end inline asm
	mov.b64 	%fd77, %rd43;
	add.s64 	%rd46, %rd36, 10240;
	// begin inline asm
	ld.global.nc.u64 %rd45, [%rd46];
	// end inline asm
	mov.b64 	%fd78, %rd45;
	add.s64 	%rd48, %rd36, 12288;
	// begin inline asm
	ld.global.nc.u64 %rd47, [%rd48];
	// end inline asm
	mov.b64 	%fd79, %rd47;
	add.s64 	%rd50, %rd36, 14336;
	// begin inline asm
	ld.global.nc.u64 %rd49, [%rd50];
	// end inline asm
	mov.b64 	%fd80, %rd49;
	setp.lt.f64 	%p12, %fd379, %fd73;
	selp.f64 	%fd81, %fd73, %fd379, %p12;
	setp.lt.f64 	%p13, %fd81, %fd74;
	selp.f64 	%fd82, %fd74, %fd81, %p13;
	setp.lt.f64 	%p14, %fd82, %fd75;
	selp.f64 	%fd83, %fd75, %fd82, %p14;
	setp.lt.f64 	%p15, %fd83, %fd76;
	selp.f64 	%fd84, %fd76, %fd83, %p15;
	setp.lt.f64 	%p16, %fd84, %fd77;
	selp.f64 	%fd85, %fd77, %fd84, %p16;
	setp.lt.f64 	%p17, %fd85, %fd78;
	selp.f64 	%fd86, %fd78, %fd85, %p17;
	setp.lt.f64 	%p18, %fd86, %fd79;
	selp.f64 	%fd87, %fd79, %fd86, %p18;
	setp.lt.f64 	%p19, %fd87, %fd80;
	selp.f64 	%fd379, %fd80, %fd87, %p19;
	sub.s32 	%r71, %r68, %r465;
	setp.lt.s32 	%p20, %r71, 2048;
	@%p20 bra 	$L__BB6_68;
	add.s32 	%r465, %r465, 2048;
	setp.le.s32 	%p21, %r465, %r48;
	@%p21 bra 	$L__BB6_58;
$L__BB6_60:
	setp.le.s32 	%p22, %r68, %r465;
	@%p22 bra 	$L__BB6_68;
	sub.s32 	%r52, %r68, %r465;
	setp.ge.s32 	%p23, %r47, %r52;
	@%p23 bra 	$L__BB6_68;
	not.b32 	%r72, %r47;
	add.s32 	%r73, %r68, %r72;
	sub.s32 	%r53, %r73, %r465;
	and.b32  	%r74, %r53, 768;
	setp.eq.s32 	%p24, %r74, 768;
	mov.u32 	%r469, %r47;
	@%p24 bra 	$L__BB6_65;
	add.s32 	%r467, %r47, %r465;
	shr.u32 	%r75, %r53, 8;
	add.s32 	%r76, %r75, 1;
	and.b32  	%r77, %r76, 3;
	neg.s32 	%r466, %r77;
	mov.u32 	%r469, %r47;
$L__BB6_64:
	.pragma "nounroll";
	mul.wide.u32 	%rd54, %r467, 8;
	add.s64 	%rd53, %rd15, %rd54;
	// begin inline asm
	ld.global.nc.u64 %rd52, [%rd53];
	// end inline asm
	mov.b64 	%fd89, %rd52;
	setp.lt.f64 	%p25, %fd379, %fd89;
	selp.f64 	%fd379, %fd89, %fd379, %p25;
	add.s32 	%r469, %r469, 256;
	add.s32 	%r467, %r467, 256;
	add.s32 	%r466, %r466, 1;
	setp.ne.s32 	%p26, %r466, 0;
	@%p26 bra 	$L__BB6_64;
$L__BB6_65:
	setp.lt.u32 	%p27, %r53, 768;
	@%p27 bra 	$L__BB6_68;
	cvt.u64.u32 	%rd55, %r469;
	cvt.u64.u32 	%rd56, %r465;
	add.s64 	%rd57, %rd55, %rd56;
	shl.b64 	%rd58, %rd57, 3;
	add.s64 	%rd59, %rd58, %rd15;
	add.s64 	%rd205, %rd59, 4096;
	add.s32 	%r470, %r469, %r465;
$L__BB6_67:
	mul.wide.u32 	%rd68, %r470, 8;
	add.s64 	%rd61, %rd15, %rd68;
	// begin inline asm
	ld.global.nc.u64 %rd60, [%rd61];
	// end inline asm
	mov.b64 	%fd90, %rd60;
	setp.lt.f64 	%p28, %fd379, %fd90;
	selp.f64 	%fd91, %fd90, %fd379, %p28;
	add.s64 	%rd63, %rd205, -2048;
	// begin inline asm
	ld.global.nc.u64 %rd62, [%rd63];
	// end inline asm
	mov.b64 	%fd92, %rd62;
	setp.lt.f64 	%p29, %fd91, %fd92;
	selp.f64 	%fd93, %fd92, %fd91, %p29;
	// begin inline asm
	ld.global.nc.u64 %rd64, [%rd205];
	// end inline asm
	mov.b64 	%fd94, %rd64;
	setp.lt.f64 	%p30, %fd93, %fd94;
	selp.f64 	%fd95, %fd94, %fd93, %p30;
	add.s64 	%rd67, %rd205, 2048;
	// begin inline asm
	ld.global.nc.u64 %rd66, [%rd67];
	// end inline asm
	mov.b64 	%fd96, %rd66;
	setp.lt.f64 	%p31, %fd95, %fd96;
	selp.f64 	%fd379, %fd96, %fd95, %p31;
	add.s32 	%r469, %r469, 1024;
	add.s64 	%rd205, %rd205, 8192;
	add.s32 	%r470, %r470, 1024;
	setp.lt.s32 	%p32, %r469, %r52;
	@%p32 bra 	$L__BB6_67;
$L__BB6_68:
	// begin inline asm
	mov.u32 %r78, %laneid;
	// end inline asm
	mov.b64 	%rd69, %fd379;
	mov.b64 	{%r80, %r85}, %rd69;
	mov.b32 	%r86, 1;
	mov.b32 	%r127, 31;
	mov.b32 	%r128, -1;
	// begin inline asm
	shfl.sync.down.b32 %r79, %r80, %r86, %r127, %r128;
	// end inline asm
	// begin inline asm
	shfl.sync.down.b32 %r84, %r85, %r86, %r127, %r128;
	// end inline asm
	mov.b64 	%rd70, {%r79, %r84};
	mov.b64 	%fd97, %rd70;
	setp.gt.s32 	%p33, %r78, 30;
	setp.lt.f64 	%p34, %fd379, %fd97;
	selp.f64 	%fd98, %fd97, %fd379, %p34;
	selp.f64 	%fd99, %fd379, %fd98, %p33;
	mov.b64 	%rd71, %fd99;
	mov.b64 	{%r90, %r95}, %rd71;
	mov.b32 	%r96, 2;
	// begin inline asm
	shfl.sync.down.b32 %r89, %r90, %r96, %r127, %r128;
	// end inline asm
	// begin inline asm
	shfl.sync.down.b32 %r94, %r95, %r96, %r127, %r128;
	// end inline asm
	mov.b64 	%rd72, {%r89, %r94};
	mov.b64 	%fd100, %rd72;
	setp.gt.s32 	%p35, %r78, 29;
	setp.lt.f64 	%p36, %fd99, %fd100;
	selp.f64 	%fd101, %fd100, %fd99, %p36;
	selp.f64 	%fd102, %fd99, %fd101, %p35;
	mov.b64 	%rd73, %fd102;
	mov.b64 	{%r100, %r105}, %rd73;
	mov.b32 	%r106, 4;
	// begin inline asm
	shfl.sync.down.b32 %r99, %r100, %r106, %r127, %r128;
	// end inline asm
	// begin inline asm
	shfl.sync.down.b32 %r104, %r105, %r106, %r127, %r128;
	// end inline asm
	mov.b64 	%rd74, {%r99, %r104};
	mov.b64 	%fd103, %rd74;
	setp.gt.s32 	%p37, %r78, 27;
	setp.lt.f64 	%p38, %fd102, %fd103;
	selp.f64 	%fd104, %fd103, %fd102, %p38;
	selp.f64 	%fd105, %fd102, %fd104, %p37;
	mov.b64 	%rd75, %fd105;
	mov.b64 	{%r110, %r115}, %rd75;
	mov.b32 	%r116, 8;
	// begin inline asm
	shfl.sync.down.b32 %r109, %r110, %r116, %r127, %r128;
	// end inline asm
	// begin inline asm
	shfl.sync.down.b32 %r114, %r115, %r116, %r127, %r128;
	// end inline asm
	mov.b64 	%rd76, {%r109, %r114};
	mov.b64 	%fd106, %rd76;
	setp.gt.s32 	%p39, %r78, 23;
	setp.lt.f64 	%p40, %fd105, %fd106;
	selp.f64 	%fd107, %fd106, %fd105, %p40;
	selp.f64 	%fd108, %fd105, %fd107, %p39;
	mov.b64 	%rd77, %fd108;
	mov.b64 	{%r120, %r125}, %rd77;
	mov.b32 	%r126, 16;
	// begin inline asm
	shfl.sync.down.b32 %r119, %r120, %r126, %r127, %r128;
	// end inline asm
	// begin inline asm
	shfl.sync.down.b32 %r124, %r125, %r126, %r127, %r128;
	// end inline asm
	mov.b64 	%rd78, {%r119, %r124};
	mov.b64 	%fd109, %rd78;
	setp.gt.s32 	%p41, %r78, 15;
	setp.lt.f64 	%p42, %fd108, %fd109;
	selp.f64 	%fd54, %fd109, %fd108, %p42;
	selp.f64 	%fd380, %fd108, %fd54, %p41;
	setp.ne.s32 	%p43, %r78, 0;
	@%p43 bra 	$L__BB6_70;
	shr.u32 	%r129, %r47, 2;
	and.b32  	%r130, %r129, 248;
	mov.u32 	%r131, _ZZN3cub18CUB_300001_SM_10006detail6reduce28DeviceReduceSingleTileKernelINS2_10policy_hubIdyN4cuda3__47maximumIvEEE10Policy1000EPdSB_iS8_ddNS5_3std3__410__identityEEEvT0_T1_T2_T3_T4_T6_E12temp_storage;
	add.s32 	%r132, %r131, %r130;
	st.shared.f64 	[%r132+8], %fd54;
$L__BB6_70:
	bar.sync 	0;
	setp.ne.s32 	%p44, %r47, 0;
	@%p44 bra 	$L__BB6_72;
	ld.shared.f64 	%fd110, [_ZZN3cub18CUB_300001_SM_10006detail6reduce28DeviceReduceSingleTileKernelINS2_10policy_hubIdyN4cuda3__47maximumIvEEE10Policy1000EPdSB_iS8_ddNS5_3std3__410__identityEEEvT0_T1_T2_T3_T4_T6_E12temp_storage+16];
	setp.lt.f64 	%p45, %fd380, %fd110;
	selp.f64 	%fd111, %fd110, %fd380, %p45;
	ld.shared.f64 	%fd112, [_ZZN3cub18CUB_300001_SM_10006detail6reduce28DeviceReduceSingleTileKernelINS2_10policy_hubIdyN4cuda3__47maximumIvEEE10Policy1000EPdSB_iS8_ddNS5_3std3__410__identityEEEvT0_T1_T2_T3_T4_T6_E12temp_storage+24];
	setp.lt.f64 	%p46, %fd111, %fd112;
	selp.f64 	%fd113, %fd112, %fd111, %p46;
	ld.shared.f64 	%fd114, [_ZZN3cub18CUB_300001_SM_10006detail6reduce28DeviceReduceSingleTileKernelINS2_10policy_hubIdyN4cuda3__47maximumIvEEE10Policy1000EPdSB_iS8_ddNS5_3std3__410__identityEEEvT0_T1_T2_T3_T4_T6_E12temp_storage+32];
	setp.lt.f64 	%p47, %fd113, %fd114;
	selp.f64 	%fd115, %fd114, %fd113, %p47;
	ld.shared.f64 	%fd116, [_ZZN3cub18CUB_300001_SM_10006detail6reduce28DeviceReduceSingleTileKernelINS2_10policy_hubIdyN4cuda3__47maximumIvEEE10Policy1000EPdSB_iS8_ddNS5_3std3__410__identityEEEvT0_T1_T2_T3_T4_T6_E12temp_storage+40];
	setp.lt.f64 	%p48, %fd115, %fd116;
	selp.f64 	%fd117, %fd116, %fd115, %p48;
	ld.shared.f64 	%fd118, [_ZZN3cub18CUB_300001_SM_10006detail6reduce28DeviceReduceSingleTileKernelINS2_10policy_hubIdyN4cuda3__47maximumIvEEE10Policy1000EPdSB_iS8_ddNS5_3std3__410__identityEEEvT0_T1_T2_T3_T4_T6_E12temp_storage+48];
	setp.lt.f64 	%p49, %fd117, %fd118;
	selp.f64 	%fd119, %fd118, %fd117, %p49;
	ld.shared.f64 	%fd120, [_ZZN3cub18CUB_300001_SM_10006detail6reduce28DeviceReduceSingleTileKernelINS2_10policy_hubIdyN4cuda3__47maximumIvEEE10Policy1000EPdSB_iS8_ddNS5_3std3__410__identityEEEvT0_T1_T2_T3_T4_T6_E12temp_storage+56];
	setp.lt.f64 	%p50, %fd119, %fd120;
	selp.f64 	%fd121, %fd120, %fd119, %p50;
	ld.shared.f64 	%fd122, [_ZZN3cub18CUB_300001_SM_10006detail6reduce28DeviceReduceSingleTileKernelINS2_10policy_hubIdyN4cuda3__47maximumIvEEE10Policy1000EPdSB_iS8_ddNS5_3std3__410__identityEEEvT0_T1_T2_T3_T4_T6_E12temp_storage+64];
	setp.lt.f64 	%p51, %fd121, %fd122;
	selp.f64 	%fd380, %fd122, %fd121, %p51;
$L__BB6_72:
	mov.u32 	%r444, %tid.x;
	setp.ne.s32 	%p217, %r444, 0;
	@%p217 bra 	$L__BB6_74;
	setp.lt.f64 	%p218, %fd58, %fd380;
	selp.f64 	%fd353, %fd380, %fd58, %p218;
	st.global.f64 	[%rd1], %fd353;
$L__BB6_74:
	ret;

}


// ===== COMPILED SASS (sm_100) =====

	.target	sm_100

	.elftype	@"ET_EXEC"


//--------------------- .note.nv.tkinfo           --------------------------
	.section	.note.nv.tkinfo,"",@"SHT_NOTE"
	.sectionflags	@"SHF_NOTE_NV_TKINFO"
	.tkinfo
        /*0018*/ 	.word	0x00000002
        /*0030*/ 	.string	""
        /*0030*/ 	.string	"ptxas"
        /*0030*/ 	.string	"Cuda compilation tools, release 13.0, V13.0.88"
        /*0030*/ 	.string	"Build cuda_13.0.r13.0/compiler.36424714_0"
        /*0030*/ 	.string	"-arch sm_100 -m 64 "



//--------------------- .note.nv.cuinfo           --------------------------
	.section	.note.nv.cuinfo,"",@"SHT_NOTE"
	.sectionflags	@"SHF_NOTE_NV_CUINFO"
        /*0018*/ 	.short	0x0002
        /*001a*/ 	.short	0x0064
        /*001c*/ 	.short	0x0082
	.zero		2


//--------------------- .nv.info                  --------------------------
	.section	.nv.info,"",@"SHT_CUDA_INFO"
	.align	4


	//----- nvinfo : EIATTR_REGCOUNT
	.align		4
        /*0000*/ 	.byte	0x04, 0x2f
        /*0002*/ 	.short	(.L_41 - .L_40)
	.align		4
.L_40:
        /*0004*/ 	.word	index@(_Z4stepPdS_m)
        /*0008*/ 	.word	0x00000012


	//----- nvinfo : EIATTR_FRAME_SIZE
	.align		4
.L_41:
        /*000c*/ 	.byte	0x04, 0x11
        /*000e*/ 	.short	(.L_43 - .L_42)
	.align		4
.L_42:
        /*0010*/ 	.word	index@(_Z4stepPdS_m)
        /*0014*/ 	.word	0x00000000


	//----- nvinfo : EIATTR_REGCOUNT
	.align		4
.L_43:
        /*0018*/ 	.byte	0x04, 0x2f
        /*001a*/ 	.short	(.L_45 - .L_44)
	.align		4
.L_44:
        /*001c*/ 	.word	index@(_Z7restorePdi)
        /*0020*/ 	.word	0x00000019


	//----- nvinfo : EIATTR_FRAME_SIZE
	.align		4
.L_45:
        /*0024*/ 	.byte	0x04, 0x11
        /*0026*/ 	.short	(.L_47 - .L_46)
	.align		4
.L_46:
        /*0028*/ 	.word	index@($__internal_0_$__cuda_sm20_div_rn_f64_full)
        /*002c*/ 	.word	0x00000000


	//----- nvinfo : EIATTR_FRAME_SIZE
	.align		4
.L_47:
        /*0030*/ 	.byte	0x04, 0x11
        /*0032*/ 	.short	(.L_49 - .L_48)
	.align		4
.L_48:
        /*0034*/ 	.word	index@(_Z7restorePdi)
        /*0038*/ 	.word	0x00000000


	//----- nvinfo : EIATTR_REGCOUNT
	.align		4
.L_49:
        /*003c*/ 	.byte	0x04, 0x2f
        /*003e*/ 	.short	(.L_51 - .L_50)
	.align		4
.L_50:
        /*0040*/ 	.word	index@(_Z11subtractionPdS_)
        /*0044*/ 	.word	0x0000000a


	//----- nvinfo : EIATTR_FRAME_SIZE
	.align		4
.L_51:
        /*0048*/ 	.byte	0x04, 0x11
        /*004a*/ 	.short	(.L_53 - .L_52)
	.align		4
.L_52:
        /*004c*/ 	.word	index@(_Z11subtractionPdS_)
        /*0050*/ 	.word	0x00000000


	//----- nvinfo : EIATTR_REGCOUNT
	.align		4
.L_53:
        /*0054*/ 	.byte	0x04, 0x2f
        /*0056*/ 	.short	(.L_55 - .L_54)
	.align		4
.L_54:
        /*0058*/ 	.word	index@(_ZN3cub18CUB_300001_SM_10006detail11EmptyKernelIvEEvv)
        /*005c*/ 	.word	0x00000004


	//----- nvinfo : EIATTR_FRAME_SIZE
	.align		4
.L_55:
        /*0060*/ 	.byte	0x04, 0x11
        /*0062*/ 	.short	(.L_57 - .L_56)
	.align		4
.L_56:
        /*0064*/ 	.word	index@(_ZN3cub18CUB_300001_SM_10006detail11EmptyKernelIvEEvv)
        /*0068*/ 	.word	0x00000000


	//----- nvinfo : EIATTR_REGCOUNT
	.align		4
.L_57:
        /*006c*/ 	.byte	0x04, 0x2f
        /*006e*/ 	.short	(.L_59 - .L_58)
	.align		4
.L_58:
        /*0070*/ 	.word	index@(_ZN3cub18CUB_300001_SM_10006detail6reduce28DeviceReduceSingleTileKernelINS2_10policy_hubIdyN4cuda3__47maximumIvEEE10Policy1000EPdSB_yS8_ddNS5_3std3__410__identityEEEvT0_T1_T2_T3_T4_T6_)
        /*0074*/ 	.word	0x00000030


	//----- nvinfo : EIATTR_FRAME_SIZE
	.align		4
.L_59:
        /*0078*/ 	.byte	0x04, 0x11
        /*007a*/ 	.short	(.L_61 - .L_60)
	.align		4
.L_60:
        /*007c*/ 	.word	index@(_ZN3cub18CUB_300001_SM_10006detail6reduce28DeviceReduceSingleTileKernelINS2_10policy_hubIdyN4cuda3__47maximumIvEEE10Policy1000EPdSB_yS8_ddNS5_3std3__410__identityEEEvT0_T1_T2_T3_T4_T6_)
        /*0080*/ 	.word	0x00000000


	//----- nvinfo : EIATTR_REGCOUNT
	.align		4
.L_61:
        /*0084*/ 	.byte	0x04, 0x2f
        /*0086*/ 	.short	(.L_63 - .L_62)
	.align		4
.L_62:
        /*0088*/ 	.word	index@(_ZN3cub18CUB_300001_SM_10006detail6reduce18DeviceReduceKernelINS2_10policy_hubIdyN4cuda3__47maximumIvEEE10Policy1000EPdyS8_dNS5_3std3__410__identityEEEvT0_PT3_T1_NS0_13GridEvenShareISI_EET2_T4_)
        /*008c*/ 	.word	0x0000001f


	//----- nvinfo : EIATTR_FRAME_SIZE
	.align		4
.L_63:
        /*0090*/ 	.byte	0x04, 0x11
        /*0092*/ 	.short	(.L_65 - .L_64)
	.align		4
.L_64:
        /*0094*/ 	.word	index@(_ZN3cub18CUB_300001_SM_10006detail6reduce18DeviceReduceKernelINS2_10policy_hubIdyN4cuda3__47maximumIvEEE10Policy1000EPdyS8_dNS5_3std3__410__identityEEEvT0_PT3_T1_NS0_13GridEvenShareISI_EET2_T4_)
        /*0098*/ 	.word	0x00000000


	//----- nvinfo : EIATTR_REGCOUNT
	.align		4
.L_65:
        /*009c*/ 	.byte	0x04, 0x2f
        /*009e*/ 	.short	(.L_67 - .L_66)
	.align		4
.L_66:
        /*00a0*/ 	.word	index@(_ZN3cub18CUB_300001_SM_10006detail6reduce28DeviceReduceSingleTileKernelINS2_10policy_hubIdyN4cuda3__47maximumIvEEE10Policy1000EPdSB_iS8_ddNS5_3std3__410__identityEEEvT0_T1_T2_T3_T4_T6_)
        /*00a4*/ 	.word	0x00000030


	//----- nvinfo : EIATTR_FRAME_SIZE
	.align		4
.L_67:
        /*00a8*/ 	.byte	0x04, 0x11
        /*00aa*/ 	.short	(.L_69 - .L_68)
	.align		4
.L_68:
        /*00ac*/ 	.word	index@(_ZN3cub18CUB_300001_SM_10006detail6reduce28DeviceReduceSingleTileKernelINS2_10policy_hubIdyN4cuda3__47maximumIvEEE10Policy1000EPdSB_iS8_ddNS5_3std3__410__identityEEEvT0_T1_T2_T3_T4_T6_)
        /*00b0*/ 	.word	0x00000000


	//----- nvinfo : EIATTR_MIN_STACK_SIZE
	.align		4
.L_69:
        /*00b4*/ 	.byte	0x04, 0x12
        /*00b6*/ 	.short	(.L_71 - .L_70)
	.align		4
.L_70:
        /*00b8*/ 	.word	index@(_ZN3cub18CUB_300001_SM_10006detail6reduce28DeviceReduceSingleTileKernelINS2_10policy_hubIdyN4cuda3__47maximumIvEEE10Policy1000EPdSB_iS8_ddNS5_3std3__410__identityEEEvT0_T1_T2_T3_T4_T6_)
        /*00bc*/ 	.word	0x00000000


	//----- nvinfo : EIATTR_MIN_STACK_SIZE
	.align		4
.L_71:
        /*00c0*/ 	.byte	0x04, 0x12
        /*00c2*/ 	.short	(.L_73 - .L_72)
	.align		4
.L_72:
        /*00c4*/ 	.word	index@(_ZN3cub18CUB_300001_SM_10006detail6reduce18DeviceReduceKernelINS2_10policy_hubIdyN4cuda3__47maximumIvEEE10Policy1000EPdyS8_dNS5_3std3__410__identityEEEvT0_PT3_T1_NS0_13GridEvenShareISI_EET2_T4_)
        /*00c8*/ 	.word	0x00000000


	//----- nvinfo : EIATTR_MIN_STACK_SIZE
	.align		4
.L_73:
        /*00cc*/ 	.byte	0x04, 0x12
        /*00ce*/ 	.short	(.L_75 - .L_74)
	.align		4
.L_74:
        /*00d0*/ 	.word	index@(_ZN3cub18CUB_300001_SM_10006detail6reduce28DeviceReduceSingleTileKernelINS2_10policy_hubIdyN4cuda3__47maximumIvEEE10Policy1000EPdSB_yS8_ddNS5_3std3__410__identityEEEvT0_T1_T2_T3_T4_T6_)
        /*00d4*/ 	.word	0x00000000


	//----- nvinfo : EIATTR_MIN_STACK_SIZE
	.align		4
.L_75:
        /*00d8*/ 	.byte	0x04, 0x12
        /*00da*/ 	.short	(.L_77 - .L_76)
	.align		4
.L_76:
        /*00dc*/ 	.word	index@(_ZN3cub18CUB_300001_SM_10006detail11EmptyKernelIvEEvv)
        /*00e0*/ 	.word	0x00000000


	//----- nvinfo : EIATTR_MIN_STACK_SIZE
	.align		4
.L_77:
        /*00e4*/ 	.byte	0x04, 0x12
        /*00e6*/ 	.short	(.L_79 - .L_78)
	.align		4
.L_78:
        /*00e8*/ 	.word	index@(_Z11subtractionPdS_)
        /*00ec*/ 	.word	0x00000000


	//----- nvinfo : EIATTR_MIN_STACK_SIZE
	.align		4
.L_79:
        /*00f0*/ 	.byte	0x04, 0x12
        /*00f2*/ 	.short	(.L_81 - .L_80)
	.align		4
.L_80:
        /*00f4*/ 	.word	index@(_Z7restorePdi)
        /*00f8*/ 	.word	0x00000000


	//----- nvinfo : EIATTR_MIN_STACK_SIZE
	.align		4
.L_81:
        /*00fc*/ 	.byte	0x04, 0x12
        /*00fe*/ 	.short	(.L_83 - .L_82)
	.align		4
.L_82:
        /*0100*/ 	.word	index@(_Z4stepPdS_m)
        /*0104*/ 	.word	0x00000000
.L_83:


//--------------------- .nv.compat                --------------------------
	.section	.nv.compat,"",@"SHT_CUDA_COMPAT_INFO"
	.align	4
        /*0000*/ 	.byte	0x02, 0x09, 0x00, 0x00, 0x02, 0x02, 0x01, 0x00, 0x02, 0x05, 0x05, 0x00, 0x03, 0x07, 0x01, 0x01
        /*0010*/ 	.byte	0x02, 0x03, 0x00, 0x00, 0x02, 0x06, 0x01, 0x00, 0x04, 0x0b, 0x08, 0x00, 0x01, 0x00, 0x00, 0x00
        /*0020*/ 	.byte	0x00, 0x00, 0x00, 0x00


//--------------------- .nv.info._ZN3cub18CUB_300001_SM_10006detail6reduce28DeviceReduceSingleTileKernelINS2_10policy_hubIdyN4cuda3__47maximumIvEEE10Policy1000EPdSB_iS8_ddNS5_3std3__410__identityEEEvT0_T1_T2_T3_T4_T6_ --------------------------
	.section	.nv.info._ZN3cub18CUB_300001_SM_10006detail6reduce28DeviceReduceSingleTileKernelINS2_10policy_hubIdyN4cuda3__47maximumIvEEE10Policy1000EPdSB_iS8_ddNS5_3std3__410__identityEEEvT0_T1_T2_T3_T4_T6_,"",@"SHT_CUDA_INFO"
	.sectionflags	@""
	.align	4


	//----- nvinfo : EIATTR_CUDA_API_VERSION
	.align		4
        /*0000*/ 	.byte	0x04, 0x37
        /*0002*/ 	.short	(.L_85 - .L_84)
.L_84:
        /*0004*/ 	.word	0x00000082


	//----- nvinfo : EIATTR_KPARAM_INFO
	.align		4
.L_85:
        /*0008*/ 	.byte	0x04, 0x17
        /*000a*/ 	.short	(.L_87 - .L_86)
.L_86:
        /*000c*/ 	.word	0x00000000
        /*0010*/ 	.short	0x0005
        /*0012*/ 	.short	0x0020
        /*0014*/ 	.byte	0x00, 0xf0, 0x05, 0x00


	//----- nvinfo : EIATTR_KPARAM_INFO
	.align		4
.L_87:
        /*0018*/ 	.byte	0x04, 0x17
        /*001a*/ 	.short	(.L_89 - .L_88)
.L_88:
        /*001c*/ 	.word	0x00000000
        /*0020*/ 	.short	0x0004
        /*0022*/ 	.short	0x0018
        /*0024*/ 	.byte	0x00, 0xf0, 0x21, 0x00


	//----- nvinfo : EIATTR_KPARAM_INFO
	.align		4
.L_89:
        /*0028*/ 	.byte	0x04, 0x17
        /*002a*/ 	.short	(.L_91 - .L_90)
.L_90:
        /*002c*/ 	.word	0x00000000
        /*0030*/ 	.short	0x0003
        /*0032*/ 	.short	0x0014
        /*0034*/ 	.byte	0x00, 0xf0, 0x05, 0x00


	//----- nvinfo : EIATTR_KPARAM_INFO
	.align		4
.L_91:
        /*0038*/ 	.byte	0x04, 0x17
        /*003a*/ 	.short	(.L_93 - .L_92)
.L_92:
        /*003c*/ 	.word	0x00000000
        /*0040*/ 	.short	0x0002
        /*0042*/ 	.short	0x0010
        /*0044*/ 	.byte	0x00, 0xf0, 0x11, 0x00


	//----- nvinfo : EIATTR_KPARAM_INFO
	.align		4
.L_93:
        /*0048*/ 	.byte	0x04, 0x17
        /*004a*/ 	.short	(.L_95 - .L_94)
.L_94:
        /*004c*/ 	.word	0x00000000
        /*0050*/ 	.short	0x0001
        /*0052*/ 	.short	0x0008
        /*0054*/ 	.byte	0x00, 0xf5, 0x21, 0x00


	//----- nvinfo : EIATTR_KPARAM_INFO
	.align		4
.L_95:
        /*0058*/ 	.byte	0x04, 0x17
        /*005a*/ 	.short	(.L_97 - .L_96)
.L_96:
        /*005c*/ 	.word	0x00000000
        /*0060*/ 	.short	0x0000
        /*0062*/ 	.short	0x0000
        /*0064*/ 	.byte	0x00, 0xf5, 0x21, 0x00


	//----- nvinfo : EIATTR_SPARSE_MMA_MASK
	.align		4
.L_97:
        /*0068*/ 	.byte	0x03, 0x50
        /*006a*/ 	.short	0x0000


	//----- nvinfo : EIATTR_MAXREG_COUNT
	.align		4
        /*006c*/ 	.byte	0x03, 0x1b
        /*006e*/ 	.short	0x00ff


	//----- nvinfo : EIATTR_NUM_BARRIERS
	.align		4
        /*0070*/ 	.byte	0x02, 0x4c
        /*0072*/ 	.byte	0x01
	.zero		1


	//----- nvinfo : EIATTR_MERCURY_ISA_VERSION
	.align		4
        /*0074*/ 	.byte	0x03, 0x5f
        /*0076*/ 	.short	0x0101


	//----- nvinfo : EIATTR_COOP_GROUP_MASK_REGIDS
	.align		4
        /*0078*/ 	.byte	0x04, 0x29
        /*007a*/ 	.short	(.L_99 - .L_98)


	//   ....[0]....
.L_98:
        /*007c*/ 	.word	0xffffffff


	//   ....[1]....
        /*0080*/ 	.word	0xffffffff


	//   ....[2]....
        /*0084*/ 	.word	0xffffffff


	//   ....[3]....
        /*0088*/ 	.word	0xffffffff


	//   ....[4]....
        /*008c*/ 	.word	0xffffffff


	//   ....[5]....
        /*0090*/ 	.word	0xffffffff


	//   ....[6]....
        /*0094*/ 	.word	0xffffffff


	//   ....[7]....
        /*0098*/ 	.word	0xffffffff


	//   ....[8]....
        /*009c*/ 	.word	0xffffffff


	//   ....[9]....
        /*00a0*/ 	.word	0xffffffff


	//   ....[10]....
        /*00a4*/ 	.word	0xffffffff


	//   ....[11]....
        /*00a8*/ 	.word	0xffffffff


	//   ....[12]....
        /*00ac*/ 	.word	0xffffffff


	//   ....[13]....
        /*00b0*/ 	.word	0xffffffff


	//   ....[14]....
        /*00b4*/ 	.word	0xffffffff


	//   ....[15]....
        /*00b8*/ 	.word	0xffffffff


	//   ....[16]....
        /*00bc*/ 	.word	0xffffffff


	//   ....[17]....
        /*00c0*/ 	.word	0xffffffff


	//   ....[18]....
        /*00c4*/ 	.word	0xffffffff


	//   ....[19]....
        /*00c8*/ 	.word	0xffffffff


	//   ....[20]....
        /*00cc*/ 	.word	0xffffffff


	//   ....[21]....
        /*00d0*/ 	.word	0xffffffff


	//   ....[22]....
        /*00d4*/ 	.word	0xffffffff


	//   ....[23]....
        /*00d8*/ 	.word	0xffffffff


	//   ....[24]....
        /*00dc*/ 	.word	0xffffffff


	//   ....[25]....
        /*00e0*/ 	.word	0xffffffff


	//   ....[26]....
        /*00e4*/ 	.word	0xffffffff


	//   ....[27]....
        /*00e8*/ 	.word	0xffffffff


	//   ....[28]....
        /*00ec*/ 	.word	0xffffffff


	//   ....[29]....
        /*00f0*/ 	.word	0xffffffff


	//   ....[30]....
        /*00f4*/ 	.word	0xffffffff


	//   ....[31]....
        /*00f8*/ 	.word	0xffffffff


	//   ....[32]....
        /*00fc*/ 	.word	0xffffffff


	//   ....[33]....
        /*0100*/ 	.word	0xffffffff


	//   ....[34]....
        /*0104*/ 	.word	0xffffffff


	//   ....[35]....
        /*0108*/ 	.word	0xffffffff


	//   ....[36]....
        /*010c*/ 	.word	0xffffffff


	//   ....[37]....
        /*0110*/ 	.word	0xffffffff


	//   ....[38]....
        /*0114*/ 	.word	0xffffffff


	//   ....[39]....
        /*0118*/ 	.word	0xffffffff


	//   ....[40]....
        /*011c*/ 	.word	0xffffffff


	//   ....[41]....
        /*0120*/ 	.word	0xffffffff


	//   ....[42]....
        /*0124*/ 	.word	0xffffffff


	//   ....[43]....
        /*0128*/ 	.word	0xffffffff


	//   ....[44]....
        /*012c*/ 	.word	0xffffffff


	//   ....[45]....
        /*0130*/ 	.word	0xffffffff


	//   ....[46]....
        /*0134*/ 	.word	0xffffffff


	//   ....[47]....
        /*0138*/ 	.word	0xffffffff


	//   ....[48]....
        /*013c*/ 	.word	0xffffffff


	//   ....[49]....
        /*0140*/ 	.word	0xffffffff


	//   ....[50]....
        /*0144*/ 	.word	0xffffffff


	//   ....[51]....
        /*0148*/ 	.word	0xffffffff


	//   ....[52]....
        /*014c*/ 	.word	0xffffffff


	//   ....[53]....
        /*0150*/ 	.word	0xffffffff


	//   ....[54]....
        /*0154*/ 	.word	0xffffffff


	//   ....[55]....
        /*0158*/ 	.word	0xffffffff


	//   ....[56]....
        /*015c*/ 	.word	0xffffffff


	//   ....[57]....
        /*0160*/ 	.word	0xffffffff


	//   ....[58]....
        /*0164*/ 	.word	0xffffffff


	//   ....[59]....
        /*0168*/ 	.word	0xffffffff


	//----- nvinfo : EIATTR_COOP_GROUP_INSTR_OFFSETS
	.align		4
.L_99:
        /*016c*/ 	.byte	0x04, 0x28
        /*016e*/ 	.short	(.L_101 - .L_100)


	//   ....[0]....
.L_100:
        /*0170*/ 	.word	0x00000d30


	//   ....[1]....
        /*0174*/ 	.word	0x00000d40


	//   ....[2]....
        /*0178*/ 	.word	0x00000dd0


	//   ....[3]....
        /*017c*/ 	.word	0x00000e10


	//   ....[4]....
        /*0180*/ 	.word	0x00000e80


	//   ....[5]....
        /*0184*/ 	.word	0x00000ea0


	//   ....[6]....
        /*0188*/ 	.word	0x00000ef0


	//   ....[7]....
        /*018c*/ 	.word	0x00000f10


	//   ....[8]....
        /*0190*/ 	.word	0x00000f60


	//   ....[9]....
        /*0194*/ 	.word	0x00000f80


	//   ....[10]....
        /*0198*/ 	.word	0x00001280


	//   ....[11]....
        /*019c*/ 	.word	0x00001290


	//   ....[12]....
        /*01a0*/ 	.word	0x00001320


	//   ....[13]....
        /*01a4*/ 	.word	0x00001350


	//   ....[14]....
        /*01a8*/ 	.word	0x000013b0


	//   ....[15]....
        /*01ac*/ 	.word	0x000013e0


	//   ....[16]....
        /*01b0*/ 	.word	0x00001440


	//   ....[17]....
        /*01b4*/ 	.word	0x00001480


	//   ....[18]....
        /*01b8*/ 	.word	0x000014f0


	//   ....[19]....
        /*01bc*/ 	.word	0x00001530


	//   ....[20]....
        /*01c0*/ 	.word	0x00002960


	//   ....[21]....
        /*01c4*/ 	.word	0x00002970


	//   ....[22]....
        /*01c8*/ 	.word	0x00002a00


	//   ....[23]....
        /*01cc*/ 	.word	0x00002a30


	//   ....[24]....
        /*01d0*/ 	.word	0x00002aa0


	//   ....[25]....
        /*01d4*/ 	.word	0x00002ac0


	//   ....[26]....
        /*01d8*/ 	.word	0x00002b20


	//   ....[27]....
        /*01dc*/ 	.word	0x00002b30


	//   ....[28]....
        /*01e0*/ 	.word	0x00002b80


	//   ....[29]....
        /*01e4*/ 	.word	0x00002b90


	//   ....[30]....
        /*01e8*/ 	.word	0x00003a20


	//   ....[31]....
        /*01ec*/ 	.word	0x00003a30


	//   ....[32]....
        /*01f0*/ 	.word	0x00003ac0


	//   ....[33]....
        /*01f4*/ 	.word	0x00003b00


	//   ....[34]....
        /*01f8*/ 	.word	0x00003b80


	//   ....[35]....
        /*01fc*/ 	.word	0x00003bc0


	//   ....[36]....
        /*0200*/ 	.word	0x00003c20


	//   ....[37]....
        /*0204*/ 	.word	0x00003c50


	//   ....[38]....
        /*0208*/ 	.word	0x00003ca0


	//   ....[39]....
        /*020c*/ 	.word	0x00003cd0


	//   ....[40]....
        /*0210*/ 	.word	0x00003fb0


	//   ....[41]....
        /*0214*/ 	.word	0x00003fc0


	//   ....[42]....
        /*0218*/ 	.word	0x00004050


	//   ....[43]....
        /*021c*/ 	.word	0x00004080


	//   ....[44]....
        /*0220*/ 	.word	0x000040d0


	//   ....[45]....
        /*0224*/ 	.word	0x00004100


	//   ....[46]....
        /*0228*/ 	.word	0x00004170


	//   ....[47]....
        /*022c*/ 	.word	0x000041b0


	//   ....[48]....
        /*0230*/ 	.word	0x00004220


	//   ....[49]....
        /*0234*/ 	.word	0x00004250


	//   ....[50]....
        /*0238*/ 	.word	0x00005700


	//   ....[51]....
        /*023c*/ 	.word	0x00005710


	//   ....[52]....
        /*0240*/ 	.word	0x000057a0


	//   ....[53]....
        /*0244*/ 	.word	0x000057e0


	//   ....[54]....
        /*0248*/ 	.word	0x00005860


	//   ....[55]....
        /*024c*/ 	.word	0x000058a0


	//   ....[56]....
        /*0250*/ 	.word	0x00005900


	//   ....[57]....
        /*0254*/ 	.word	0x00005930


	//   ....[58]....
        /*0258*/ 	.word	0x00005980


	//   ....[59]....
        /*025c*/ 	.word	0x000059b0


	//----- nvinfo : EIATTR_VRC_CTA_INIT_COUNT
	.align		4
.L_101:
        /*0260*/ 	.byte	0x02, 0x4a
	.zero		1
	.zero		1


	//----- nvinfo : EIATTR_EXIT_INSTR_OFFSETS
	.align		4
        /*0264*/ 	.byte	0x04, 0x1c
        /*0266*/ 	.short	(.L_103 - .L_102)


	//   ....[0]....
.L_102:
        /*0268*/ 	.word	0x00000080


	//   ....[1]....
        /*026c*/ 	.word	0x000000c0


	//   ....[2]....
        /*0270*/ 	.word	0x00005c20


	//   ....[3]....
        /*0274*/ 	.word	0x00005ca0


	//----- nvinfo : EIATTR_MAX_THREADS
	.align		4
.L_103:
        /*0278*/ 	.byte	0x04, 0x05
        /*027a*/ 	.short	(.L_105 - .L_104)
.L_104:
        /*027c*/ 	.word	0x00000100
        /*0280*/ 	.word	0x00000001
        /*0284*/ 	.word	0x00000001


	//----- nvinfo : EIATTR_CRS_STACK_SIZE
	.align		4
.L_105:
        /*0288*/ 	.byte	0x04, 0x1e
        /*028a*/ 	.short	(.L_107 - .L_106)
.L_106:
        /*028c*/ 	.word	0x00000000


	//----- nvinfo : EIATTR_CBANK_PARAM_SIZE
	.align		4
.L_107:
        /*0290*/ 	.byte	0x03, 0x19
        /*0292*/ 	.short	0x0021


	//----- nvinfo : EIATTR_PARAM_CBANK
	.align		4
        /*0294*/ 	.byte	0x04, 0x0a
        /*0296*/ 	.short	(.L_109 - .L_108)
	.align		4
.L_108:
        /*0298*/ 	.word	index@(.nv.constant0._ZN3cub18CUB_300001_SM_10006detail6reduce28DeviceReduceSingleTileKernelINS2_10policy_hubIdyN4cuda3__47maximumIvEEE10Policy1000EPdSB_iS8_ddNS5_3std3__410__identityEEEvT0_T1_T2_T3_T4_T6_)
        /*029c*/ 	.short	0x0380
        /*029e*/ 	.short	0x0021


	//----- nvinfo : EIATTR_SW_WAR
	.align		4
.L_109:
        /*02a0*/ 	.byte	0x04, 0x36
        /*02a2*/ 	.short	(.L_111 - .L_110)
.L_110:
        /*02a4*/ 	.word	0x00000008
.L_111:


//--------------------- .nv.info._ZN3cub18CUB_300001_SM_10006detail6reduce18DeviceReduceKernelINS2_10policy_hubIdyN4cuda3__47maximumIvEEE10Policy1000EPdyS8_dNS5_3std3__410__identityEEEvT0_PT3_T1_NS0_13GridEvenShareISI_EET2_T4_ --------------------------
	.section	.nv.info._ZN3cub18CUB_300001_SM_10006detail6reduce18DeviceReduceKernelINS2_10policy_hubIdyN4cuda3__47maximumIvEEE10Policy1000EPdyS8_dNS5_3std3__410__identityEEEvT0_PT3_T1_NS0_13GridEvenShareISI_EET2_T4_,"",@"SHT_CUDA_INFO"
	.sectionflags	@""
	.align	4


	//----- nvinfo : EIATTR_CUDA_API_VERSION
	.align		4
        /*0000*/ 	.byte	0x04, 0x37
        /*0002*/ 	.short	(.L_113 - .L_112)
.L_112:
        /*0004*/ 	.word	0x00000082


	//----- nvinfo : EIATTR_KPARAM_INFO
	.align		4
.L_113:
        /*0008*/ 	.byte	0x04, 0x17
        /*000a*/ 	.short	(.L_115 - .L_114)
.L_114:
        /*000c*/ 	.word	0x00000000
        /*0010*/ 	.short	0x0005
        /*0012*/ 	.short	0x0061
        /*0014*/ 	.byte	0x00, 0xf0, 0x05, 0x00


	//----- nvinfo : EIATTR_KPARAM_INFO
	.align		4
.L_115:
        /*0018*/ 	.byte	0x04, 0x17
        /*001a*/ 	.short	(.L_117 - .L_116)
.L_116:
        /*001c*/ 	.word	0x00000000
        /*0020*/ 	.short	0x0004
        /*0022*/ 	.short	0x0060
        /*0024*/ 	.byte	0x00, 0xf0, 0x05, 0x00


	//----- nvinfo : EIATTR_KPARAM_INFO
	.align		4
.L_117:
        /*0028*/ 	.byte	0x04, 0x17
        /*002a*/ 	.short	(.L_119 - .L_118)
.L_118:
        /*002c*/ 	.word	0x00000000
        /*0030*/ 	.short	0x0003
        /*0032*/ 	.short	0x0018
        /*0034*/ 	.byte	0x00, 0xf0, 0x21, 0x01


	//----- nvinfo : EIATTR_KPARAM_INFO
	.align		4
.L_119:
        /*0038*/ 	.byte	0x04, 0x17
        /*003a*/ 	.short	(.L_121 - .L_120)
.L_120:
        /*003c*/ 	.word	0x00000000
        /*0040*/ 	.short	0x0002
        /*0042*/ 	.short	0x0010
        /*0044*/ 	.byte	0x00, 0xf0, 0x21, 0x00


	//----- nvinfo : EIATTR_KPARAM_INFO
	.align		4
.L_121:
        /*0048*/ 	.byte	0x04, 0x17
        /*004a*/ 	.short	(.L_123 - .L_122)
.L_122:
        /*004c*/ 	.word	0x00000000
        /*0050*/ 	.short	0x0001
        /*0052*/ 	.short	0x0008
        /*0054*/ 	.byte	0x00, 0xf5, 0x21, 0x00


	//----- nvinfo : EIATTR_KPARAM_INFO
	.align		4
.L_123:
        /*0058*/ 	.byte	0x04, 0x17
        /*005a*/ 	.short	(.L_125 - .L_124)
.L_124:
        /*005c*/ 	.word	0x00000000
        /*0060*/ 	.short	0x0000
        /*0062*/ 	.short	0x0000
        /*0064*/ 	.byte	0x00, 0xf5, 0x21, 0x00


	//----- nvinfo : EIATTR_SPARSE_MMA_MASK
	.align		4
.L_125:
        /*0068*/ 	.byte	0x03, 0x50
        /*006a*/ 	.short	0x0000


	//----- nvinfo : EIATTR_MAXREG_COUNT
	.align		4
        /*006c*/ 	.byte	0x03, 0x1b
        /*006e*/ 	.short	0x00ff


	//----- nvinfo : EIATTR_NUM_BARRIERS
	.align		4
        /*0070*/ 	.byte	0x02, 0x4c
        /*0072*/ 	.byte	0x01
	.zero		1


	//----- nvinfo : EIATTR_MERCURY_ISA_VERSION
	.align		4
        /*0074*/ 	.byte	0x03, 0x5f
        /*0076*/ 	.short	0x0101


	//----- nvinfo : EIATTR_COOP_GROUP_MASK_REGIDS
	.align		4
        /*0078*/ 	.byte	0x04, 0x29
        /*007a*/ 	.short	(.L_127 - .L_126)


	//   ....[0]....
.L_126:
        /*007c*/ 	.word	0xffffffff


	//   ....[1]....
        /*0080*/ 	.word	0xffffffff


	//   ....[2]....
        /*0084*/ 	.word	0xffffffff


	//   ....[3]....
        /*0088*/ 	.word	0xffffffff


	//   ....[4]....
        /*008c*/ 	.word	0xffffffff


	//   ....[5]....
        /*0090*/ 	.word	0xffffffff


	//   ....[6]....
        /*0094*/ 	.word	0xffffffff


	//   ....[7]....
        /*0098*/ 	.word	0xffffffff


	//   ....[8]....
        /*009c*/ 	.word	0xffffffff


	//   ....[9]....
        /*00a0*/ 	.word	0xffffffff


	//   ....[10]....
        /*00a4*/ 	.word	0xffffffff


	//   ....[11]....
        /*00a8*/ 	.word	0xffffffff


	//   ....[12]....
        /*00ac*/ 	.word	0xffffffff


	//   ....[13]....
        /*00b0*/ 	.word	0xffffffff


	//   ....[14]....
        /*00b4*/ 	.word	0xffffffff


	//   ....[15]....
        /*00b8*/ 	.word	0xffffffff


	//   ....[16]....
        /*00bc*/ 	.word	0xffffffff


	//   ....[17]....
        /*00c0*/ 	.word	0xffffffff


	//   ....[18]....
        /*00c4*/ 	.word	0xffffffff


	//   ....[19]....
        /*00c8*/ 	.word	0xffffffff


	//   ....[20]....
        /*00cc*/ 	.word	0xffffffff


	//   ....[21]....
        /*00d0*/ 	.word	0xffffffff


	//   ....[22]....
        /*00d4*/ 	.word	0xffffffff


	//   ....[23]....
        /*00d8*/ 	.word	0xffffffff


	//   ....[24]....
        /*00dc*/ 	.word	0xffffffff


	//   ....[25]....
        /*00e0*/ 	.word	0xffffffff


	//   ....[26]....
        /*00e4*/ 	.word	0xffffffff


	//   ....[27]....
        /*00e8*/ 	.word	0xffffffff


	//   ....[28]....
        /*00ec*/ 	.word	0xffffffff


	//   ....[29]....
        /*00f0*/ 	.word	0xffffffff


	//   ....[30]....
        /*00f4*/ 	.word	0xffffffff


	//   ....[31]....
        /*00f8*/ 	.word	0xffffffff


	//   ....[32]....
        /*00fc*/ 	.word	0xffffffff


	//   ....[33]....
        /*0100*/ 	.word	0xffffffff


	//   ....[34]....
        /*0104*/ 	.word	0xffffffff


	//   ....[35]....
        /*0108*/ 	.word	0xffffffff


	//   ....[36]....
        /*010c*/ 	.word	0xffffffff


	//   ....[37]....
        /*0110*/ 	.word	0xffffffff


	//   ....[38]....
        /*0114*/ 	.word	0xffffffff


	//   ....[39]....
        /*0118*/ 	.word	0xffffffff


	//   ....[40]....
        /*011c*/ 	.word	0xffffffff


	//   ....[41]....
        /*0120*/ 	.word	0xffffffff


	//   ....[42]....
        /*0124*/ 	.word	0xffffffff


	//   ....[43]....
        /*0128*/ 	.word	0xffffffff


	//   ....[44]....
        /*012c*/ 	.word	0xffffffff


	//   ....[45]....
        /*0130*/ 	.word	0xffffffff


	//   ....[46]....
        /*0134*/ 	.word	0xffffffff


	//   ....[47]....
        /*0138*/ 	.word	0xffffffff


	//   ....[48]....
        /*013c*/ 	.word	0xffffffff


	//   ....[49]....
        /*0140*/ 	.word	0xffffffff


	//   ....[50]....
        /*0144*/ 	.word	0xffffffff


	//   ....[51]....
        /*0148*/ 	.word	0xffffffff


	//   ....[52]....
        /*014c*/ 	.word	0xffffffff


	//   ....[53]....
        /*0150*/ 	.word	0xffffffff


	//   ....[54]....
        /*0154*/ 	.word	0xffffffff


	//   ....[55]....
        /*0158*/ 	.word	0xffffffff


	//   ....[56]....
        /*015c*/ 	.word	0xffffffff


	//   ....[57]....
        /*0160*/ 	.word	0xffffffff


	//   ....[58]....
        /*0164*/ 	.word	0xffffffff


	//   ....[59]....
        /*0168*/ 	.word	0xffffffff


	//----- nvinfo : EIATTR_COOP_GROUP_INSTR_OFFSETS
	.align		4
.L_127:
        /*016c*/ 	.byte	0x04, 0x28
        /*016e*/ 	.short	(.L_129 - .L_128)


	//   ....[0]....
.L_128:
        /*0170*/ 	.word	0x00000eb0


	//   ....[1]....
        /*0174*/ 	.word	0x00000ec0


	//   ....[2]....
        /*0178*/ 	.word	0x00000f50


	//   ....[3]....
        /*017c*/ 	.word	0x00000f80


	//   ....[4]....
        /*0180*/ 	.word	0x00000ff0


	//   ....[5]....
        /*0184*/ 	.word	0x00001010


	//   ....[6]....
        /*0188*/ 	.word	0x00001070


	//   ....[7]....
        /*018c*/ 	.word	0x00001080


	//   ....[8]....
        /*0190*/ 	.word	0x000010d0


	//   ....[9]....
        /*0194*/ 	.word	0x000010e0


	//   ....[10]....
        /*0198*/ 	.word	0x000013c0


	//   ....[11]....
        /*019c*/ 	.word	0x000013d0


	//   ....[12]....
        /*01a0*/ 	.word	0x00001460


	//   ....[13]....
        /*01a4*/ 	.word	0x00001480


	//   ....[14]....
        /*01a8*/ 	.word	0x000014e0


	//   ....[15]....
        /*01ac*/ 	.word	0x00001500


	//   ....[16]....
        /*01b0*/ 	.word	0x00001560


	//   ....[17]....
        /*01b4*/ 	.word	0x00001590


	//   ....[18]....
        /*01b8*/ 	.word	0x00001610


	//   ....[19]....
        /*01bc*/ 	.word	0x00001630


	//   ....[20]....
        /*01c0*/ 	.word	0x00002c70


	//   ....[21]....
        /*01c4*/ 	.word	0x00002c80


	//   ....[22]....
        /*01c8*/ 	.word	0x00002d20


	//   ....[23]....
        /*01cc*/ 	.word	0x00002d50


	//   ....[24]....
        /*01d0*/ 	.word	0x00002db0


	//   ....[25]....
        /*01d4*/ 	.word	0x00002de0


	//   ....[26]....
        /*01d8*/ 	.word	0x00002e30


	//   ....[27]....
        /*01dc*/ 	.word	0x00002e50


	//   ....[28]....
        /*01e0*/ 	.word	0x00002ea0


	//   ....[29]....
        /*01e4*/ 	.word	0x00002ec0


	//   ....[30]....
        /*01e8*/ 	.word	0x00003f90


	//   ....[31]....
        /*01ec*/ 	.word	0x00003fa0


	//   ....[32]....
        /*01f0*/ 	.word	0x00004030


	//   ....[33]....
        /*01f4*/ 	.word	0x00004060


	//   ....[34]....
        /*01f8*/ 	.word	0x000040d0


	//   ....[35]....
        /*01fc*/ 	.word	0x000040f0


	//   ....[36]....
        /*0200*/ 	.word	0x00004150


	//   ....[37]....
        /*0204*/ 	.word	0x00004160


	//   ....[38]....
        /*0208*/ 	.word	0x000041b0


	//   ....[39]....
        /*020c*/ 	.word	0x000041c0


	//   ....[40]....
        /*0210*/ 	.word	0x000044a0


	//   ....[41]....
        /*0214*/ 	.word	0x000044b0


	//   ....[42]....
        /*0218*/ 	.word	0x00004540


	//   ....[43]....
        /*021c*/ 	.word	0x00004560


	//   ....[44]....
        /*0220*/ 	.word	0x000045c0


	//   ....[45]....
        /*0224*/ 	.word	0x000045e0


	//   ....[46]....
        /*0228*/ 	.word	0x00004640


	//   ....[47]....
        /*022c*/ 	.word	0x00004680


	//   ....[48]....
        /*0230*/ 	.word	0x00004700


	//   ....[49]....
        /*0234*/ 	.word	0x00004720


	//   ....[50]....
        /*0238*/ 	.word	0x00005db0


	//   ....[51]....
        /*023c*/ 	.word	0x00005dc0


	//   ....[52]....
        /*0240*/ 	.word	0x00005e60


	//   ....[53]....
        /*0244*/ 	.word	0x00005e90


	//   ....[54]....
        /*0248*/ 	.word	0x00005ef0


	//   ....[55]....
        /*024c*/ 	.word	0x00005f20


	//   ....[56]....
        /*0250*/ 	.word	0x00005f70


	//   ....[57]....
        /*0254*/ 	.word	0x00005f90


	//   ....[58]....
        /*0258*/ 	.word	0x00005fe0


	//   ....[59]....
        /*025c*/ 	.word	0x00006000


	//----- nvinfo : EIATTR_VRC_CTA_INIT_COUNT
	.align		4
.L_129:
        /*0260*/ 	.byte	0x02, 0x4a
	.zero		1
	.zero		1


	//----- nvinfo : EIATTR_EXIT_INSTR_OFFSETS
	.align		4
        /*0264*/ 	.byte	0x04, 0x1c
        /*0266*/ 	.short	(.L_131 - .L_130)


	//   ....[0]....
.L_130:
        /*0268*/ 	.word	0x000062c0


	//   ....[1]....
        /*026c*/ 	.word	0x00006320


	//----- nvinfo : EIATTR_MAX_THREADS
	.align		4
.L_131:
        /*0270*/ 	.byte	0x04, 0x05
        /*0272*/ 	.short	(.L_133 - .L_132)
.L_132:
        /*0274*/ 	.word	0x00000100
        /*0278*/ 	.word	0x00000001
        /*027c*/ 	.word	0x00000001


	//----- nvinfo : EIATTR_CRS_STACK_SIZE
	.align		4
.L_133:
        /*0280*/ 	.byte	0x04, 0x1e
        /*0282*/ 	.short	(.L_135 - .L_134)
.L_134:
        /*0284*/ 	.word	0x00000000


	//----- nvinfo : EIATTR_CBANK_PARAM_SIZE
	.align		4
.L_135:
        /*0288*/ 	.byte	0x03, 0x19
        /*028a*/ 	.short	0x0062


	//----- nvinfo : EIATTR_PARAM_CBANK
	.align		4
        /*028c*/ 	.byte	0x04, 0x0a
        /*028e*/ 	.short	(.L_137 - .L_136)
	.align		4
.L_136:
        /*0290*/ 	.word	index@(.nv.constant0._ZN3cub18CUB_300001_SM_10006detail6reduce18DeviceReduceKernelINS2_10policy_hubIdyN4cuda3__47maximumIvEEE10Policy1000EPdyS8_dNS5_3std3__410__identityEEEvT0_PT3_T1_NS0_13GridEvenShareISI_EET2_T4_)
        /*0294*/ 	.short	0x0380
        /*0296*/ 	.short	0x0062


	//----- nvinfo : EIATTR_SW_WAR
	.align		4
.L_137:
        /*0298*/ 	.byte	0x04, 0x36
        /*029a*/ 	.short	(.L_139 - .L_138)
.L_138:
        /*029c*/ 	.word	0x00000008
.L_139:


//--------------------- .nv.info._ZN3cub18CUB_300001_SM_10006detail6reduce28DeviceReduceSingleTileKernelINS2_10policy_hubIdyN4cuda3__47maximumIvEEE10Policy1000EPdSB_yS8_ddNS5_3std3__410__identityEEEvT0_T1_T2_T3_T4_T6_ --------------------------
	.section	.nv.info._ZN3cub18CUB_300001_SM_10006detail6reduce28DeviceReduceSingleTileKernelINS2_10policy_hubIdyN4cuda3__47maximumIvEEE10Policy1000EPdSB_yS8_ddNS5_3std3__410__identityEEEvT0_T1_T2_T3_T4_T6_,"",@"SHT_CUDA_INFO"
	.sectionflags	@""
	.align	4


	//----- nvinfo : EIATTR_CUDA_API_VERSION
	.align		4
        /*0000*/ 	.byte	0x04, 0x37
        /*0002*/ 	.short	(.L_141 - .L_140)
.L_140:
        /*0004*/ 	.word	0x00000082


	//----- nvinfo : EIATTR_KPARAM_INFO
	.align		4
.L_141:
        /*0008*/ 	.byte	0x04, 0x17
        /*000a*/ 	.short	(.L_143 - .L_142)
.L_142:
        /*000c*/ 	.word	0x00000000
        /*0010*/ 	.short	0x0005
        /*0012*/ 	.short	0x0028
        /*0014*/ 	.byte	0x00, 0xf0, 0x05, 0x00


	//----- nvinfo : EIATTR_KPARAM_INFO
	.align		4
.L_143:
        /*0018*/ 	.byte	0x04, 0x17
        /*001a*/ 	.short	(.L_145 - .L_144)
.L_144:
        /*001c*/ 	.word	0x00000000
        /*0020*/ 	.short	0x0004
        /*0022*/ 	.short	0x0020
        /*0024*/ 	.byte	0x00, 0xf0, 0x21, 0x00


	//----- nvinfo : EIATTR_KPARAM_INFO
	.align		4
.L_145:
        /*0028*/ 	.byte	0x04, 0x17
        /*002a*/ 	.short	(.L_147 - .L_146)
.L_146:
        /*002c*/ 	.word	0x00000000
        /*0030*/ 	.short	0x0003
        /*0032*/ 	.short	0x0018
        /*0034*/ 	.byte	0x00, 0xf0, 0x05, 0x00


	//----- nvinfo : EIATTR_KPARAM_INFO
	.align		4
.L_147:
        /*0038*/ 	.byte	0x04, 0x17
        /*003a*/ 	.short	(.L_149 - .L_148)
.L_148:
        /*003c*/ 	.word	0x00000000
        /*0040*/ 	.short	0x0002
        /*0042*/ 	.short	0x0010
        /*0044*/ 	.byte	0x00, 0xf0, 0x21, 0x00


	//----- nvinfo : EIATTR_KPARAM_INFO
	.align		4
.L_149:
        /*0048*/ 	.byte	0x04, 0x17
        /*004a*/ 	.short	(.L_151 - .L_150)
.L_150:
        /*004c*/ 	.word	0x00000000
        /*0050*/ 	.short	0x0001
        /*0052*/ 	.short	0x0008
        /*0054*/ 	.byte	0x00, 0xf5, 0x21, 0x00


	//----- nvinfo : EIATTR_KPARAM_INFO
	.align		4
.L_151:
        /*0058*/ 	.byte	0x04, 0x17
        /*005a*/ 	.short	(.L_153 - .L_152)
.L_152:
        /*005c*/ 	.word	0x00000000
        /*0060*/ 	.short	0x0000
        /*0062*/ 	.short	0x0000
        /*0064*/ 	.byte	0x00, 0xf5, 0x21, 0x00


	//----- nvinfo : EIATTR_SPARSE_MMA_MASK
	.align		4
.L_153:
        /*0068*/ 	.byte	0x03, 0x50
        /*006a*/ 	.short	0x0000


	//----- nvinfo : EIATTR_MAXREG_COUNT
	.align		4
        /*006c*/ 	.byte	0x03, 0x1b
        /*006e*/ 	.short	0x00ff


	//----- nvinfo : EIATTR_NUM_BARRIERS
	.align		4
        /*0070*/ 	.byte	0x02, 0x4c
        /*0072*/ 	.byte	0x01
	.zero		1


	//----- nvinfo : EIATTR_MERCURY_ISA_VERSION
	.align		4
        /*0074*/ 	.byte	0x03, 0x5f
        /*0076*/ 	.short	0x0101


	//----- nvinfo : EIATTR_COOP_GROUP_MASK_REGIDS
	.align		4
        /*0078*/ 	.byte	0x04, 0x29
        /*007a*/ 	.short	(.L_155 - .L_154)


	//   ....[0]....
.L_154:
        /*007c*/ 	.word	0xffffffff


	//   ....[1]....
        /*0080*/ 	.word	0xffffffff


	//   ....[2]....
        /*0084*/ 	.word	0xffffffff


	//   ....[3]....
        /*0088*/ 	.word	0xffffffff


	//   ....[4]....
        /*008c*/ 	.word	0xffffffff


	//   ....[5]....
        /*0090*/ 	.word	0xffffffff


	//   ....[6]....
        /*0094*/ 	.word	0xffffffff


	//   ....[7]....
        /*0098*/ 	.word	0xffffffff


	//   ....[8]....
        /*009c*/ 	.word	0xffffffff


	//   ....[9]....
        /*00a0*/ 	.word	0xffffffff


	//   ....[10]....
        /*00a4*/ 	.word	0xffffffff


	//   ....[11]....
        /*00a8*/ 	.word	0xffffffff


	//   ....[12]....
        /*00ac*/ 	.word	0xffffffff


	//   ....[13]....
        /*00b0*/ 	.word	0xffffffff


	//   ....[14]....
        /*00b4*/ 	.word	0xffffffff


	//   ....[15]....
        /*00b8*/ 	.word	0xffffffff


	//   ....[16]....
        /*00bc*/ 	.word	0xffffffff


	//   ....[17]....
        /*00c0*/ 	.word	0xffffffff


	//   ....[18]....
        /*00c4*/ 	.word	0xffffffff


	//   ....[19]....
        /*00c8*/ 	.word	0xffffffff


	//   ....[20]....
        /*00cc*/ 	.word	0xffffffff


	//   ....[21]....
        /*00d0*/ 	.word	0xffffffff


	//   ....[22]....
        /*00d4*/ 	.word	0xffffffff


	//   ....[23]....
        /*00d8*/ 	.word	0xffffffff


	//   ....[24]....
        /*00dc*/ 	.word	0xffffffff


	//   ....[25]....
        /*00e0*/ 	.word	0xffffffff


	//   ....[26]....
        /*00e4*/ 	.word	0xffffffff


	//   ....[27]....
        /*00e8*/ 	.word	0xffffffff


	//   ....[28]....
        /*00ec*/ 	.word	0xffffffff


	//   ....[29]....
        /*00f0*/ 	.word	0xffffffff


	//   ....[30]....
        /*00f4*/ 	.word	0xffffffff


	//   ....[31]....
        /*00f8*/ 	.word	0xffffffff


	//   ....[32]....
        /*00fc*/ 	.word	0xffffffff


	//   ....[33]....
        /*0100*/ 	.word	0xffffffff


	//   ....[34]....
        /*0104*/ 	.word	0xffffffff


	//   ....[35]....
        /*0108*/ 	.word	0xffffffff


	//   ....[36]....
        /*010c*/ 	.word	0xffffffff


	//   ....[37]....
        /*0110*/ 	.word	0xffffffff


	//   ....[38]....
        /*0114*/ 	.word	0xffffffff


	//   ....[39]....
        /*0118*/ 	.word	0xffffffff


	//   ....[40]....
        /*011c*/ 	.word	0xffffffff


	//   ....[41]....
        /*0120*/ 	.word	0xffffffff


	//   ....[42]....
        /*0124*/ 	.word	0xffffffff


	//   ....[43]....
        /*0128*/ 	.word	0xffffffff


	//   ....[44]....
        /*012c*/ 	.word	0xffffffff


	//   ....[45]....
        /*0130*/ 	.word	0xffffffff


	//   ....[46]....
        /*0134*/ 	.word	0xffffffff


	//   ....[47]....
        /*0138*/ 	.word	0xffffffff


	//   ....[48]....
        /*013c*/ 	.word	0xffffffff


	//   ....[49]....
        /*0140*/ 	.word	0xffffffff


	//   ....[50]....
        /*0144*/ 	.word	0xffffffff


	//   ....[51]....
        /*0148*/ 	.word	0xffffffff


	//   ....[52]....
        /*014c*/ 	.word	0xffffffff


	//   ....[53]....
        /*0150*/ 	.word	0xffffffff


	//   ....[54]....
        /*0154*/ 	.word	0xffffffff


	//   ....[55]....
        /*0158*/ 	.word	0xffffffff


	//   ....[56]....
        /*015c*/ 	.word	0xffffffff


	//   ....[57]....
        /*0160*/ 	.word	0xffffffff


	//   ....[58]....
        /*0164*/ 	.word	0xffffffff


	//   ....[59]....
        /*0168*/ 	.word	0xffffffff


	//----- nvinfo : EIATTR_COOP_GROUP_INSTR_OFFSETS
	.align		4
.L_155:
        /*016c*/ 	.byte	0x04, 0x28
        /*016e*/ 	.short	(.L_157 - .L_156)


	//   ....[0]....
.L_156:
        /*0170*/ 	.word	0x00000d70


	//   ....[1]....
        /*0174*/ 	.word	0x00000d80


	//   ....[2]....
        /*0178*/ 	.word	0x00000e10


	//   ....[3]....
        /*017c*/ 	.word	0x00000e50


	//   ....[4]....
        /*0180*/ 	.word	0x00000ed0


	//   ....[5]....
        /*0184*/ 	.word	0x00000f10


	//   ....[6]....
        /*0188*/ 	.word	0x00000f70


	//   ....[7]....
        /*018c*/ 	.word	0x00000fa0


	//   ....[8]....
        /*0190*/ 	.word	0x00000fe0


	//   ....[9]....
        /*0194*/ 	.word	0x00001010


	//   ....[10]....
        /*0198*/ 	.word	0x00001300


	//   ....[11]....
        /*019c*/ 	.word	0x00001310


	//   ....[12]....
        /*01a0*/ 	.word	0x000013a0


	//   ....[13]....
        /*01a4*/ 	.word	0x000013d0


	//   ....[14]....
        /*01a8*/ 	.word	0x00001420


	//   ....[15]....
        /*01ac*/ 	.word	0x00001450


	//   ....[16]....
        /*01b0*/ 	.word	0x000014c0


	//   ....[17]....
        /*01b4*/ 	.word	0x00001500


	//   ....[18]....
        /*01b8*/ 	.word	0x00001570


	//   ....[19]....
        /*01bc*/ 	.word	0x000015a0


	//   ....[20]....
        /*01c0*/ 	.word	0x00002a40


	//   ....[21]....
        /*01c4*/ 	.word	0x00002a50


	//   ....[22]....
        /*01c8*/ 	.word	0x00002ae0


	//   ....[23]....
        /*01cc*/ 	.word	0x00002b10


	//   ....[24]....
        /*01d0*/ 	.word	0x00002b80


	//   ....[25]....
        /*01d4*/ 	.word	0x00002ba0


	//   ....[26]....
        /*01d8*/ 	.word	0x00002c00


	//   ....[27]....
        /*01dc*/ 	.word	0x00002c10


	//   ....[28]....
        /*01e0*/ 	.word	0x00002c50


	//   ....[29]....
        /*01e4*/ 	.word	0x00002c60


	//   ....[30]....
        /*01e8*/ 	.word	0x00003b40


	//   ....[31]....
        /*01ec*/ 	.word	0x00003b50


	//   ....[32]....
        /*01f0*/ 	.word	0x00003be0


	//   ....[33]....
        /*01f4*/ 	.word	0x00003c20


	//   ....[34]....
        /*01f8*/ 	.word	0x00003ca0


	//   ....[35]....
        /*01fc*/ 	.word	0x00003ce0


	//   ....[36]....
        /*0200*/ 	.word	0x00003d40


	//   ....[37]....
        /*0204*/ 	.word	0x00003d70


	//   ....[38]....
        /*0208*/ 	.word	0x00003db0


	//   ....[39]....
        /*020c*/ 	.word	0x00003de0


	//   ....[40]....
        /*0210*/ 	.word	0x000040f0


	//   ....[41]....
        /*0214*/ 	.word	0x00004100


	//   ....[42]....
        /*0218*/ 	.word	0x00004190


	//   ....[43]....
        /*021c*/ 	.word	0x000041c0


	//   ....[44]....
        /*0220*/ 	.word	0x00004210


	//   ....[45]....
        /*0224*/ 	.word	0x00004240


	//   ....[46]....
        /*0228*/ 	.word	0x000042b0


	//   ....[47]....
        /*022c*/ 	.word	0x000042f0


	//   ....[48]....
        /*0230*/ 	.word	0x00004360


	//   ....[49]....
        /*0234*/ 	.word	0x00004390


	//   ....[50]....
        /*0238*/ 	.word	0x000058a0


	//   ....[51]....
        /*023c*/ 	.word	0x000058b0


	//   ....[52]....
        /*0240*/ 	.word	0x00005940


	//   ....[53]....
        /*0244*/ 	.word	0x00005980


	//   ....[54]....
        /*0248*/ 	.word	0x00005a00


	//   ....[55]....
        /*024c*/ 	.word	0x00005a40


	//   ....[56]....
        /*0250*/ 	.word	0x00005aa0


	//   ....[57]....
        /*0254*/ 	.word	0x00005ad0


	//   ....[58]....
        /*0258*/ 	.word	0x00005b10


	//   ....[59]....
        /*025c*/ 	.word	0x00005b40


	//----- nvinfo : EIATTR_VRC_CTA_INIT_COUNT
	.align		4
.L_157:
        /*0260*/ 	.byte	0x02, 0x4a
	.zero		1
	.zero		1


	//----- nvinfo : EIATTR_EXIT_INSTR_OFFSETS
	.align		4
        /*0264*/ 	.byte	0x04, 0x1c
        /*0266*/ 	.short	(.L_159 - .L_158)


	//   ....[0]....
.L_158:
        /*0268*/ 	.word	0x000000a0


	//   ....[1]....
        /*026c*/ 	.word	0x000000e0


	//   ....[2]....
        /*0270*/ 	.word	0x00005de0


	//   ....[3]....
        /*0274*/ 	.word	0x00005e60


	//----- nvinfo : EIATTR_MAX_THREADS
	.align		4
.L_159:
        /*0278*/ 	.byte	0x04, 0x05
        /*027a*/ 	.short	(.L_161 - .L_160)
.L_160:
        /*027c*/ 	.word	0x00000100
        /*0280*/ 	.word	0x00000001
        /*0284*/ 	.word	0x00000001


	//----- nvinfo : EIATTR_CRS_STACK_SIZE
	.align		4
.L_161:
        /*0288*/ 	.byte	0x04, 0x1e
        /*028a*/ 	.short	(.L_163 - .L_162)
.L_162:
        /*028c*/ 	.word	0x00000000


	//----- nvinfo : EIATTR_CBANK_PARAM_SIZE
	.align		4
.L_163:
        /*0290*/ 	.byte	0x03, 0x19
        /*0292*/ 	.short	0x0029


	//----- nvinfo : EIATTR_PARAM_CBANK
	.align		4
        /*0294*/ 	.byte	0x04, 0x0a
        /*0296*/ 	.short	(.L_165 - .L_164)
	.align		4
.L_164:
        /*0298*/ 	.word	index@(.nv.constant0._ZN3cub18CUB_300001_SM_10006detail6reduce28DeviceReduceSingleTileKernelINS2_10policy_hubIdyN4cuda3__47maximumIvEEE10Policy1000EPdSB_yS8_ddNS5_3std3__410__identityEEEvT0_T1_T2_T3_T4_T6_)
        /*029c*/ 	.short	0x0380
        /*029e*/ 	.short	0x0029


	//----- nvinfo : EIATTR_SW_WAR
	.align		4
.L_165:
        /*02a0*/ 	.byte	0x04, 0x36
        /*02a2*/ 	.short	(.L_167 - .L_166)
.L_166:
        /*02a4*/ 	.word	0x00000008
.L_167:


//--------------------- .nv.info._ZN3cub18CUB_300001_SM_10006detail11EmptyKernelIvEEvv --------------------------
	.section	.nv.info._ZN3cub18CUB_300001_SM_10006detail11EmptyKernelIvEEvv,"",@"SHT_CUDA_INFO"
	.sectionflags	@""
	.align	4


	//----- nvinfo : EIATTR_CUDA_API_VERSION
	.align		4
        /*0000*/ 	.byte	0x04, 0x37
        /*0002*/ 	.short	(.L_169 - .L_168)
.L_168:
        /*0004*/ 	.word	0x00000082


	//----- nvinfo : EIATTR_SPARSE_MMA_MASK
	.align		4
.L_169:
        /*0008*/ 	.byte	0x03, 0x50
        /*000a*/ 	.short	0x0000


	//----- nvinfo : EIATTR_MAXREG_COUNT
	.align		4
        /*000c*/ 	.byte	0x03, 0x1b
        /*000e*/ 	.short	0x00ff


	//----- nvinfo : EIATTR_MERCURY_ISA_VERSION
	.align		4
        /*0010*/ 	.byte	0x03, 0x5f
        /*0012*/ 	.short	0x0101


	//----- nvinfo : EIATTR_VRC_CTA_INIT_COUNT
	.align		4
        /*0014*/ 	.byte	0x02, 0x4a
	.zero		1
	.zero		1


	//----- nvinfo : EIATTR_EXIT_INSTR_OFFSETS
	.align		4
        /*0018*/ 	.byte	0x04, 0x1c
        /*001a*/ 	.short	(.L_171 - .L_170)


	//   ....[0]....
.L_170:
        /*001c*/ 	.word	0x00000010


	//----- nvinfo : EIATTR_SW_WAR
	.align		4
.L_171:
        /*0020*/ 	.byte	0x04, 0x36
        /*0022*/ 	.short	(.L_173 - .L_172)
.L_172:
        /*0024*/ 	.word	0x00000008
.L_173:


//--------------------- .nv.info._Z11subtractionPdS_ --------------------------
	.section	.nv.info._Z11subtractionPdS_,"",@"SHT_CUDA_INFO"
	.sectionflags	@""
	.align	4


	//----- nvinfo : EIATTR_CUDA_API_VERSION
	.align		4
        /*0000*/ 	.byte	0x04, 0x37
        /*0002*/ 	.short	(.L_175 - .L_174)
.L_174:
        /*0004*/ 	.word	0x00000082


	//----- nvinfo : EIATTR_KPARAM_INFO
	.align		4
.L_175:
        /*0008*/ 	.byte	0x04, 0x17
        /*000a*/ 	.short	(.L_177 - .L_176)
.L_176:
        /*000c*/ 	.word	0x00000000
        /*0010*/ 	.short	0x0001
        /*0012*/ 	.short	0x0008
        /*0014*/ 	.byte	0x00, 0xf5, 0x21, 0x00


	//----- nvinfo : EIATTR_KPARAM_INFO
	.align		4
.L_177:
        /*0018*/ 	.byte	0x04, 0x17
        /*001a*/ 	.short	(.L_179 - .L_178)
.L_178:
        /*001c*/ 	.word	0x00000000
        /*0020*/ 	.short	0x0000
        /*0022*/ 	.short	0x0000
        /*0024*/ 	.byte	0x00, 0xf5, 0x21, 0x00


	//----- nvinfo : EIATTR_SPARSE_MMA_MASK
	.align		4
.L_179:
        /*0028*/ 	.byte	0x03, 0x50
        /*002a*/ 	.short	0x0000


	//----- nvinfo : EIATTR_MAXREG_COUNT
	.align		4
        /*002c*/ 	.byte	0x03, 0x1b
        /*002e*/ 	.short	0x00ff


	//----- nvinfo : EIATTR_MERCURY_ISA_VERSION
	.align		4
        /*0030*/ 	.byte	0x03, 0x5f
        /*0032*/ 	.short	0x0101


	//----- nvinfo : EIATTR_VRC_CTA_INIT_COUNT
	.align		4
        /*0034*/ 	.byte	0x02, 0x4a
	.zero		1
	.zero		1


	//----- nvinfo : EIATTR_EXIT_INSTR_OFFSETS
	.align		4
        /*0038*/ 	.byte	0x04, 0x1c
        /*003a*/ 	.short	(.L_181 - .L_180)


	//   ....[0]....
.L_180:
        /*003c*/ 	.word	0x000000e0


	//----- nvinfo : EIATTR_CBANK_PARAM_SIZE
	.align		4
.L_181:
        /*0040*/ 	.byte	0x03, 0x19
        /*0042*/ 	.short	0x0010


	//----- nvinfo : EIATTR_PARAM_CBANK
	.align		4
        /*0044*/ 	.byte	0x04, 0x0a
        /*0046*/ 	.short	(.L_183 - .L_182)
	.align		4
.L_182:
        /*0048*/ 	.word	index@(.nv.constant0._Z11subtractionPdS_)
        /*004c*/ 	.short	0x0380
        /*004e*/ 	.short	0x0010


	//----- nvinfo : EIATTR_SW_WAR
	.align		4
.L_183:
        /*0050*/ 	.byte	0x04, 0x36
        /*0052*/ 	.short	(.L_185 - .L_184)
.L_184:
        /*0054*/ 	.word	0x00000008
.L_185:


//--------------------- .nv.info._Z7restorePdi    --------------------------
	.section	.nv.info._Z7restorePdi,"",@"SHT_CUDA_INFO"
	.sectionflags	@""
	.align	4


	//----- nvinfo : EIATTR_CUDA_API_VERSION
	.align		4
        /*0000*/ 	.byte	0x04, 0x37
        /*0002*/ 	.short	(.L_187 - .L_186)
.L_186:
        /*0004*/ 	.word	0x00000082


	//----- nvinfo : EIATTR_KPARAM_INFO
	.align		4
.L_187:
        /*0008*/ 	.byte	0x04, 0x17
        /*000a*/ 	.short	(.L_189 - .L_188)
.L_188:
        /*000c*/ 	.word	0x00000000
        /*0010*/ 	.short	0x0001
        /*0012*/ 	.short	0x0008
        /*0014*/ 	.byte	0x00, 0xf0, 0x11, 0x00


	//----- nvinfo : EIATTR_KPARAM_INFO
	.align		4
.L_189:
        /*0018*/ 	.byte	0x04, 0x17
        /*001a*/ 	.short	(.L_191 - .L_190)
.L_190:
        /*001c*/ 	.word	0x00000000
        /*0020*/ 	.short	0x0000
        /*0022*/ 	.short	0x0000
        /*0024*/ 	.byte	0x00, 0xf5, 0x21, 0x00


	//----- nvinfo : EIATTR_SPARSE_MMA_MASK
	.align		4
.L_191:
        /*0028*/ 	.byte	0x03, 0x50
        /*002a*/ 	.short	0x0000


	//----- nvinfo : EIATTR_MAXREG_COUNT
	.align		4
        /*002c*/ 	.byte	0x03, 0x1b
        /*002e*/ 	.short	0x00ff


	//----- nvinfo : EIATTR_MERCURY_ISA_VERSION
	.align		4
        /*0030*/ 	.byte	0x03, 0x5f
        /*0032*/ 	.short	0x0101


	//----- nvinfo : EIATTR_VRC_CTA_INIT_COUNT
	.align		4
        /*0034*/ 	.byte	0x02, 0x4a
	.zero		1
	.zero		1


	//----- nvinfo : EIATTR_EXIT_INSTR_OFFSETS
	.align		4
        /*0038*/ 	.byte	0x04, 0x1c
        /*003a*/ 	.short	(.L_193 - .L_192)


	//   ....[0]....
.L_192:
        /*003c*/ 	.word	0x000002d0


	//----- nvinfo : EIATTR_CRS_STACK_SIZE
	.align		4
.L_193:
        /*0040*/ 	.byte	0x04, 0x1e
        /*0042*/ 	.short	(.L_195 - .L_194)
.L_194:
        /*0044*/ 	.word	0x00000000


	//----- nvinfo : EIATTR_CBANK_PARAM_SIZE
	.align		4
.L_195:
        /*0048*/ 	.byte	0x03, 0x19
        /*004a*/ 	.short	0x000c


	//----- nvinfo : EIATTR_PARAM_CBANK
	.align		4
        /*004c*/ 	.byte	0x04, 0x0a
        /*004e*/ 	.short	(.L_197 - .L_196)
	.align		4
.L_196:
        /*0050*/ 	.word	index@(.nv.constant0._Z7restorePdi)
        /*0054*/ 	.short	0x0380
        /*0056*/ 	.short	0x000c


	//----- nvinfo : EIATTR_SW_WAR
	.align		4
.L_197:
        /*0058*/ 	.byte	0x04, 0x36
        /*005a*/ 	.short	(.L_199 - .L_198)
.L_198:
        /*005c*/ 	.word	0x00000008
.L_199:


//--------------------- .nv.info._Z4stepPdS_m     --------------------------
	.section	.nv.info._Z4stepPdS_m,"",@"SHT_CUDA_INFO"
	.sectionflags	@""
	.align	4


	//----- nvinfo : EIATTR_CUDA_API_VERSION
	.align		4
        /*0000*/ 	.byte	0x04, 0x37
        /*0002*/ 	.short	(.L_201 - .L_200)
.L_200:
        /*0004*/ 	.word	0x00000082


	//----- nvinfo : EIATTR_KPARAM_INFO
	.align		4
.L_201:
        /*0008*/ 	.byte	0x04, 0x17
        /*000a*/ 	.short	(.L_203 - .L_202)
.L_202:
        /*000c*/ 	.word	0x00000000
        /*0010*/ 	.short	0x0002
        /*0012*/ 	.short	0x0010
        /*0014*/ 	.byte	0x00, 0xf0, 0x21, 0x00


	//----- nvinfo : EIATTR_KPARAM_INFO
	.align		4
.L_203:
        /*0018*/ 	.byte	0x04, 0x17
        /*001a*/ 	.short	(.L_205 - .L_204)
.L_204:
        /*001c*/ 	.word	0x00000000
        /*0020*/ 	.short	0x0001
        /*0022*/ 	.short	0x0008
        /*0024*/ 	.byte	0x00, 0xf5, 0x21, 0x00


	//----- nvinfo : EIATTR_KPARAM_INFO
	.align		4
.L_205:
        /*0028*/ 	.byte	0x04, 0x17
        /*002a*/ 	.short	(.L_207 - .L_206)
.L_206:
        /*002c*/ 	.word	0x00000000
        /*0030*/ 	.short	0x0000
        /*0032*/ 	.short	0x0000
        /*0034*/ 	.byte	0x00, 0xf5, 0x21, 0x00


	//----- nvinfo : EIATTR_SPARSE_MMA_MASK
	.align		4
.L_207:
        /*0038*/ 	.byte	0x03, 0x50
        /*003a*/ 	.short	0x0000


	//----- nvinfo : EIATTR_MAXREG_COUNT
	.align		4
        /*003c*/ 	.byte	0x03, 0x1b
        /*003e*/ 	.short	0x00ff


	//----- nvinfo : EIATTR_MERCURY_ISA_VERSION
	.align		4
        /*0040*/ 	.byte	0x03, 0x5f
        /*0042*/ 	.short	0x0101


	//----- nvinfo : EIATTR_VRC_CTA_INIT_COUNT
	.align		4
        /*0044*/ 	.byte	0x02, 0x4a
	.zero		1
	.zero		1


	//----- nvinfo : EIATTR_EXIT_INSTR_OFFSETS
	.align		4
        /*0048*/ 	.byte	0x04, 0x1c
        /*004a*/ 	.short	(.L_209 - .L_208)


	//   ....[0]....
.L_208:
        /*004c*/ 	.word	0x000001f0


	//----- nvinfo : EIATTR_CBANK_PARAM_SIZE
	.align		4
.L_209:
        /*0050*/ 	.byte	0x03, 0x19
        /*0052*/ 	.short	0x0018


	//----- nvinfo : EIATTR_PARAM_CBANK
	.align		4
        /*0054*/ 	.byte	0x04, 0x0a
        /*0056*/ 	.short	(.L_211 - .L_210)
	.align		4
.L_210:
        /*0058*/ 	.word	index@(.nv.constant0._Z4stepPdS_m)
        /*005c*/ 	.short	0x0380
        /*005e*/ 	.short	0x0018


	//----- nvinfo : EIATTR_SW_WAR
	.align		4
.L_211:
        /*0060*/ 	.byte	0x04, 0x36
        /*0062*/ 	.short	(.L_213 - .L_212)
.L_212:
        /*0064*/ 	.word	0x00000008
.L_213:


//--------------------- .nv.callgraph             --------------------------
	.section	.nv.callgraph,"",@"SHT_CUDA_CALLGRAPH"
	.align	4
	.sectionentsize	8
	.align		4
        /*0000*/ 	.word	0x00000000
	.align		4
        /*0004*/ 	.word	0xffffffff
	.align		4
        /*0008*/ 	.word	0x00000000
	.align		4
        /*000c*/ 	.word	0xfffffffe
	.align		4
        /*0010*/ 	.word	0x00000000
	.align		4
        /*0014*/ 	.word	0xfffffffd
	.align		4
        /*0018*/ 	.word	0x00000000
	.align		4
        /*001c*/ 	.word	0xfffffffc


//--------------------- .nv.constant4             --------------------------
	.section	.nv.constant4,"a",@progbits
	.align	8
	.align		8
.nv.constant4:
        /*0000*/ 	.dword	_ZN34_INTERNAL_c6c30ae7_4_k_cu_1126c9014cuda3std3__45__cpo5beginE
	.align		8
        /*0008*/ 	.dword	_ZN34_INTERNAL_c6c30ae7_4_k_cu_1126c9014cuda3std3__45__cpo3endE
	.align		8
        /*0010*/ 	.dword	_ZN34_INTERNAL_c6c30ae7_4_k_cu_1126c9014cuda3std3__45__cpo6cbeginE
	.align		8
        /*0018*/ 	.dword	_ZN34_INTERNAL_c6c30ae7_4_k_cu_1126c9014cuda3std3__45__cpo4cendE
	.align		8
        /*0020*/ 	.dword	_ZN34_INTERNAL_c6c30ae7_4_k_cu_1126c9014cuda3std3__45__cpo6rbeginE
	.align		8
        /*0028*/ 	.dword	_ZN34_INTERNAL_c6c30ae7_4_k_cu_1126c9014cuda3std3__45__cpo4rendE
	.align		8
        /*0030*/ 	.dword	_ZN34_INTERNAL_c6c30ae7_4_k_cu_1126c9014cuda3std3__45__cpo7crbeginE
	.align		8
        /*0038*/ 	.dword	_ZN34_INTERNAL_c6c30ae7_4_k_cu_1126c9014cuda3std3__45__cpo5crendE
	.align		8
        /*0040*/ 	.dword	_ZN34_INTERNAL_c6c30ae7_4_k_cu_1126c9014cuda3std3__436_GLOBAL__N__c6c30ae7_4_k_cu_1126c9016ignoreE
	.align		8
        /*0048*/ 	.dword	_ZN34_INTERNAL_c6c30ae7_4_k_cu_1126c9014cuda3std3__419piecewise_constructE
	.align		8
        /*0050*/ 	.dword	_ZN34_INTERNAL_c6c30ae7_4_k_cu_1126c9014cuda3std3__48in_placeE
	.align		8
        /*0058*/ 	.dword	_ZN34_INTERNAL_c6c30ae7_4_k_cu_1126c9014cuda3std3__420unreachable_sentinelE
	.align		8
        /*0060*/ 	.dword	_ZN34_INTERNAL_c6c30ae7_4_k_cu_1126c9014cuda3std3__47nulloptE
	.align		8
        /*0068*/ 	.dword	_ZN34_INTERNAL_c6c30ae7_4_k_cu_1126c9014cuda3std3__48unexpectE
	.align		8
        /*0070*/ 	.dword	_ZN34_INTERNAL_c6c30ae7_4_k_cu_1126c9014cuda3std6ranges3__45__cpo4swapE
	.align		8
        /*0078*/ 	.dword	_ZN34_INTERNAL_c6c30ae7_4_k_cu_1126c9014cuda3std6ranges3__45__cpo9iter_moveE
	.align		8
        /*0080*/ 	.dword	_ZN34_INTERNAL_c6c30ae7_4_k_cu_1126c9014cuda3std6ranges3__45__cpo5beginE
	.align		8
        /*0088*/ 	.dword	_ZN34_INTERNAL_c6c30ae7_4_k_cu_1126c9014cuda3std6ranges3__45__cpo3endE
	.align		8
        /*0090*/ 	.dword	_ZN34_INTERNAL_c6c30ae7_4_k_cu_1126c9014cuda3std6ranges3__45__cpo6cbeginE
	.align		8
        /*0098*/ 	.dword	_ZN34_INTERNAL_c6c30ae7_4_k_cu_1126c9014cuda3std6ranges3__45__cpo4cendE
	.align		8
        /*00a0*/ 	.dword	_ZN34_INTERNAL_c6c30ae7_4_k_cu_1126c9014cuda3std6ranges3__45__cpo7advanceE
	.align		8
        /*00a8*/ 	.dword	_ZN34_INTERNAL_c6c30ae7_4_k_cu_1126c9014cuda3std6ranges3__45__cpo9iter_swapE
	.align		8
        /*00b0*/ 	.dword	_ZN34_INTERNAL_c6c30ae7_4_k_cu_1126c9014cuda3std6ranges3__45__cpo4nextE
	.align		8
        /*00b8*/ 	.dword	_ZN34_INTERNAL_c6c30ae7_4_k_cu_1126c9014cuda3std6ranges3__45__cpo4prevE
	.align		8
        /*00c0*/ 	.dword	_ZN34_INTERNAL_c6c30ae7_4_k_cu_1126c9014cuda3std6ranges3__45__cpo4dataE
	.align		8
        /*00c8*/ 	.dword	_ZN34_INTERNAL_c6c30ae7_4_k_cu_1126c9014cuda3std6ranges3__45__cpo5cdataE
	.align		8
        /*00d0*/ 	.dword	_ZN34_INTERNAL_c6c30ae7_4_k_cu_1126c9014cuda3std6ranges3__45__cpo4sizeE
	.align		8
        /*00d8*/ 	.dword	_ZN34_INTERNAL_c6c30ae7_4_k_cu_1126c9014cuda3std6ranges3__45__cpo5ssizeE
	.align		8
        /*00e0*/ 	.dword	_ZN34_INTERNAL_c6c30ae7_4_k_cu_1126c9014cuda3std6ranges3__45__cpo8distanceE
	.align		8
        /*00e8*/ 	.dword	_ZN34_INTERNAL_c6c30ae7_4_k_cu_1126c9016thrust24THRUST_300001_SM_1000_NS6system6detail10sequential3seqE
	.align		8
        /*00f0*/ 	.dword	_ZN34_INTERNAL_c6c30ae7_4_k_cu_1126c9016thrust24THRUST_300001_SM_1000_NS12placeholders2_1E
	.align		8
        /*00f8*/ 	.dword	_ZN34_INTERNAL_c6c30ae7_4_k_cu_1126c9016thrust24THRUST_300001_SM_1000_NS12placeholders2_2E
	.align		8
        /*0100*/ 	.dword	_ZN34_INTERNAL_c6c30ae7_4_k_cu_1126c9016thrust24THRUST_300001_SM_1000_NS12placeholders2_3E
	.align		8
        /*0108*/ 	.dword	_ZN34_INTERNAL_c6c30ae7_4_k_cu_1126c9016thrust24THRUST_300001_SM_1000_NS12placeholders2_4E
	.align		8
        /*0110*/ 	.dword	_ZN34_INTERNAL_c6c30ae7_4_k_cu_1126c9016thrust24THRUST_300001_SM_1000_NS12placeholders2_5E
	.align		8
        /*0118*/ 	.dword	_ZN34_INTERNAL_c6c30ae7_4_k_cu_1126c9016thrust24THRUST_300001_SM_1000_NS12placeholders2_6E
	.align		8
        /*0120*/ 	.dword	_ZN34_INTERNAL_c6c30ae7_4_k_cu_1126c9016thrust24THRUST_300001_SM_1000_NS12placeholders2_7E
	.align		8
        /*0128*/ 	.dword	_ZN34_INTERNAL_c6c30ae7_4_k_cu_1126c9016thrust24THRUST_300001_SM_1000_NS12placeholders2_8E
	.align		8
        /*0130*/ 	.dword	_ZN34_INTERNAL_c6c30ae7_4_k_cu_1126c9016thrust24THRUST_300001_SM_1000_NS12placeholders2_9E
	.align		8
        /*0138*/ 	.dword	_ZN34_INTERNAL_c6c30ae7_4_k_cu_1126c9016thrust24THRUST_300001_SM_1000_NS12placeholders3_10E


//--------------------- .text._ZN3cub18CUB_300001_SM_10006detail6reduce28DeviceReduceSingleTileKernelINS2_10policy_hubIdyN4cuda3__47maximumIvEEE10Policy1000EPdSB_iS8_ddNS5_3std3__410__identityEEEvT0_T1_T2_T3_T4_T6_ --------------------------
	.section	.text._ZN3cub18CUB_300001_SM_10006detail6reduce28DeviceReduceSingleTileKernelINS2_10policy_hubIdyN4cuda3__47maximumIvEEE10Policy1000EPdSB_iS8_ddNS5_3std3__410__identityEEEvT0_T1_T2_T3_T4_T6_,"ax",@progbits
	.align	128
        .global         _ZN3cub18CUB_300001_SM_10006detail6reduce28DeviceReduceSingleTileKernelINS2_10policy_hubIdyN4cuda3__47maximumIvEEE10Policy1000EPdSB_iS8_ddNS5_3std3__410__identityEEEvT0_T1_T2_T3_T4_T6_
        .type           _ZN3cub18CUB_300001_SM_10006detail6reduce28DeviceReduceSingleTileKernelINS2_10policy_hubIdyN4cuda3__47maximumIvEEE10Policy1000EPdSB_iS8_ddNS5_3std3__410__identityEEEvT0_T1_T2_T3_T4_T6_,@function
        .size           _ZN3cub18CUB_300001_SM_10006detail6reduce28DeviceReduceSingleTileKernelINS2_10policy_hubIdyN4cuda3__47maximumIvEEE10Policy1000EPdSB_iS8_ddNS5_3std3__410__identityEEEvT0_T1_T2_T3_T4_T6_,(.L_x_182 - _ZN3cub18CUB_300001_SM_10006detail6reduce28DeviceReduceSingleTileKernelINS2_10policy_hubIdyN4cuda3__47maximumIvEEE10Policy1000EPdSB_iS8_ddNS5_3std3__410__identityEEEvT0_T1_T2_T3_T4_T6_)
        .other          _ZN3cub18CUB_300001_SM_10006detail6reduce28DeviceReduceSingleTileKernelINS2_10policy_hubIdyN4cuda3__47maximumIvEEE10Policy1000EPdSB_iS8_ddNS5_3std3__410__identityEEEvT0_T1_T2_T3_T4_T6_,@"STO_CUDA_ENTRY STV_DEFAULT"
_ZN3cub18CUB_300001_SM_10006detail6reduce28DeviceReduceSingleTileKernelINS2_10policy_hubIdyN4cuda3__47maximumIvEEE10Policy1000EPdSB_iS8_ddNS5_3std3__410__identityEEEvT0_T1_T2_T3_T4_T6_:
.text._ZN3cub18CUB_300001_SM_10006detail6reduce28DeviceReduceSingleTileKernelINS2_10policy_hubIdyN4cuda3__47maximumIvEEE10Policy1000EPdSB_iS8_ddNS5_3std3__410__identityEEEvT0_T1_T2_T3_T4_T6_:
[----:B------:R-:W-:Y:S01]  /*0000*/  LDC R1, c[0x0][0x37c] ;  /* 0x0000df00ff017b82 */ /* 0x000fe20000000800 */
[----:B------:R-:W0:Y:S01]  /*0010*/  LDCU UR4, c[0x0][0x390] ;  /* 0x00007200ff0477ac */ /* 0x000e220008000800 */
[----:B------:R-:W1:Y:S01]  /*0020*/  LDCU.64 UR6, c[0x0][0x358] ;  /* 0x00006b00ff0677ac */ /* 0x000e620008000a00 */
[----:B0-----:R-:W-:-:S05]  /*0030*/  IMAD.U32 R4, RZ, RZ, UR4 ;  /* 0x00000004ff047e24 */ /* 0x001fca000f8e00ff */
[----:B------:R-:W-:-:S13]  /*0040*/  ISETP.NE.AND P0, PT, R4, RZ, PT ;  /* 0x000000ff0400720c */ /* 0x000fda0003f05270 */
[----:B-1----:R-:W-:Y:S05]  /*0050*/  @P0 BRA `(.L_x_0) ;  /* 0x00000000001c0947 */ /* 0x002fea0003800000 */
[----:B------:R-:W0:Y:S02]  /*0060*/  S2R R0, SR_TID.X ;  /* 0x0000000000007919 */ /* 0x000e240000002100 */
[----:B0-----:R-:W-:-:S13]  /*0070*/  ISETP.NE.AND P0, PT, R0, RZ, PT ;  /* 0x000000ff0000720c */ /* 0x001fda0003f05270 */
[----:B------:R-:W-:Y:S05]  /*0080*/  @P0 EXIT ;  /* 0x000000000000094d */ /* 0x000fea0003800000 */
[----:B------:R-:W0:Y:S08]  /*0090*/  LDC.64 R2, c[0x0][0x388] ;  /* 0x0000e200ff027b82 */ /* 0x000e300000000a00 */
[----:B------:R-:W0:Y:S02]  /*00a0*/  LDC.64 R4, c[0x0][0x398] ;  /* 0x0000e600ff047b82 */ /* 0x000e240000000a00 */
[----:B0-----:R-:W-:Y:S01]  /*00b0*/  STG.E.64 desc[UR6][R2.64], R4 ;  /* 0x0000000402007986 */ /* 0x001fe2000c101b06 */
[----:B------:R-:W-:Y:S05]  /*00c0*/  EXIT ;  /* 0x000000000000794d */ /* 0x000fea0003800000 */
.L_x_0:
[----:B------:R-:W0:Y:S01]  /*00d0*/  LDCU UR4, c[0x0][0x380] ;  /* 0x00007000ff0477ac */ /* 0x000e220008000800 */
[----:B------:R-:W-:Y:S01]  /*00e0*/  BSSY.RECONVERGENT B0, `(.L_x_1) ;  /* 0x00005b3000007945 */ /* 0x000fe20003800200 */
[----:B0-----:R-:W-:-:S09]  /*00f0*/  ULOP3.LUT UP0, URZ, UR4, 0x1f, URZ, 0xc0, !UPT ;  /* 0x0000001f04ff7892 */ /* 0x001fd2000f80c0ff */
[----:B------:R-:W-:Y:S05]  /*0100*/  BRA.U UP0, `(.L_x_2) ;  /* 0x0000002d003c7547 */ /* 0x000fea000b800000 */
[----:B------:R-:W-:-:S13]  /*0110*/  ISETP.GT.AND P0, PT, R4, 0x7ff, PT ;  /* 0x000007ff0400780c */ /* 0x000fda0003f04270 */
[----:B------:R-:W-:Y:S05]  /*0120*/  @P0 BRA `(.L_x_3) ;  /* 0x0000001400e80947 */ /* 0x000fea0003800000 */
[----:B------:R-:W0:Y:S01]  /*0130*/  S2R R3, SR_TID.X ;  /* 0x0000000000037919 */ /* 0x000e220000002100 */
[----:B------:R-:W-:Y:S01]  /*0140*/  BSSY.RECONVERGENT B1, `(.L_x_4) ;  /* 0x0000009000017945 */ /* 0x000fe20003800200 */
[----:B------:R-:W-:Y:S02]  /*0150*/  CS2R R6, SRZ ;  /* 0x0000000000067805 */ /* 0x000fe4000001ff00 */
[----:B0-----:R-:W-:Y:S01]  /*0160*/  ISETP.GE.AND P0, PT, R3, R4, PT ;  /* 0x000000040300720c */ /* 0x001fe20003f06270 */
[----:B------:R-:W-:-:S12]  /*0170*/  IMAD.MOV.U32 R5, RZ, RZ, R3 ;  /* 0x000000ffff057224 */ /* 0x000fd800078e0003 */
[----:B------:R-:W-:Y:S05]  /*0180*/  @P0 BRA `(.L_x_5) ;  /* 0x0000000000100947 */ /* 0x000fea0003800000 */
[----:B------:R-:W0:Y:S02]  /*0190*/  LDC.64 R6, c[0x0][0x380] ;  /* 0x0000e000ff067b82 */ /* 0x000e240000000a00 */
[----:B0-----:R-:W-:-:S06]  /*01a0*/  IMAD.WIDE.U32 R6, R3, 0x8, R6 ;  /* 0x0000000803067825 */ /* 0x001fcc00078e0006 */
[----:B------:R-:W5:Y:S01]  /*01b0*/  LDG.E.64.CONSTANT R6, desc[UR6][R6.64] ;  /* 0x0000000606067981 */ /* 0x000f62000c1e9b00 */
[----:B------:R-:W-:-:S07]  /*01c0*/  VIADD R5, R3, 0x100 ;  /* 0x0000010003057836 */ /* 0x000fce0000000000 */
.L_x_5:
[----:B------:R-:W-:Y:S05]  /*01d0*/  BSYNC.RECONVERGENT B1 ;  /* 0x0000000000017941 */ /* 0x000fea0003800200 */
.L_x_4:
[----:B------:R-:W-:Y:S01]  /*01e0*/  ISETP.GE.AND P0, PT, R5, R4, PT ;  /* 0x000000040500720c */ /* 0x000fe20003f06270 */
[----:B------:R-:W-:-:S12]  /*01f0*/  BSSY.RECONVERGENT B1, `(.L_x_6) ;  /* 0x00000b0000017945 */ /* 0x000fd80003800200 */
[----:B------:R-:W-:Y:S05]  /*0200*/  @P0 BRA `(.L_x_7) ;  /* 0x0000000800b80947 */ /* 0x000fea0003800000 */
[----:B------:R-:W-:Y:S01]  /*0210*/  LOP3.LUT R9, RZ, R5, RZ, 0x33, !PT ;  /* 0x00000005ff097212 */ /* 0x000fe200078e33ff */
[----:B------:R-:W-:Y:S04]  /*0220*/  BSSY.RECONVERGENT B2, `(.L_x_8) ;  /* 0x0000019000027945 */ /* 0x000fe80003800200 */
[----:B------:R-:W-:-:S05]  /*0230*/  IMAD.IADD R0, R9, 0x1, R4 ;  /* 0x0000000109007824 */ /* 0x000fca00078e0204 */
[C---:B------:R-:W-:Y:S02]  /*0240*/  LOP3.LUT R2, R0.reuse, 0x300, RZ, 0xc0, !PT ;  /* 0x0000030000027812 */ /* 0x040fe400078ec0ff */
[----:B------:R-:W-:Y:S02]  /*0250*/  ISETP.GE.U32.AND P0, PT, R0, 0x300, PT ;  /* 0x000003000000780c */ /* 0x000fe40003f06070 */
[----:B------:R-:W-:-:S13]  /*0260*/  ISETP.NE.AND P1, PT, R2, 0x300, PT ;  /* 0x000003000200780c */ /* 0x000fda0003f25270 */
[----:B------:R-:W-:Y:S05]  /*0270*/  @!P1 BRA `(.L_x_9) ;  /* 0x00000000004c9947 */ /* 0x000fea0003800000 */
[----:B------:R-:W0:Y:S01]  /*0280*/  LDC.64 R8, c[0x0][0x380] ;  /* 0x0000e000ff087b82 */ /* 0x000e220000000a00 */
[----:B------:R-:W-:-:S04]  /*0290*/  LEA.HI R0, R0, 0x1, RZ, 0x18 ;  /* 0x0000000100007811 */ /* 0x000fc800078fc0ff */
[----:B------:R-:W-:-:S05]  /*02a0*/  LOP3.LUT R0, R0, 0x3, RZ, 0xc0, !PT ;  /* 0x0000000300007812 */ /* 0x000fca00078ec0ff */
[----:B------:R-:W-:Y:S02]  /*02b0*/  IMAD.MOV R0, RZ, RZ, -R0 ;  /* 0x000000ffff007224 */ /* 0x000fe400078e0a00 */
[----:B0-----:R-:W-:-:S04]  /*02c0*/  IMAD.WIDE.U32 R8, R5, 0x8, R8 ;  /* 0x0000000805087825 */ /* 0x001fc800078e0008 */
[----:B------:R-:W-:Y:S02]  /*02d0*/  IMAD.MOV.U32 R2, RZ, RZ, R8 ;  /* 0x000000ffff027224 */ /* 0x000fe400078e0008 */
[----:B------:R-:W-:-:S07]  /*02e0*/  IMAD.MOV.U32 R11, RZ, RZ, R9 ;  /* 0x000000ffff0b7224 */ /* 0x000fce00078e0009 */
.L_x_10:
[----:B------:R-:W-:Y:S02]  /*02f0*/  IMAD.MOV.U32 R8, RZ, RZ, R2 ;  /* 0x000000ffff087224 */ /* 0x000fe400078e0002 */
[----:B------:R-:W-:-:S06]  /*0300*/  IMAD.MOV.U32 R9, RZ, RZ, R11 ;  /* 0x000000ffff097224 */ /* 0x000fcc00078e000b */
[----:B------:R-:W2:Y:S01]  /*0310*/  LDG.E.64.CONSTANT R8, desc[UR6][R8.64] ;  /* 0x0000000608087981 */ /* 0x000ea2000c1e9b00 */
[----:B------:R-:W-:Y:S01]  /*0320*/  VIADD R0, R0, 0x1 ;  /* 0x0000000100007836 */ /* 0x000fe20000000000 */
[----:B------:R-:W-:Y:S01]  /*0330*/  IADD3 R2, P3, PT, R2, 0x800, RZ ;  /* 0x0000080002027810 */ /* 0x000fe20007f7e0ff */
[----:B------:R-:W-:-:S03]  /*0340*/  VIADD R5, R5, 0x100 ;  /* 0x0000010005057836 */ /* 0x000fc60000000000 */
[----:B------:R-:W-:Y:S01]  /*0350*/  ISETP.NE.AND P2, PT, R0, RZ, PT ;  /* 0x000000ff0000720c */ /* 0x000fe20003f45270 */
[----:B------:R-:W-:Y:S01]  /*0360*/  IMAD.X R11, RZ, RZ, R11, P3 ;  /* 0x000000ffff0b7224 */ /* 0x000fe200018e060b */
[----:B--2--5:R-:W-:-:S06]  /*0370*/  DSETP.GEU.AND P1, PT, R6, R8, PT ;  /* 0x000000080600722a */ /* 0x024fcc0003f2e000 */
[----:B------:R-:W-:Y:S02]  /*0380*/  FSEL R6, R8, R6, !P1 ;  /* 0x0000000608067208 */ /* 0x000fe40004800000 */
[----:B------:R-:W-:-:S03]  /*0390*/  FSEL R7, R9, R7, !P1 ;  /* 0x0000000709077208 */ /* 0x000fc60004800000 */
[----:B------:R-:W-:Y:S05]  /*03a0*/  @P2 BRA `(.L_x_10) ;  /* 0xfffffffc00d02947 */ /* 0x000fea000383ffff */
.L_x_9:
[----:B------:R-:W-:Y:S05]  /*03b0*/  BSYNC.RECONVERGENT B2 ;  /* 0x0000000000027941 */ /* 0x000fea0003800200 */
.L_x_8:
[----:B------:R-:W-:Y:S05]  /*03c0*/  @!P0 BRA `(.L_x_7) ;  /* 0x0000000800488947 */ /* 0x000fea0003800000 */
[----:B------:R-:W-:Y:S01]  /*03d0*/  IMAD.IADD R0, R4, 0x1, -R5 ;  /* 0x0000000104007824 */ /* 0x000fe200078e0a05 */
[----:B------:R-:W-:Y:S01]  /*03e0*/  BSSY.RECONVERGENT B2, `(.L_x_11) ;  /* 0x0000051000027945 */ /* 0x000fe20003800200 */
[----:B------:R-:W-:-:S03]  /*03f0*/  PLOP3.LUT P0, PT, PT, PT, PT, 0x80, 0x8 ;  /* 0x000000000008781c */ /* 0x000fc60003f0f070 */
[----:B------:R-:W-:-:S13]  /*0400*/  ISETP.GT.AND P1, PT, R0, 0xc00, PT ;  /* 0x00000c000000780c */ /* 0x000fda0003f24270 */
[----:B------:R-:W-:Y:S05]  /*0410*/  @!P1 BRA `(.L_x_12) ;  /* 0x0000000400349947 */ /* 0x000fea0003800000 */
[----:B------:R-:W0:Y:S01]  /*0420*/  LDC.64 R8, c[0x0][0x380] ;  /* 0x0000e000ff087b82 */ /* 0x000e220000000a00 */
[----:B------:R-:W-:Y:S01]  /*0430*/  PLOP3.LUT P0, PT, PT, PT, PT, 0x8, 0x80 ;  /* 0x000000000080781c */ /* 0x000fe20003f0e170 */
[----:B------:R-:W-:-:S12]  /*0440*/  VIADD R0, R4, 0xfffff400 ;  /* 0xfffff40004007836 */ /* 0x000fd80000000000 */
.L_x_13:
[----:B0-----:R-:W-:-:S05]  /*0450*/  IMAD.WIDE R30, R5, 0x8, R8 ;  /* 0x00000008051e7825 */ /* 0x001fca00078e0208 */
[----:B------:R-:W2:Y:S04]  /*0460*/  LDG.E.64.CONSTANT R10, desc[UR6][R30.64] ;  /* 0x000000061e0a7981 */ /* 0x000ea8000c1e9b00 */
[----:B------:R-:W3:Y:S04]  /*0470*/  LDG.E.64.CONSTANT R12, desc[UR6][R30.64+0x800] ;  /* 0x000800061e0c7981 */ /* 0x000ee8000c1e9b00 */
[----:B------:R-:W4:Y:S01]  /*0480*/  LDG.E.64.CONSTANT R14, desc[UR6][R30.64+0x1000] ;  /* 0x001000061e0e7981 */ /* 0x000f22000c1e9b00 */
[----:B------:R-:W-:-:S03]  /*0490*/  VIADD R39, R5, 0x400 ;  /* 0x0000040005277836 */ /* 0x000fc60000000000 */
[----:B------:R-:W4:Y:S01]  /*04a0*/  LDG.E.64.CONSTANT R16, desc[UR6][R30.64+0x1800] ;  /* 0x001800061e107981 */ /* 0x000f22000c1e9b00 */
[----:B------:R-:W-:-:S05]  /*04b0*/  IMAD.WIDE R38, R39, 0x8, R8 ;  /* 0x0000000827267825 */ /* 0x000fca00078e0208 */
[----:B------:R-:W4:Y:S04]  /*04c0*/  LDG.E.64.CONSTANT R18, desc[UR6][R38.64] ;  /* 0x0000000626127981 */ /* 0x000f28000c1e9b00 */
[----:B------:R-:W4:Y:S04]  /*04d0*/  LDG.E.64.CONSTANT R20, desc[UR6][R38.64+0x800] ;  /* 0x0008000626147981 */ /* 0x000f28000c1e9b00 */
        /* <DEDUP_REMOVED lines=12> */
[----:B------:R-:W4:Y:S04]  /*05a0*/  LDG.E.64.CONSTANT R38, desc[UR6][R44.64+0x1000] ;  /* 0x001000062c267981 */ /* 0x000f28000c1e9b00 */
[----:B------:R-:W4:Y:S01]  /*05b0*/  LDG.E.64.CONSTANT R40, desc[UR6][R44.64+0x1800] ;  /* 0x001800062c287981 */ /* 0x000f22000c1e9b00 */
[----:B------:R-:W-:-:S05]  /*05c0*/  VIADD R5, R5, 0x1000 ;  /* 0x0000100005057836 */ /* 0x000fca0000000000 */
[----:B------:R-:W-:Y:S01]  /*05d0*/  ISETP.GE.AND P2, PT, R5, R0, PT ;  /* 0x000000000500720c */ /* 0x000fe20003f46270 */
[----:B--2--5:R-:W-:-:S06]  /*05e0*/  DSETP.GEU.AND P1, PT, R6, R10, PT ;  /* 0x0000000a0600722a */ /* 0x024fcc0003f2e000 */
[----:B------:R-:W-:Y:S02]  /*05f0*/  FSEL R6, R10, R6, !P1 ;  /* 0x000000060a067208 */ /* 0x000fe40004800000 */
[----:B------:R-:W-:-:S06]  /*0600*/  FSEL R7, R11, R7, !P1 ;  /* 0x000000070b077208 */ /* 0x000fcc0004800000 */
[----:B---3--:R-:W-:-:S06]  /*0610*/  DSETP.GEU.AND P1, PT, R6, R12, PT ;  /* 0x0000000c0600722a */ /* 0x008fcc0003f2e000 */
[----:B------:R-:W-:Y:S02]  /*0620*/  FSEL R6, R12, R6, !P1 ;  /* 0x000000060c067208 */ /* 0x000fe40004800000 */
[----:B------:R-:W-:-:S06]  /*0630*/  FSEL R7, R13, R7, !P1 ;  /* 0x000000070d077208 */ /* 0x000fcc0004800000 */
[----:B----4-:R-:W-:-:S06]  /*0640*/  DSETP.GEU.AND P1, PT, R6, R14, PT ;  /* 0x0000000e0600722a */ /* 0x010fcc0003f2e000 */
[----:B------:R-:W-:Y:S02]  /*0650*/  FSEL R6, R14, R6, !P1 ;  /* 0x000000060e067208 */ /* 0x000fe40004800000 */
[----:B------:R-:W-:-:S06]  /*0660*/  FSEL R7, R15, R7, !P1 ;  /* 0x000000070f077208 */ /* 0x000fcc0004800000 */
[----:B------:R-:W-:-:S06]  /*0670*/  DSETP.GEU.AND P1, PT, R6, R16, PT ;  /* 0x000000100600722a */ /* 0x000fcc0003f2e000 */
        /* <DEDUP_REMOVED lines=37> */
[----:B------:R-:W-:Y:S01]  /*08d0*/  FSEL R7, R41, R7, !P1 ;  /* 0x0000000729077208 */ /* 0x000fe20004800000 */
[----:B------:R-:W-:Y:S06]  /*08e0*/  @!P2 BRA `(.L_x_13) ;  /* 0xfffffff800d8a947 */ /* 0x000fec000383ffff */
.L_x_12:
[----:B------:R-:W-:Y:S05]  /*08f0*/  BSYNC.RECONVERGENT B2 ;  /* 0x0000000000027941 */ /* 0x000fea0003800200 */
.L_x_11:
[----:B------:R-:W-:Y:S01]  /*0900*/  IMAD.IADD R0, R4, 0x1, -R5 ;  /* 0x0000000104007824 */ /* 0x000fe200078e0a05 */
[----:B------:R-:W-:Y:S04]  /*0910*/  BSSY.RECONVERGENT B2, `(.L_x_14) ;  /* 0x0000029000027945 */ /* 0x000fe80003800200 */
[----:B------:R-:W-:-:S13]  /*0920*/  ISETP.GT.AND P1, PT, R0, 0x400, PT ;  /* 0x000004000000780c */ /* 0x000fda0003f24270 */
[----:B------:R-:W-:Y:S05]  /*0930*/  @!P1 BRA `(.L_x_15) ;  /* 0x0000000000989947 */ /* 0x000fea0003800000 */
[----:B------:R-:W0:Y:S02]  /*0940*/  LDC.64 R18, c[0x0][0x380] ;  /* 0x0000e000ff127b82 */ /* 0x000e240000000a00 */
        /* <DEDUP_REMOVED lines=11> */
[----:B------:R-:W-:Y:S01]  /*0a00*/  VIADD R5, R5, 0x800 ;  /* 0x0000080005057836 */ /* 0x000fe20000000000 */
        /* <DEDUP_REMOVED lines=20> */
[----:B------:R-:W-:Y:S02]  /*0b50*/  FSEL R7, R25, R7, !P0 ;  /* 0x0000000719077208 */ /* 0x000fe40004000000 */
[----:B------:R-:W-:-:S04]  /*0b60*/  PLOP3.LUT P0, PT, PT, PT, PT, 0x8, 0x80 ;  /* 0x000000000080781c */ /* 0x000fc80003f0e170 */
[----:B------:R-:W-:-:S06]  /*0b70*/  DSETP.GEU.AND P1, PT, R6, R26, PT ;  /* 0x0000001a0600722a */ /* 0x000fcc0003f2e000 */
[----:B------:R-:W-:Y:S02]  /*0b80*/  FSEL R6, R26, R6, !P1 ;  /* 0x000000061a067208 */ /* 0x000fe40004800000 */
[----:B------:R-:W-:-:S07]  /*0b90*/  FSEL R7, R27, R7, !P1 ;  /* 0x000000071b077208 */ /* 0x000fce0004800000 */
.L_x_15:
[----:B------:R-:W-:Y:S05]  /*0ba0*/  BSYNC.RECONVERGENT B2 ;  /* 0x0000000000027941 */ /* 0x000fea0003800200 */
.L_x_14:
[----:B------:R-:W-:-:S13]  /*0bb0*/  ISETP.LT.OR P0, PT, R5, R4, P0 ;  /* 0x000000040500720c */ /* 0x000fda0000701670 */
[----:B------:R-:W-:Y:S05]  /*0bc0*/  @!P0 BRA `(.L_x_7) ;  /* 0x0000000000488947 */ /* 0x000fea0003800000 */
[----:B------:R-:W0:Y:S02]  /*0bd0*/  LDC.64 R8, c[0x0][0x380] ;  /* 0x0000e000ff087b82 */ /* 0x000e240000000a00 */
[----:B0-----:R-:W-:-:S05]  /*0be0*/  IMAD.WIDE R8, R5, 0x8, R8 ;  /* 0x0000000805087825 */ /* 0x001fca00078e0208 */
[----:B------:R-:W2:Y:S04]  /*0bf0*/  LDG.E.64.CONSTANT R10, desc[UR6][R8.64] ;  /* 0x00000006080a7981 */ /* 0x000ea8000c1e9b00 */
[----:B------:R-:W3:Y:S04]  /*0c00*/  LDG.E.64.CONSTANT R12, desc[UR6][R8.64+0x800] ;  /* 0x00080006080c7981 */ /* 0x000ee8000c1e9b00 */
[----:B------:R-:W4:Y:S04]  /*0c10*/  LDG.E.64.CONSTANT R14, desc[UR6][R8.64+0x1000] ;  /* 0x00100006080e7981 */ /* 0x000f28000c1e9b00 */
[----:B------:R-:W4:Y:S01]  /*0c20*/  LDG.E.64.CONSTANT R16, desc[UR6][R8.64+0x1800] ;  /* 0x0018000608107981 */ /* 0x000f22000c1e9b00 */
        /* <DEDUP_REMOVED lines=11> */
[----:B------:R-:W-:-:S07]  /*0ce0*/  FSEL R7, R17, R7, !P0 ;  /* 0x0000000711077208 */ /* 0x000fce0004000000 */
.L_x_7:
[----:B------:R-:W-:Y:S05]  /*0cf0*/  BSYNC.RECONVERGENT B1 ;  /* 0x0000000000017941 */ /* 0x000fea0003800200 */
.L_x_6:
[----:B------:R-:W-:-:S13]  /*0d00*/  ISETP.GE.AND P0, PT, R4, 0x100, PT ;  /* 0x000001000400780c */ /* 0x000fda0003f06270 */
[----:B------:R-:W-:Y:S05]  /*0d10*/  @!P0 BRA `(.L_x_16) ;  /* 0x00000004003c8947 */ /* 0x000fea0003800000 */
[----:B------:R-:W0:Y:S01]  /*0d20*/  S2R R8, SR_LANEID ;  /* 0x0000000000087919 */ /* 0x000e220000000000 */
[----:B-----5:R-:W-:Y:S04]  /*0d30*/  SHFL.DOWN PT, R4, R6, 0x1, 0x1f ;  /* 0x08201f0006047f89 */ /* 0x020fe800000e0000 */
[----:B------:R-:W1:Y:S02]  /*0d40*/  SHFL.DOWN PT, R5, R7, 0x1, 0x1f ;  /* 0x08201f0007057f89 */ /* 0x000e6400000e0000 */
[----:B-1----:R-:W-:Y:S01]  /*0d50*/  DSETP.GEU.AND P1, PT, R6, R4, PT ;  /* 0x000000040600722a */ /* 0x002fe20003f2e000 */
[C---:B0-----:R-:W-:Y:S02]  /*0d60*/  ISETP.GT.AND P0, PT, R8.reuse, 0x1e, PT ;  /* 0x0000001e0800780c */ /* 0x041fe40003f04270 */
[----:B------:R-:W-:-:S03]  /*0d70*/  ISETP.NE.AND P2, PT, R8, RZ, PT ;  /* 0x000000ff0800720c */ /* 0x000fc60003f45270 */
[----:B------:R-:W-:Y:S02]  /*0d80*/  FSEL R9, R4, R6, !P1 ;  /* 0x0000000604097208 */ /* 0x000fe40004800000 */
[----:B------:R-:W-:Y:S02]  /*0d90*/  FSEL R5, R5, R7, !P1 ;  /* 0x0000000705057208 */ /* 0x000fe40004800000 */
[----:B------:R-:W-:Y:S02]  /*0da0*/  FSEL R6, R6, R9, P0 ;  /* 0x0000000906067208 */ /* 0x000fe40000000000 */
[----:B------:R-:W-:Y:S02]  /*0db0*/  FSEL R11, R7, R5, P0 ;  /* 0x00000005070b7208 */ /* 0x000fe40000000000 */
[----:B------:R-:W-:Y:S01]  /*0dc0*/  ISETP.GT.AND P0, PT, R8, 0x1d, PT ;  /* 0x0000001d0800780c */ /* 0x000fe20003f04270 */
[----:B------:R-:W-:Y:S01]  /*0dd0*/  SHFL.DOWN PT, R4, R6, 0x2, 0x1f ;  /* 0x08401f0006047f89 */ /* 0x000fe200000e0000 */
[----:B------:R-:W-:Y:S01]  /*0de0*/  @!P2 MOV R2, 0x400 ;  /* 0x000004000002a802 */ /* 0x000fe20000000f00 */
[----:B------:R-:W-:Y:S01]  /*0df0*/  IMAD.MOV.U32 R7, RZ, RZ, R11 ;  /* 0x000000ffff077224 */ /* 0x000fe200078e000b */
[----:B------:R-:W-:Y:S01]  /*0e00*/  @!P2 SHF.R.U32.HI R0, RZ, 0x2, R3 ;  /* 0x00000002ff00a819 */ /* 0x000fe20000011603 */
[----:B------:R-:W0:Y:S03]  /*0e10*/  SHFL.DOWN PT, R5, R11, 0x2, 0x1f ;  /* 0x08401f000b057f89 */ /* 0x000e2600000e0000 */
[----:B------:R-:W-:Y:S01]  /*0e20*/  @!P2 LOP3.LUT R0, R0, 0xf8, RZ, 0xc0, !PT ;  /* 0x000000f80000a812 */ /* 0x000fe200078ec0ff */
[----:B------:R-:W1:Y:S01]  /*0e30*/  @!P2 S2R R9, SR_CgaCtaId ;  /* 0x000000000009a919 */ /* 0x000e620000008800 */
[----:B0-----:R-:W-:-:S06]  /*0e40*/  DSETP.GEU.AND P1, PT, R6, R4, PT ;  /* 0x000000040600722a */ /* 0x001fcc0003f2e000 */
[----:B------:R-:W-:Y:S02]  /*0e50*/  @!P0 FSEL R6, R4, R6, !P1 ;  /* 0x0000000604068208 */ /* 0x000fe40004800000 */
[----:B------:R-:W-:Y:S02]  /*0e60*/  @!P0 FSEL R11, R5, R11, !P1 ;  /* 0x0000000b050b8208 */ /* 0x000fe40004800000 */
[----:B------:R-:W-:Y:S01]  /*0e70*/  ISETP.GT.AND P0, PT, R8, 0x1b, PT ;  /* 0x0000001b0800780c */ /* 0x000fe20003f04270 */
[----:B------:R-:W-:Y:S02]  /*0e80*/  SHFL.DOWN PT, R4, R6, 0x4, 0x1f ;  /* 0x08801f0006047f89 */ /* 0x000fe400000e0000 */
[----:B------:R-:W-:Y:S02]  /*0e90*/  IMAD.MOV.U32 R7, RZ, RZ, R11 ;  /* 0x000000ffff077224 */ /* 0x000fe400078e000b */
[----:B------:R-:W0:Y:S04]  /*0ea0*/  SHFL.DOWN PT, R5, R11, 0x4, 0x1f ;  /* 0x08801f000b057f89 */ /* 0x000e2800000e0000 */
        /* <DEDUP_REMOVED lines=14> */
[----:B0-----:R-:W-:Y:S01]  /*0f90*/  DSETP.GEU.AND P0, PT, R6, R4, PT ;  /* 0x000000040600722a */ /* 0x001fe20003f0e000 */
[----:B-1----:R-:W-:-:S05]  /*0fa0*/  @!P2 LEA R7, R9, R2, 0x18 ;  /* 0x000000020907a211 */ /* 0x002fca00078ec0ff */
[----:B------:R-:W-:Y:S01]  /*0fb0*/  FSEL R4, R4, R6, !P0 ;  /* 0x0000000604047208 */ /* 0x000fe20004000000 */
[----:B------:R-:W-:Y:S01]  /*0fc0*/  @!P2 IMAD.IADD R9, R0, 0x1, R7 ;  /* 0x000000010009a824 */ /* 0x000fe200078e0207 */
[----:B------:R-:W-:Y:S02]  /*0fd0*/  FSEL R5, R5, R11, !P0 ;  /* 0x0000000b05057208 */ /* 0x000fe40004000000 */
[----:B------:R-:W-:Y:S02]  /*0fe0*/  ISETP.NE.AND P0, PT, R3, RZ, PT ;  /* 0x000000ff0300720c */ /* 0x000fe40003f05270 */
[----:B------:R-:W-:Y:S01]  /*0ff0*/  FSEL R6, R6, R4, P1 ;  /* 0x0000000406067208 */ /* 0x000fe20000800000 */
[----:B------:R3:W-:Y:S01]  /*1000*/  @!P2 STS.64 [R9+0x8], R4 ;  /* 0x000008040900a388 */ /* 0x0007e20000000a00 */
[----:B------:R-:W-:Y:S01]  /*1010*/  FSEL R7, R11, R5, P1 ;  /* 0x000000050b077208 */ /* 0x000fe20000800000 */
[----:B------:R-:W-:Y:S08]  /*1020*/  BAR.SYNC.DEFER_BLOCKING 0x0 ;  /* 0x0000000000007b1d */ /* 0x000ff00000010000 */
[----:B------:R-:W-:Y:S05]  /*1030*/  @P0 BRA `(.L_x_17) ;  /* 0x0000004800f40947 */ /* 0x000fea0003800000 */
[----:B------:R-:W0:Y:S01]  /*1040*/  S2UR UR5, SR_CgaCtaId ;  /* 0x00000000000579c3 */ /* 0x000e220000008800 */
[----:B------:R-:W-:Y:S02]  /*1050*/  UMOV UR4, 0x400 ;  /* 0x0000040000047882 */ /* 0x000fe40000000000 */
[----:B0-----:R-:W-:-:S09]  /*1060*/  ULEA UR4, UR5, UR4, 0x18 ;  /* 0x0000000405047291 */ /* 0x001fd2000f8ec0ff */
[----:B---3--:R-:W0:Y:S04]  /*1070*/  LDS.128 R8, [UR4+0x10] ;  /* 0x00001004ff087984 */ /* 0x008e280008000c00 */
[----:B------:R-:W1:Y:S01]  /*1080*/  LDS.128 R12, [UR4+0x20] ;  /* 0x00002004ff0c7984 */ /* 0x000e620008000c00 */
[----:B0-----:R-:W-:-:S06]  /*1090*/  DSETP.GEU.AND P1, PT, R6, R8, PT ;  /* 0x000000080600722a */ /* 0x001fcc0003f2e000 */
[----:B------:R-:W-:Y:S02]  /*10a0*/  FSEL R2, R8, R6, !P1 ;  /* 0x0000000608027208 */ /* 0x000fe40004800000 */
[----:B------:R-:W-:Y:S02]  /*10b0*/  FSEL R3, R9, R7, !P1 ;  /* 0x0000000709037208 */ /* 0x000fe40004800000 */
[----:B------:R-:W0:Y:S04]  /*10c0*/  LDS.128 R4, [UR4+0x30] ;  /* 0x00003004ff047984 */ /* 0x000e280008000c00 */
[----:B------:R-:W-:-:S06]  /*10d0*/  DSETP.GEU.AND P1, PT, R2, R10, PT ;  /* 0x0000000a0200722a */ /* 0x000fcc0003f2e000 */
[----:B------:R-:W-:Y:S02]  /*10e0*/  FSEL R2, R10, R2, !P1 ;  /* 0x000000020a027208 */ /* 0x000fe40004800000 */
[----:B------:R-:W-:-:S06]  /*10f0*/  FSEL R3, R11, R3, !P1 ;  /* 0x000000030b037208 */ /* 0x000fcc0004800000 */
[----:B-1----:R-:W-:-:S06]  /*1100*/  DSETP.GEU.AND P1, PT, R2, R12, PT ;  /* 0x0000000c0200722a */ /* 0x002fcc0003f2e000 */
[----:B------:R-:W-:Y:S02]  /*1110*/  FSEL R8, R12, R2, !P1 ;  /* 0x000000020c087208 */ /* 0x000fe40004800000 */
[----:B------:R-:W-:Y:S02]  /*1120*/  FSEL R9, R13, R3, !P1 ;  /* 0x000000030d097208 */ /* 0x000fe40004800000 */
[----:B------:R-:W1:Y:S04]  /*1130*/  LDS.64 R2, [UR4+0x40] ;  /* 0x00004004ff027984 */ /* 0x000e680008000a00 */
[----:B------:R-:W-:-:S06]  /*1140*/  DSETP.GEU.AND P1, PT, R8, R14, PT ;  /* 0x0000000e0800722a */ /* 0x000fcc0003f2e000 */
[----:B------:R-:W-:Y:S02]  /*1150*/  FSEL R8, R14, R8, !P1 ;  /* 0x000000080e087208 */ /* 0x000fe40004800000 */
[----:B------:R-:W-:-:S06]  /*1160*/  FSEL R9, R15, R9, !P1 ;  /* 0x000000090f097208 */ /* 0x000fcc0004800000 */
[----:B0-----:R-:W-:-:S06]  /*1170*/  DSETP.GEU.AND P1, PT, R8, R4, PT ;  /* 0x000000040800722a */ /* 0x001fcc0003f2e000 */
[----:B------:R-:W-:Y:S02]  /*1180*/  FSEL R4, R4, R8, !P1 ;  /* 0x0000000804047208 */ /* 0x000fe40004800000 */
[----:B------:R-:W-:-:S06]  /*1190*/  FSEL R5, R5, R9, !P1 ;  /* 0x0000000905057208 */ /* 0x000fcc0004800000 */
[----:B------:R-:W-:-:S06]  /*11a0*/  DSETP.GEU.AND P1, PT, R4, R6, PT ;  /* 0x000000060400722a */ /* 0x000fcc0003f2e000 */
[----:B------:R-:W-:Y:S02]  /*11b0*/  FSEL R4, R6, R4, !P1 ;  /* 0x0000000406047208 */ /* 0x000fe40004800000 */
[----:B------:R-:W-:-:S06]  /*11c0*/  FSEL R5, R7, R5, !P1 ;  /* 0x0000000507057208 */ /* 0x000fcc0004800000 */
[----:B-1----:R-:W-:-:S06]  /*11d0*/  DSETP.GEU.AND P1, PT, R4, R2, PT ;  /* 0x000000020400722a */ /* 0x002fcc0003f2e000 */
[----:B------:R-:W-:Y:S02]  /*11e0*/  FSEL R6, R2, R4, !P1 ;  /* 0x0000000402067208 */ /* 0x000fe40004800000 */
[----:B------:R-:W-:Y:S01]  /*11f0*/  FSEL R7, R3, R5, !P1 ;  /* 0x0000000503077208 */ /* 0x000fe20004800000 */
[----:B------:R-:W-:Y:S06]  /*1200*/  BRA `(.L_x_17) ;  /* 0x0000004800807947 */ /* 0x000fec0003800000 */
.L_x_16:
[----:B------:R-:W-:Y:S01]  /*1210*/  LOP3.LUT R0, R3, 0x3e0, RZ, 0xc0, !PT ;  /* 0x000003e003007812 */ /* 0x000fe200078ec0ff */
[----:B------:R-:W0:Y:S03]  /*1220*/  S2R R10, SR_LANEID ;  /* 0x00000000000a7919 */ /* 0x000e260000000000 */
[----:B------:R-:W-:Y:S01]  /*1230*/  LOP3.LUT R9, RZ, R0, RZ, 0x33, !PT ;  /* 0x00000000ff097212 */ /* 0x000fe200078e33ff */
[----:B------:R-:W-:-:S04]  /*1240*/  VIADD R5, R0, 0x20 ;  /* 0x0000002000057836 */ /* 0x000fc80000000000 */
[----:B------:R-:W-:Y:S01]  /*1250*/  IMAD.IADD R9, R9, 0x1, R4 ;  /* 0x0000000109097824 */ /* 0x000fe200078e0204 */
[----:B------:R-:W-:-:S04]  /*1260*/  ISETP.GT.AND P0, PT, R5, R4, PT ;  /* 0x000000040500720c */ /* 0x000fc80003f04270 */
[----:B------:R-:W-:-:S05]  /*1270*/  SEL R5, R9, 0x1f, P0 ;  /* 0x0000001f09057807 */ /* 0x000fca0000000000 */
[----:B-----5:R-:W-:Y:S04]  /*1280*/  SHFL.DOWN PT, R8, R6, 0x1, R5 ;  /* 0x0820000006087989 */ /* 0x020fe800000e0005 */
[----:B------:R-:W1:Y:S01]  /*1290*/  SHFL.DOWN PT, R9, R7, 0x1, R5 ;  /* 0x0820000007097989 */ /* 0x000e6200000e0005 */
[C---:B0-----:R-:W-:Y:S01]  /*12a0*/  ISETP.GE.AND P0, PT, R10.reuse, R5, PT ;  /* 0x000000050a00720c */ /* 0x041fe20003f06270 */
[----:B------:R-:W-:Y:S01]  /*12b0*/  VIADD R0, R10, 0x2 ;  /* 0x000000020a007836 */ /* 0x000fe20000000000 */
[----:B-1----:R-:W-:-:S06]  /*12c0*/  DSETP.GEU.AND P1, PT, R6, R8, PT ;  /* 0x000000080600722a */ /* 0x002fcc0003f2e000 */
[-C--:B------:R-:W-:Y:S02]  /*12d0*/  FSEL R11, R8, R6.reuse, !P1 ;  /* 0x00000006080b7208 */ /* 0x080fe40004800000 */
[-C--:B------:R-:W-:Y:S02]  /*12e0*/  FSEL R9, R9, R7.reuse, !P1 ;  /* 0x0000000709097208 */ /* 0x080fe40004800000 */
[----:B------:R-:W-:Y:S02]  /*12f0*/  FSEL R2, R11, R6, !P0 ;  /* 0x000000060b027208 */ /* 0x000fe40004000000 */
[----:B------:R-:W-:Y:S02]  /*1300*/  FSEL R11, R9, R7, !P0 ;  /* 0x00000007090b7208 */ /* 0x000fe40004000000 */
[----:B------:R-:W-:Y:S01]  /*1310*/  ISETP.GT.AND P0, PT, R0, R5, PT ;  /* 0x000000050000720c */ /* 0x000fe20003f04270 */
[----:B------:R-:W-:Y:S01]  /*1320*/  SHFL.DOWN PT, R8, R2, 0x2, R5 ;  /* 0x0840000002087989 */ /* 0x000fe200000e0005 */
[----:B------:R-:W-:-:S02]  /*1330*/  IMAD.MOV.U32 R6, RZ, RZ, R2 ;  /* 0x000000ffff067224 */ /* 0x000fc400078e0002 */
[----:B------:R-:W-:Y:S01]  /*1340*/  IMAD.MOV.U32 R7, RZ, RZ, R11 ;  /* 0x000000ffff077224 */ /* 0x000fe200078e000b */
[----:B------:R-:W0:Y:S01]  /*1350*/  SHFL.DOWN PT, R9, R11, 0x2, R5 ;  /* 0x084000000b097989 */ /* 0x000e2200000e0005 */
[----:B------:R-:W-:-:S04]  /*1360*/  VIADD R0, R10, 0x4 ;  /* 0x000000040a007836 */ /* 0x000fc80000000000 */
[----:B0-----:R-:W-:-:S06]  /*1370*/  DSETP.GEU.AND P1, PT, R6, R8, PT ;  /* 0x000000080600722a */ /* 0x001fcc0003f2e000 */
[----:B------:R-:W-:Y:S02]  /*1380*/  @!P0 FSEL R2, R8, R2, !P1 ;  /* 0x0000000208028208 */ /* 0x000fe40004800000 */
[----:B------:R-:W-:Y:S02]  /*1390*/  @!P0 FSEL R11, R9, R11, !P1 ;  /* 0x0000000b090b8208 */ /* 0x000fe40004800000 */
[----:B------:R-:W-:Y:S01]  /*13a0*/  ISETP.GT.AND P0, PT, R0, R5, PT ;  /* 0x000000050000720c */ /* 0x000fe20003f04270 */
[----:B------:R-:W-:Y:S01]  /*13b0*/  SHFL.DOWN PT, R6, R2, 0x4, R5 ;  /* 0x0880000002067989 */ /* 0x000fe200000e0005 */
[----:B------:R-:W-:Y:S02]  /*13c0*/  IMAD.MOV.U32 R8, RZ, RZ, R2 ;  /* 0x000000ffff087224 */ /* 0x000fe400078e0002 */
        /* <DEDUP_REMOVED lines=8> */
[----:B------:R-:W-:Y:S01]  /*1450*/  IMAD.MOV.U32 R8, RZ, RZ, R2 ;  /* 0x000000ffff087224 */ /* 0x000fe200078e0002 */
[C---:B------:R-:W-:Y:S01]  /*1460*/  ISETP.NE.AND P0, PT, R10.reuse, RZ, PT ;  /* 0x000000ff0a00720c */ /* 0x040fe20003f05270 */
[----:B------:R-:W-:Y:S01]  /*1470*/  IMAD.MOV.U32 R9, RZ, RZ, R11 ;  /* 0x000000ffff097224 */ /* 0x000fe200078e000b */
[----:B------:R-:W0:Y:S01]  /*1480*/  SHFL.DOWN PT, R7, R11, 0x8, R5 ;  /* 0x090000000b077989 */ /* 0x000e2200000e0005 */
[----:B------:R-:W-:-:S10]  /*1490*/  VIADD R0, R10, 0x10 ;  /* 0x000000100a007836 */ /* 0x000fd40000000000 */
[----:B------:R-:W1:Y:S01]  /*14a0*/  @!P0 S2R R13, SR_CgaCtaId ;  /* 0x00000000000d8919 */ /* 0x000e620000008800 */
[----:B0-----:R-:W-:-:S06]  /*14b0*/  DSETP.GEU.AND P2, PT, R8, R6, PT ;  /* 0x000000060800722a */ /* 0x001fcc0003f4e000 */
[----:B------:R-:W-:Y:S02]  /*14c0*/  @!P1 FSEL R2, R6, R2, !P2 ;  /* 0x0000000206029208 */ /* 0x000fe40005000000 */
[----:B------:R-:W-:Y:S02]  /*14d0*/  @!P1 FSEL R11, R7, R11, !P2 ;  /* 0x0000000b070b9208 */ /* 0x000fe40005000000 */
[----:B------:R-:W-:Y:S01]  /*14e0*/  ISETP.GT.AND P1, PT, R0, R5, PT ;  /* 0x000000050000720c */ /* 0x000fe20003f24270 */
[----:B------:R-:W-:Y:S01]  /*14f0*/  SHFL.DOWN PT, R6, R2, 0x10, R5 ;  /* 0x0a00000002067989 */ /* 0x000fe200000e0005 */
[----:B------:R-:W-:Y:S01]  /*1500*/  IMAD.MOV.U32 R8, RZ, RZ, R2 ;  /* 0x000000ffff087224 */ /* 0x000fe200078e0002 */
[----:B------:R-:W-:Y:S01]  /*1510*/  @!P0 SHF.R.U32.HI R0, RZ, 0x2, R3 ;  /* 0x00000002ff008819 */ /* 0x000fe20000011603 */
[----:B------:R-:W-:Y:S01]  /*1520*/  IMAD.MOV.U32 R9, RZ, RZ, R11 ;  /* 0x000000ffff097224 */ /* 0x000fe200078e000b */
[----:B------:R-:W0:Y:S02]  /*1530*/  SHFL.DOWN PT, R7, R11, 0x10, R5 ;  /* 0x0a0000000b077989 */ /* 0x000e2400000e0005 */
[----:B------:R-:W-:-:S03]  /*1540*/  @!P0 LOP3.LUT R0, R0, 0xf8, RZ, 0xc0, !PT ;  /* 0x000000f800008812 */ /* 0x000fc600078ec0ff */
[----:B0-----:R-:W-:Y:S01]  /*1550*/  DSETP.GEU.AND P2, PT, R8, R6, PT ;  /* 0x000000060800722a */ /* 0x001fe20003f4e000 */
[----:B------:R-:W-:-:S04]  /*1560*/  @!P0 MOV R8, 0x400 ;  /* 0x0000040000088802 */ /* 0x000fc80000000f00 */
[----:B-1----:R-:W-:Y:S02]  /*1570*/  @!P0 LEA R13, R13, R8, 0x18 ;  /* 0x000000080d0d8211 */ /* 0x002fe400078ec0ff */
[----:B------:R-:W-:Y:S02]  /*1580*/  @!P1 FSEL R2, R6, R2, !P2 ;  /* 0x0000000206029208 */ /* 0x000fe40005000000 */
[----:B------:R-:W-:Y:S01]  /*1590*/  @!P1 FSEL R11, R7, R11, !P2 ;  /* 0x0000000b070b9208 */ /* 0x000fe20005000000 */
[----:B------:R-:W-:Y:S02]  /*15a0*/  @!P0 IMAD.IADD R13, R0, 0x1, R13 ;  /* 0x00000001000d8824 */ /* 0x000fe400078e020d */
[----:B------:R-:W-:Y:S02]  /*15b0*/  IMAD.MOV.U32 R6, RZ, RZ, R2 ;  /* 0x000000ffff067224 */ /* 0x000fe400078e0002 */
[----:B------:R-:W-:-:S05]  /*15c0*/  IMAD.MOV.U32 R7, RZ, RZ, R11 ;  /* 0x000000ffff077224 */ /* 0x000fca00078e000b */
[----:B------:R3:W-:Y:S01]  /*15d0*/  @!P0 STS.64 [R13+0x8], R6 ;  /* 0x000008060d008388 */ /* 0x0007e20000000a00 */
[----:B------:R-:W-:Y:S01]  /*15e0*/  BAR.SYNC.DEFER_BLOCKING 0x0 ;  /* 0x0000000000007b1d */ /* 0x000fe20000010000 */
[----:B------:R-:W-:-:S13]  /*15f0*/  ISETP.NE.AND P0, PT, R3, RZ, PT ;  /* 0x000000ff0300720c */ /* 0x000fda0003f05270 */
[----:B---3--:R-:W-:Y:S05]  /*1600*/  @P0 BRA `(.L_x_17) ;  /* 0x0000004400800947 */ /* 0x008fea0003800000 */
[----:B------:R-:W0:Y:S01]  /*1610*/  S2UR UR5, SR_CgaCtaId ;  /* 0x00000000000579c3 */ /* 0x000e220000008800 */
[----:B------:R-:W-:Y:S01]  /*1620*/  UMOV UR4, 0x400 ;  /* 0x0000040000047882 */ /* 0x000fe20000000000 */
[----:B------:R-:W-:Y:S01]  /*1630*/  ISETP.GT.AND P2, PT, R4, 0x20, PT ;  /* 0x000000200400780c */ /* 0x000fe20003f44270 */
[----:B0-----:R-:W-:-:S09]  /*1640*/  ULEA UR4, UR5, UR4, 0x18 ;  /* 0x0000000405047291 */ /* 0x001fd2000f8ec0ff */
[----:B------:R-:W0:Y:S04]  /*1650*/  LDS.128 R16, [UR4+0x10] ;  /* 0x00001004ff107984 */ /* 0x000e280008000c00 */
[----:B------:R-:W1:Y:S04]  /*1660*/  LDS.128 R12, [UR4+0x20] ;  /* 0x00002004ff0c7984 */ /* 0x000e680008000c00 */
[----:B------:R-:W2:Y:S01]  /*1670*/  LDS.128 R8, [UR4+0x30] ;  /* 0x00003004ff087984 */ /* 0x000ea20008000c00 */
[----:B0-----:R-:W-:-:S06]  /*1680*/  DSETP.GEU.AND P1, PT, R6, R16, PT ;  /* 0x000000100600722a */ /* 0x001fcc0003f2e000 */
[-C--:B------:R-:W-:Y:S02]  /*1690*/  FSEL R3, R16, R6.reuse, !P1 ;  /* 0x0000000610037208 */ /* 0x080fe40004800000 */
[-C--:B------:R-:W-:Y:S02]  /*16a0*/  FSEL R17, R17, R7.reuse, !P1 ;  /* 0x0000000711117208 */ /* 0x080fe40004800000 */
[----:B------:R-:W-:Y:S02]  /*16b0*/  FSEL R6, R3, R6, P2 ;  /* 0x0000000603067208 */ /* 0x000fe40001000000 */
[----:B------:R-:W-:Y:S02]  /*16c0*/  FSEL R7, R17, R7, P2 ;  /* 0x0000000711077208 */ /* 0x000fe40001000000 */
[C---:B------:R-:W-:Y:S01]  /*16d0*/  ISETP.GT.AND P1, PT, R4.reuse, 0x40, PT ;  /* 0x000000400400780c */ /* 0x040fe20003f24270 */
[----:B------:R-:W-:Y:S01]  /*16e0*/  IMAD.MOV.U32 R2, RZ, RZ, R6 ;  /* 0x000000ffff027224 */ /* 0x000fe200078e0006 */
[----:B------:R-:W-:Y:S01]  /*16f0*/  ISETP.GT.AND P2, PT, R4, 0x60, PT ;  /* 0x000000600400780c */ /* 0x000fe20003f44270 */
[----:B------:R-:W-:-:S06]  /*1700*/  IMAD.MOV.U32 R3, RZ, RZ, R7 ;  /* 0x000000ffff037224 */ /* 0x000fcc00078e0007 */
[----:B------:R-:W-:-:S06]  /*1710*/  DSETP.GEU.AND P3, PT, R2, R18, PT ;  /* 0x000000120200722a */ /* 0x000fcc0003f6e000 */
[----:B------:R-:W-:Y:S02]  /*1720*/  @P1 FSEL R6, R18, R6, !P3 ;  /* 0x0000000612061208 */ /* 0x000fe40005800000 */
[----:B------:R-:W-:Y:S02]  /*1730*/  @P1 FSEL R7, R19, R7, !P3 ;  /* 0x0000000713071208 */ /* 0x000fe40005800000 */
[----:B------:R-:W-:Y:S01]  /*1740*/  ISETP.GT.AND P1, PT, R4, 0x80, PT ;  /* 0x000000800400780c */ /* 0x000fe20003f24270 */
[----:B------:R-:W-:Y:S02]  /*1750*/  IMAD.MOV.U32 R2, RZ, RZ, R6 ;  /* 0x000000ffff027224 */ /* 0x000fe400078e0006 */
[----:B------:R-:W-:-:S06]  /*1760*/  IMAD.MOV.U32 R3, RZ, RZ, R7 ;  /* 0x000000ffff037224 */ /* 0x000fcc00078e0007 */
[----:B-1----:R-:W-:Y:S01]  /*1770*/  DSETP.GEU.AND P3, PT, R2, R12, PT ;  /* 0x0000000c0200722a */ /* 0x002fe20003f6e000 */
[----:B------:R-:W0:Y:S05]  /*1780*/  LDS.64 R2, [UR4+0x40] ;  /* 0x00004004ff027984 */ /* 0x000e2a0008000a00 */
[----:B------:R-:W-:Y:S02]  /*1790*/  @P2 FSEL R6, R12, R6, !P3 ;  /* 0x000000060c062208 */ /* 0x000fe40005800000 */
[----:B------:R-:W-:Y:S02]  /*17a0*/  @P2 FSEL R7, R13, R7, !P3 ;  /* 0x000000070d072208 */ /* 0x000fe40005800000 */
[----:B------:R-:W-:-:S04]  /*17b0*/  ISETP.GT.AND P2, PT, R4, 0xa0, PT ;  /* 0x000000a00400780c */ /* 0x000fc80003f44270 */
[----:B------:R-:W-:-:S06]  /*17c0*/  DSETP.GEU.AND P3, PT, R6, R14, PT ;  /* 0x0000000e0600722a */ /* 0x000fcc0003f6e000 */
[----:B------:R-:W-:Y:S02]  /*17d0*/  @P1 FSEL R6, R14, R6, !P3 ;  /* 0x000000060e061208 */ /* 0x000fe40005800000 */
[----:B------:R-:W-:Y:S02]  /*17e0*/  @P1 FSEL R7, R15, R7, !P3 ;  /* 0x000000070f071208 */ /* 0x000fe40005800000 */
[----:B------:R-:W-:-:S04]  /*17f0*/  ISETP.GT.AND P1, PT, R4, 0xc0, PT ;  /* 0x000000c00400780c */ /* 0x000fc80003f24270 */
[----:B--2---:R-:W-:-:S06]  /*1800*/  DSETP.GEU.AND P3, PT, R6, R8, PT ;  /* 0x000000080600722a */ /* 0x004fcc0003f6e000 */
[----:B------:R-:W-:Y:S02]  /*1810*/  @P2 FSEL R6, R8, R6, !P3 ;  /* 0x0000000608062208 */ /* 0x000fe40005800000 */
[----:B------:R-:W-:Y:S02]  /*1820*/  @P2 FSEL R7, R9, R7, !P3 ;  /* 0x0000000709072208 */ /* 0x000fe40005800000 */
[----:B------:R-:W-:-:S04]  /*1830*/  ISETP.GT.AND P2, PT, R4, 0xe0, PT ;  /* 0x000000e00400780c */ /* 0x000fc80003f44270 */
[----:B------:R-:W-:-:S06]  /*1840*/  DSETP.GEU.AND P3, PT, R6, R10, PT ;  /* 0x0000000a0600722a */ /* 0x000fcc0003f6e000 */
[----:B------:R-:W-:Y:S02]  /*1850*/  @P1 FSEL R6, R10, R6, !P3 ;  /* 0x000000060a061208 */ /* 0x000fe40005800000 */
[----:B------:R-:W-:-:S03]  /*1860*/  @P1 FSEL R7, R11, R7, !P3 ;  /* 0x000000070b071208 */ /* 0x000fc60005800000 */
[----:B------:R-:W-:Y:S02]  /*1870*/  IMAD.MOV.U32 R4, RZ, RZ, R6 ;  /* 0x000000ffff047224 */ /* 0x000fe400078e0006 */
[----:B------:R-:W-:-:S06]  /*1880*/  IMAD.MOV.U32 R5, RZ, RZ, R7 ;  /* 0x000000ffff057224 */ /* 0x000fcc00078e0007 */
[----:B0-----:R-:W-:-:S06]  /*1890*/  DSETP.GEU.AND P1, PT, R4, R2, PT ;  /* 0x000000020400722a */ /* 0x001fcc0003f2e000 */
[----:B------:R-:W-:Y:S02]  /*18a0*/  @P2 FSEL R6, R2, R6, !P1 ;  /* 0x0000000602062208 */ /* 0x000fe40004800000 */
[----:B------:R-:W-:Y:S01]  /*18b0*/  @P2 FSEL R7, R3, R7, !P1 ;  /* 0x0000000703072208 */ /* 0x000fe20004800000 */
[----:B------:R-:W-:Y:S06]  /*18c0*/  BRA `(.L_x_17) ;  /* 0x0000004000d07947 */ /* 0x000fec0003800000 */
.L_x_3:
[----:B------:R-:W0:Y:S01]  /*18d0*/  S2R R0, SR_TID.X ;  /* 0x0000000000007919 */ /* 0x000e220000002100 */
[----:B------:R-:W1:Y:S02]  /*18e0*/  LDCU.64 UR4, c[0x0][0x380] ;  /* 0x00007000ff0477ac */ /* 0x000e640008000a00 */
[----:B-1----:R-:W-:Y:S02]  /*18f0*/  IMAD.U32 R2, RZ, RZ, UR4 ;  /* 0x00000004ff027e24 */ /* 0x002fe4000f8e00ff */
[----:B------:R-:W-:Y:S02]  /*1900*/  IMAD.U32 R3, RZ, RZ, UR5 ;  /* 0x00000005ff037e24 */ /* 0x000fe4000f8e00ff */
[----:B0-----:R-:W-:-:S04]  /*1910*/  IMAD.SHL.U32 R5, R0, 0x4, RZ ;  /* 0x0000000400057824 */ /* 0x001fc800078e00ff */
[----:B------:R-:W-:-:S05]  /*1920*/  IMAD.WIDE.U32 R6, R5, 0x8, R2 ;  /* 0x0000000805067825 */ /* 0x000fca00078e0002 */
[----:B------:R-:W2:Y:S04]  /*1930*/  LDG.E.128.CONSTANT R20, desc[UR6][R6.64] ;  /* 0x0000000606147981 */ /* 0x000ea8000c1e9d00 */
[----:B------:R-:W3:Y:S04]  /*1940*/  LDG.E.128.CONSTANT R12, desc[UR6][R6.64+0x10] ;  /* 0x00001006060c7981 */ /* 0x000ee8000c1e9d00 */
[----:B------:R-:W4:Y:S04]  /*1950*/  LDG.E.128.CONSTANT R8, desc[UR6][R6.64+0x2000] ;  /* 0x0020000606087981 */ /* 0x000f28000c1e9d00 */
[----:B------:R0:W5:Y:S01]  /*1960*/  LDG.E.128.CONSTANT R16, desc[UR6][R6.64+0x2010] ;  /* 0x0020100606107981 */ /* 0x000162000c1e9d00 */
[----:B------:R-:W-:Y:S01]  /*1970*/  ISETP.GE.U32.AND P1, PT, R4, 0x1000, PT ;  /* 0x000010000400780c */ /* 0x000fe20003f26070 */
[----:B------:R-:W-:Y:S01]  /*1980*/  UMOV UR4, 0x800 ;  /* 0x0000080000047882 */ /* 0x000fe20000000000 */
[----:B--2---:R-:W-:-:S06]  /*1990*/  DSETP.GEU.AND P0, PT, R20, R22, PT ;  /* 0x000000161400722a */ /* 0x004fcc0003f0e000 */
[----:B------:R-:W-:Y:S02]  /*19a0*/  FSEL R20, R22, R20, !P0 ;  /* 0x0000001416147208 */ /* 0x000fe40004000000 */
[----:B------:R-:W-:-:S06]  /*19b0*/  FSEL R21, R23, R21, !P0 ;  /* 0x0000001517157208 */ /* 0x000fcc0004000000 */
[----:B---3--:R-:W-:-:S06]  /*19c0*/  DSETP.GEU.AND P0, PT, R20, R12, PT ;  /* 0x0000000c1400722a */ /* 0x008fcc0003f0e000 */
[----:B------:R-:W-:Y:S02]  /*19d0*/  FSEL R12, R12, R20, !P0 ;  /* 0x000000140c0c7208 */ /* 0x000fe40004000000 */
[----:B------:R-:W-:-:S06]  /*19e0*/  FSEL R13, R13, R21, !P0 ;  /* 0x000000150d0d7208 */ /* 0x000fcc0004000000 */
[----:B------:R-:W-:-:S06]  /*19f0*/  DSETP.GEU.AND P0, PT, R12, R14, PT ;  /* 0x0000000e0c00722a */ /* 0x000fcc0003f0e000 */
[----:B------:R-:W-:Y:S02]  /*1a00*/  FSEL R12, R14, R12, !P0 ;  /* 0x0000000c0e0c7208 */ /* 0x000fe40004000000 */
[----:B------:R-:W-:-:S06]  /*1a10*/  FSEL R13, R15, R13, !P0 ;  /* 0x0000000d0f0d7208 */ /* 0x000fcc0004000000 */
[----:B----4-:R-:W-:-:S06]  /*1a20*/  DSETP.GEU.AND P0, PT, R12, R8, PT ;  /* 0x000000080c00722a */ /* 0x010fcc0003f0e000 */
[----:B0-----:R-:W-:Y:S02]  /*1a30*/  FSEL R6, R8, R12, !P0 ;  /* 0x0000000c08067208 */ /* 0x001fe40004000000 */
[----:B------:R-:W-:-:S06]  /*1a40*/  FSEL R7, R9, R13, !P0 ;  /* 0x0000000d09077208 */ /* 0x000fcc0004000000 */
[----:B------:R-:W-:-:S06]  /*1a50*/  DSETP.GEU.AND P0, PT, R6, R10, PT ;  /* 0x0000000a0600722a */ /* 0x000fcc0003f0e000 */
[----:B------:R-:W-:Y:S02]  /*1a60*/  FSEL R6, R10, R6, !P0 ;  /* 0x000000060a067208 */ /* 0x000fe40004000000 */
[----:B------:R-:W-:-:S06]  /*1a70*/  FSEL R7, R11, R7, !P0 ;  /* 0x000000070b077208 */ /* 0x000fcc0004000000 */
[----:B-----5:R-:W-:-:S06]  /*1a80*/  DSETP.GEU.AND P0, PT, R6, R16, PT ;  /* 0x000000100600722a */ /* 0x020fcc0003f0e000 */
[----:B------:R-:W-:Y:S02]  /*1a90*/  FSEL R6, R16, R6, !P0 ;  /* 0x0000000610067208 */ /* 0x000fe40004000000 */
[----:B------:R-:W-:-:S06]  /*1aa0*/  FSEL R7, R17, R7, !P0 ;  /* 0x0000000711077208 */ /* 0x000fcc0004000000 */
[----:B------:R-:W-:-:S06]  /*1ab0*/  DSETP.GEU.AND P0, PT, R6, R18, PT ;  /* 0x000000120600722a */ /* 0x000fcc0003f0e000 */
[----:B------:R-:W-:Y:S02]  /*1ac0*/  FSEL R6, R18, R6, !P0 ;  /* 0x0000000612067208 */ /* 0x000fe40004000000 */
[----:B------:R-:W-:Y:S01]  /*1ad0*/  FSEL R7, R19, R7, !P0 ;  /* 0x0000000713077208 */ /* 0x000fe20004000000 */
[----:B------:R-:W-:Y:S06]  /*1ae0*/  @!P1 BRA `(.L_x_18) ;  /* 0x0000000000a49947 */ /* 0x000fec0003800000 */
[----:B------:R-:W0:Y:S01]  /*1af0*/  LDC R24, c[0x0][0x390] ;  /* 0x0000e400ff187b82 */ /* 0x000e220000000800 */
[----:B------:R-:W-:Y:S01]  /*1b00*/  VIADD R25, R4, 0xfffff800 ;  /* 0xfffff80004197836 */ /* 0x000fe20000000000 */
[----:B------:R-:W-:-:S06]  /*1b10*/  UMOV UR4, 0x800 ;  /* 0x0000080000047882 */ /* 0x000fcc0000000000 */
[----:B------:R-:W1:Y:S02]  /*1b20*/  LDC.64 R2, c[0x0][0x380] ;  /* 0x0000e000ff027b82 */ /* 0x000e640000000a00 */
.L_x_20:
[----:B------:R-:W-:-:S04]  /*1b30*/  VIADD R27, R5, UR4 ;  /* 0x00000004051b7c36 */ /* 0x000fc80008000000 */
[----:B-1----:R-:W-:-:S05]  /*1b40*/  IMAD.WIDE.U32 R26, R27, 0x8, R2 ;  /* 0x000000081b1a7825 */ /* 0x002fca00078e0002 */
[----:B------:R-:W2:Y:S04]  /*1b50*/  LDG.E.128.CONSTANT R12, desc[UR6][R26.64] ;  /* 0x000000061a0c7981 */ /* 0x000ea8000c1e9d00 */
[----:B------:R-:W3:Y:S04]  /*1b60*/  LDG.E.128.CONSTANT R16, desc[UR6][R26.64+0x10] ;  /* 0x000010061a107981 */ /* 0x000ee8000c1e9d00 */
[----:B------:R-:W4:Y:S04]  /*1b70*/  LDG.E.128.CONSTANT R20, desc[UR6][R26.64+0x2000] ;  /* 0x002000061a147981 */ /* 0x000f28000c1e9d00 */
[----:B------:R-:W5:Y:S01]  /*1b80*/  LDG.E.128.CONSTANT R8, desc[UR6][R26.64+0x2010] ;  /* 0x002010061a087981 */ /* 0x000f62000c1e9d00 */
[----:B0-----:R-:W-:Y:S01]  /*1b90*/  IMAD.MOV.U32 R4, RZ, RZ, R24 ;  /* 0x000000ffff047224 */ /* 0x001fe200078e0018 */
[----:B--2---:R-:W-:-:S06]  /*1ba0*/  DSETP.GEU.AND P0, PT, R6, R12, PT ;  /* 0x0000000c0600722a */ /* 0x004fcc0003f0e000 */
[----:B------:R-:W-:Y:S02]  /*1bb0*/  FSEL R6, R12, R6, !P0 ;  /* 0x000000060c067208 */ /* 0x000fe40004000000 */
[----:B------:R-:W-:-:S06]  /*1bc0*/  FSEL R7, R13, R7, !P0 ;  /* 0x000000070d077208 */ /* 0x000fcc0004000000 */
[----:B------:R-:W-:-:S06]  /*1bd0*/  DSETP.GEU.AND P0, PT, R6, R14, PT ;  /* 0x0000000e0600722a */ /* 0x000fcc0003f0e000 */
        /* <DEDUP_REMOVED lines=14> */
[----:B-----5:R-:W-:-:S06]  /*1cc0*/  DSETP.GEU.AND P0, PT, R6, R8, PT ;  /* 0x000000080600722a */ /* 0x020fcc0003f0e000 */
[----:B------:R-:W-:Y:S01]  /*1cd0*/  FSEL R6, R8, R6, !P0 ;  /* 0x0000000608067208 */ /* 0x000fe20004000000 */
[----:B------:R-:W-:Y:S01]  /*1ce0*/  VIADD R8, R4, -UR4 ;  /* 0x8000000404087c36 */ /* 0x000fe20008000000 */
[----:B------:R-:W-:-:S04]  /*1cf0*/  FSEL R7, R9, R7, !P0 ;  /* 0x0000000709077208 */ /* 0x000fc80004000000 */
[----:B------:R-:W-:Y:S02]  /*1d00*/  ISETP.GE.AND P1, PT, R8, 0x800, PT ;  /* 0x000008000800780c */ /* 0x000fe40003f26270 */
[----:B------:R-:W-:-:S06]  /*1d10*/  DSETP.GEU.AND P0, PT, R6, R10, PT ;  /* 0x0000000a0600722a */ /* 0x000fcc0003f0e000 */
[----:B------:R-:W-:Y:S02]  /*1d20*/  FSEL R6, R10, R6, !P0 ;  /* 0x000000060a067208 */ /* 0x000fe40004000000 */
[----:B------:R-:W-:-:S03]  /*1d30*/  FSEL R7, R11, R7, !P0 ;  /* 0x000000070b077208 */ /* 0x000fc60004000000 */
[----:B------:R-:W-:Y:S05]  /*1d40*/  @!P1 BRA `(.L_x_19) ;  /* 0x0000000c00009947 */ /* 0x000fea0003800000 */
[----:B------:R-:W-:-:S06]  /*1d50*/  UIADD3 UR4, UPT, UPT, UR4, 0x800, URZ ;  /* 0x0000080004047890 */ /* 0x000fcc000fffe0ff */
[----:B------:R-:W-:-:S13]  /*1d60*/  ISETP.LT.AND P0, PT, R25, UR4, PT ;  /* 0x0000000419007c0c */ /* 0x000fda000bf01270 */
[----:B------:R-:W-:Y:S05]  /*1d70*/  @!P0 BRA `(.L_x_20) ;  /* 0xfffffffc006c8947 */ /* 0x000fea000383ffff */
.L_x_18:
[----:B------:R-:W-:-:S13]  /*1d80*/  ISETP.LE.AND P0, PT, R4, UR4, PT ;  /* 0x0000000404007c0c */ /* 0x000fda000bf03270 */
[----:B------:R-:W-:Y:S05]  /*1d90*/  @P0 BRA `(.L_x_19) ;  /* 0x0000000800ec0947 */ /* 0x000fea0003800000 */
[----:B------:R-:W-:Y:S01]  /*1da0*/  VIADD R41, R4, -UR4 ;  /* 0x8000000404297c36 */ /* 0x000fe20008000000 */
[----:B------:R-:W-:Y:S04]  /*1db0*/  BSSY.RECONVERGENT B1, `(.L_x_19) ;  /* 0x00000b9000017945 */ /* 0x000fe80003800200 */
[----:B------:R-:W-:-:S13]  /*1dc0*/  ISETP.GE.AND P0, PT, R0, R41, PT ;  /* 0x000000290000720c */ /* 0x000fda0003f06270 */
[----:B------:R-:W-:Y:S05]  /*1dd0*/  @P0 BRA `(.L_x_21) ;  /* 0x0000000800d80947 */ /* 0x000fea0003800000 */
[----:B------:R-:W-:Y:S01]  /*1de0*/  LOP3.LUT R5, RZ, R0, RZ, 0x33, !PT ;  /* 0x00000000ff057212 */ /* 0x000fe200078e33ff */
[----:B------:R-:W-:Y:S01]  /*1df0*/  BSSY.RECONVERGENT B2, `(.L_x_22) ;  /* 0x0000016000027945 */ /* 0x000fe20003800200 */
[----:B------:R-:W-:Y:S02]  /*1e00*/  IMAD.MOV.U32 R40, RZ, RZ, R0 ;  /* 0x000000ffff287224 */ /* 0x000fe400078e0000 */
[----:B------:R-:W-:-:S04]  /*1e10*/  IADD3 R4, PT, PT, R4, -UR4, R5 ;  /* 0x8000000404047c10 */ /* 0x000fc8000fffe005 */
[C---:B------:R-:W-:Y:S02]  /*1e20*/  LOP3.LUT R5, R4.reuse, 0x300, RZ, 0xc0, !PT ;  /* 0x0000030004057812 */ /* 0x040fe400078ec0ff */
[----:B------:R-:W-:Y:S02]  /*1e30*/  ISETP.GE.U32.AND P2, PT, R4, 0x300, PT ;  /* 0x000003000400780c */ /* 0x000fe40003f46070 */
[----:B------:R-:W-:-:S13]  /*1e40*/  ISETP.NE.AND P0, PT, R5, 0x300, PT ;  /* 0x000003000500780c */ /* 0x000fda0003f05270 */
[----:B------:R-:W-:Y:S05]  /*1e50*/  @!P0 BRA `(.L_x_23) ;  /* 0x00000000003c8947 */ /* 0x000fea0003800000 */
[----:B------:R-:W-:Y:S01]  /*1e60*/  LEA.HI R4, R4, 0x1, RZ, 0x18 ;  /* 0x0000000104047811 */ /* 0x000fe200078fc0ff */
[----:B------:R-:W-:Y:S02]  /*1e70*/  VIADD R9, R0, UR4 ;  /* 0x0000000400097c36 */ /* 0x000fe40008000000 */
[----:B------:R-:W-:Y:S01]  /*1e80*/  IMAD.MOV.U32 R40, RZ, RZ, R0 ;  /* 0x000000ffff287224 */ /* 0x000fe200078e0000 */
[----:B------:R-:W-:-:S05]  /*1e90*/  LOP3.LUT R4, R4, 0x3, RZ, 0xc0, !PT ;  /* 0x0000000304047812 */ /* 0x000fca00078ec0ff */
[----:B------:R-:W-:-:S07]  /*1ea0*/  IMAD.MOV R8, RZ, RZ, -R4 ;  /* 0x000000ffff087224 */ /* 0x000fce00078e0a04 */
.L_x_24:
[----:B------:R-:W-:-:S06]  /*1eb0*/  IMAD.WIDE.U32 R4, R9, 0x8, R2 ;  /* 0x0000000809047825 */ /* 0x000fcc00078e0002 */
[----:B------:R-:W2:Y:S01]  /*1ec0*/  LDG.E.64.CONSTANT R4, desc[UR6][R4.64] ;  /* 0x0000000604047981 */ /* 0x000ea2000c1e9b00 */
[----:B------:R-:W-:Y:S02]  /*1ed0*/  VIADD R8, R8, 0x1 ;  /* 0x0000000108087836 */ /* 0x000fe40000000000 */
[----:B------:R-:W-:Y:S02]  /*1ee0*/  VIADD R40, R40, 0x100 ;  /* 0x0000010028287836 */ /* 0x000fe40000000000 */
[----:B------:R-:W-:Y:S01]  /*1ef0*/  VIADD R9, R9, 0x100 ;  /* 0x0000010009097836 */ /* 0x000fe20000000000 */
[----:B------:R-:W-:Y:S01]  /*1f00*/  ISETP.NE.AND P1, PT, R8, RZ, PT ;  /* 0x000000ff0800720c */ /* 0x000fe20003f25270 */
[----:B--2---:R-:W-:-:S06]  /*1f10*/  DSETP.GEU.AND P0, PT, R6, R4, PT ;  /* 0x000000040600722a */ /* 0x004fcc0003f0e000 */
[----:B------:R-:W-:Y:S02]  /*1f20*/  FSEL R6, R4, R6, !P0 ;  /* 0x0000000604067208 */ /* 0x000fe40004000000 */
[----:B------:R-:W-:-:S04]  /*1f30*/  FSEL R7, R5, R7, !P0 ;  /* 0x0000000705077208 */ /* 0x000fc80004000000 */
[----:B------:R-:W-:Y:S05]  /*1f40*/  @P1 BRA `(.L_x_24) ;  /* 0xfffffffc00d81947 */ /* 0x000fea000383ffff */
.L_x_23:
[----:B------:R-:W-:Y:S05]  /*1f50*/  BSYNC.RECONVERGENT B2 ;  /* 0x0000000000027941 */ /* 0x000fea0003800200 */
.L_x_22:
[----:B------:R-:W-:Y:S05]  /*1f60*/  @!P2 BRA `(.L_x_21) ;  /* 0x000000080074a947 */ /* 0x000fea0003800000 */
[----:B------:R-:W0:Y:S01]  /*1f70*/  LDCU.64 UR8, c[0x0][0x380] ;  /* 0x00007000ff0877ac */ /* 0x000e220008000a00 */
[----:B------:R-:W-:Y:S01]  /*1f80*/  IMAD.IADD R9, R41, 0x1, -R40 ;  /* 0x0000000129097824 */ /* 0x000fe200078e0a28 */
[C---:B------:R-:W-:Y:S01]  /*1f90*/  IADD3 R5, P0, PT, R40.reuse, UR4, RZ ;  /* 0x0000000428057c10 */ /* 0x040fe2000ff1e0ff */
[----:B------:R-:W-:Y:S01]  /*1fa0*/  BSSY.RECONVERGENT B2, `(.L_x_25) ;  /* 0x0000059000027945 */ /* 0x000fe20003800200 */
[----:B------:R-:W-:Y:S02]  /*1fb0*/  VIADD R43, R40, UR4 ;  /* 0x00000004282b7c36 */ /* 0x000fe40008000000 */
[----:B------:R-:W-:Y:S01]  /*1fc0*/  ISETP.GT.AND P1, PT, R9, 0xc00, PT ;  /* 0x00000c000900780c */ /* 0x000fe20003f24270 */
[----:B------:R-:W-:Y:S01]  /*1fd0*/  IMAD.X R8, RZ, RZ, RZ, P0 ;  /* 0x000000ffff087224 */ /* 0x000fe200000e06ff */
[----:B0-----:R-:W-:-:S04]  /*1fe0*/  LEA R4, P0, R5, UR8, 0x3 ;  /* 0x0000000805047c11 */ /* 0x001fc8000f8018ff */
[----:B------:R-:W-:Y:S02]  /*1ff0*/  LEA.HI.X R5, R5, UR9, R8, 0x3, P0 ;  /* 0x0000000905057c11 */ /* 0x000fe400080f1c08 */
[----:B------:R-:W-:-:S05]  /*2000*/  IADD3 R4, P0, PT, R4, 0x1000, RZ ;  /* 0x0000100004047810 */ /* 0x000fca0007f1e0ff */
[----:B------:R-:W-:Y:S01]  /*2010*/  IMAD.X R5, RZ, RZ, R5, P0 ;  /* 0x000000ffff057224 */ /* 0x000fe200000e0605 */
[----:B------:R-:W-:Y:S01]  /*2020*/  PLOP3.LUT P0, PT, PT, PT, PT, 0x80, 0x8 ;  /* 0x000000000008781c */ /* 0x000fe20003f0f070 */
[----:B------:R-:W-:-:S12]  /*2030*/  @!P1 BRA `(.L_x_26) ;  /* 0x00000004003c9947 */ /* 0x000fd80003800000 */
[----:B------:R-:W-:Y:S01]  /*2040*/  PLOP3.LUT P0, PT, PT, PT, PT, 0x8, 0x80 ;  /* 0x000000000080781c */ /* 0x000fe20003f0e170 */
[----:B------:R-:W-:-:S12]  /*2050*/  VIADD R45, R41, 0xfffff400 ;  /* 0xfffff400292d7836 */ /* 0x000fd80000000000 */
.L_x_27:
[C---:B------:R-:W-:Y:S01]  /*2060*/  IMAD.WIDE.U32 R38, R43.reuse, 0x8, R2 ;  /* 0x000000082b267825 */ /* 0x040fe200078e0002 */
[----:B------:R-:W2:Y:S04]  /*2070*/  LDG.E.64.CONSTANT R8, desc[UR6][R4.64+-0x800] ;  /* 0xfff8000604087981 */ /* 0x000ea8000c1e9b00 */
[----:B------:R-:W3:Y:S04]  /*2080*/  LDG.E.64.CONSTANT R10, desc[UR6][R4.64] ;  /* 0x00000006040a7981 */ /* 0x000ee8000c1e9b00 */
[----:B------:R-:W4:Y:S01]  /*2090*/  LDG.E.64.CONSTANT R38, desc[UR6][R38.64] ;  /* 0x0000000626267981 */ /* 0x000f22000c1e9b00 */
[----:B------:R-:W-:-:S03]  /*20a0*/  VIADD R15, R43, 0x400 ;  /* 0x000004002b0f7836 */ /* 0x000fc60000000000 */
[----:B------:R-:W5:Y:S01]  /*20b0*/  LDG.E.64.CONSTANT R12, desc[UR6][R4.64+0x800] ;  /* 0x00080006040c7981 */ /* 0x000f62000c1e9b00 */
[----:B------:R-:W-:-:S03]  /*20c0*/  IMAD.WIDE.U32 R14, R15, 0x8, R2 ;  /* 0x000000080f0e7825 */ /* 0x000fc600078e0002 */
[----:B------:R-:W5:Y:S04]  /*20d0*/  LDG.E.64.CONSTANT R16, desc[UR6][R4.64+0x1800] ;  /* 0x0018000604107981 */ /* 0x000f68000c1e9b00 */
[----:B------:R-:W5:Y:S04]  /*20e0*/  LDG.E.64.CONSTANT R14, desc[UR6][R14.64] ;  /* 0x000000060e0e7981 */ /* 0x000f68000c1e9b00 */
[----:B------:R-:W5:Y:S01]  /*20f0*/  LDG.E.64.CONSTANT R18, desc[UR6][R4.64+0x2000] ;  /* 0x0020000604127981 */ /* 0x000f62000c1e9b00 */
        /* <DEDUP_REMOVED lines=11> */
[----:B------:R-:W5:Y:S04]  /*21b0*/  LDG.E.64.CONSTANT R34, desc[UR6][R4.64+0x6000] ;  /* 0x0060000604227981 */ /* 0x000f68000c1e9b00 */
[----:B------:R0:W5:Y:S01]  /*21c0*/  LDG.E.64.CONSTANT R36, desc[UR6][R4.64+0x6800] ;  /* 0x0068000604247981 */ /* 0x000162000c1e9b00 */
[----:B------:R-:W-:-:S05]  /*21d0*/  VIADD R40, R40, 0x1000 ;  /* 0x0000100028287836 */ /* 0x000fca0000000000 */
[----:B------:R-:W-:Y:S02]  /*21e0*/  ISETP.GE.AND P2, PT, R40, R45, PT ;  /* 0x0000002d2800720c */ /* 0x000fe40003f46270 */
[----:B0-----:R-:W-:Y:S01]  /*21f0*/  IADD3 R4, P3, PT, R4, 0x8000, RZ ;  /* 0x0000800004047810 */ /* 0x001fe20007f7e0ff */
[----:B------:R-:W-:-:S04]  /*2200*/  VIADD R43, R43, 0x1000 ;  /* 0x000010002b2b7836 */ /* 0x000fc80000000000 */
[----:B------:R-:W-:Y:S01]  /*2210*/  IMAD.X R5, RZ, RZ, R5, P3 ;  /* 0x000000ffff057224 */ /* 0x000fe200018e0605 */
[----:B----4-:R-:W-:-:S06]  /*2220*/  DSETP.GEU.AND P1, PT, R6, R38, PT ;  /* 0x000000260600722a */ /* 0x010fcc0003f2e000 */
[----:B------:R-:W-:Y:S02]  /*2230*/  FSEL R6, R38, R6, !P1 ;  /* 0x0000000626067208 */ /* 0x000fe40004800000 */
[----:B------:R-:W-:-:S06]  /*2240*/  FSEL R7, R39, R7, !P1 ;  /* 0x0000000727077208 */ /* 0x000fcc0004800000 */
[----:B--2---:R-:W-:-:S06]  /*2250*/  DSETP.GEU.AND P1, PT, R6, R8, PT ;  /* 0x000000080600722a */ /* 0x004fcc0003f2e000 */
[----:B------:R-:W-:Y:S02]  /*2260*/  FSEL R6, R8, R6, !P1 ;  /* 0x0000000608067208 */ /* 0x000fe40004800000 */
[----:B------:R-:W-:-:S06]  /*2270*/  FSEL R7, R9, R7, !P1 ;  /* 0x0000000709077208 */ /* 0x000fcc0004800000 */
[----:B---3--:R-:W-:-:S06]  /*2280*/  DSETP.GEU.AND P1, PT, R6, R10, PT ;  /* 0x0000000a0600722a */ /* 0x008fcc0003f2e000 */
[----:B------:R-:W-:Y:S02]  /*2290*/  FSEL R6, R10, R6, !P1 ;  /* 0x000000060a067208 */ /* 0x000fe40004800000 */
[----:B------:R-:W-:-:S06]  /*22a0*/  FSEL R7, R11, R7, !P1 ;  /* 0x000000070b077208 */ /* 0x000fcc0004800000 */
[----:B-----5:R-:W-:-:S06]  /*22b0*/  DSETP.GEU.AND P1, PT, R6, R12, PT ;  /* 0x0000000c0600722a */ /* 0x020fcc0003f2e000 */
        /* <DEDUP_REMOVED lines=39> */
.L_x_26:
[----:B------:R-:W-:Y:S05]  /*2530*/  BSYNC.RECONVERGENT B2 ;  /* 0x0000000000027941 */ /* 0x000fea0003800200 */
.L_x_25:
[----:B------:R-:W-:Y:S01]  /*2540*/  IMAD.IADD R8, R41, 0x1, -R40 ;  /* 0x0000000129087824 */ /* 0x000fe200078e0a28 */
[----:B------:R-:W-:Y:S04]  /*2550*/  BSSY.RECONVERGENT B2, `(.L_x_28) ;  /* 0x000002b000027945 */ /* 0x000fe80003800200 */
[----:B------:R-:W-:-:S13]  /*2560*/  ISETP.GT.AND P1, PT, R8, 0x400, PT ;  /* 0x000004000800780c */ /* 0x000fda0003f24270 */
[----:B------:R-:W-:Y:S05]  /*2570*/  @!P1 BRA `(.L_x_29) ;  /* 0x0000000000a09947 */ /* 0x000fea0003800000 */
        /* <DEDUP_REMOVED lines=9> */
[----:B------:R-:W5:Y:S04]  /*2610*/  LDG.E.64.CONSTANT R22, desc[UR6][R4.64+0x2000] ;  /* 0x0020000604167981 */ /* 0x000f68000c1e9b00 */
[----:B------:R0:W5:Y:S01]  /*2620*/  LDG.E.64.CONSTANT R8, desc[UR6][R4.64+0x2800] ;  /* 0x0028000604087981 */ /* 0x000162000c1e9b00 */
[----:B------:R-:W-:-:S02]  /*2630*/  VIADD R40, R40, 0x800 ;  /* 0x0000080028287836 */ /* 0x000fc40000000000 */
[----:B------:R-:W-:Y:S01]  /*2640*/  VIADD R43, R43, 0x800 ;  /* 0x000008002b2b7836 */ /* 0x000fe20000000000 */
[----:B0-----:R-:W-:-:S05]  /*2650*/  IADD3 R4, P2, PT, R4, 0x4000, RZ ;  /* 0x0000400004047810 */ /* 0x001fca0007f5e0ff */
        /* <DEDUP_REMOVED lines=22> */
[----:B------:R-:W-:Y:S01]  /*27c0*/  DSETP.GEU.AND P1, PT, R6, R8, PT ;  /* 0x000000080600722a */ /* 0x000fe20003f2e000 */
[----:B------:R-:W-:-:S05]  /*27d0*/  PLOP3.LUT P0, PT, PT, PT, PT, 0x8, 0x80 ;  /* 0x000000000080781c */ /* 0x000fca0003f0e170 */
[----:B------:R-:W-:Y:S02]  /*27e0*/  FSEL R6, R8, R6, !P1 ;  /* 0x0000000608067208 */ /* 0x000fe40004800000 */
[----:B------:R-:W-:-:S07]  /*27f0*/  FSEL R7, R9, R7, !P1 ;  /* 0x0000000709077208 */ /* 0x000fce0004800000 */
.L_x_29:
[----:B------:R-:W-:Y:S05]  /*2800*/  BSYNC.RECONVERGENT B2 ;  /* 0x0000000000027941 */ /* 0x000fea0003800200 */
.L_x_28:
[----:B------:R-:W-:-:S13]  /*2810*/  ISETP.LT.OR P0, PT, R40, R41, P0 ;  /* 0x000000292800720c */ /* 0x000fda0000701670 */
[----:B------:R-:W-:Y:S05]  /*2820*/  @!P0 BRA `(.L_x_21) ;  /* 0x0000000000448947 */ /* 0x000fea0003800000 */
[----:B------:R-:W-:Y:S01]  /*2830*/  IMAD.WIDE.U32 R2, R43, 0x8, R2 ;  /* 0x000000082b027825 */ /* 0x000fe200078e0002 */
[----:B------:R-:W2:Y:S04]  /*2840*/  LDG.E.64.CONSTANT R8, desc[UR6][R4.64+-0x800] ;  /* 0xfff8000604087981 */ /* 0x000ea8000c1e9b00 */
[----:B------:R-:W3:Y:S04]  /*2850*/  LDG.E.64.CONSTANT R10, desc[UR6][R4.64] ;  /* 0x00000006040a7981 */ /* 0x000ee8000c1e9b00 */
[----:B------:R-:W4:Y:S04]  /*2860*/  LDG.E.64.CONSTANT R2, desc[UR6][R2.64] ;  /* 0x0000000602027981 */ /* 0x000f28000c1e9b00 */
[----:B------:R-:W5:Y:S01]  /*2870*/  LDG.E.64.CONSTANT R12, desc[UR6][R4.64+0x800] ;  /* 0x00080006040c7981 */ /* 0x000f62000c1e9b00 */
        /* <DEDUP_REMOVED lines=11> */
[----:B------:R-:W-:-:S07]  /*2930*/  FSEL R7, R13, R3, !P0 ;  /* 0x000000030d077208 */ /* 0x000fce0004000000 */
.L_x_21:
[----:B------:R-:W-:Y:S05]  /*2940*/  BSYNC.RECONVERGENT B1 ;  /* 0x0000000000017941 */ /* 0x000fea0003800200 */
.L_x_19:
[----:B------:R-:W0:Y:S01]  /*2950*/  S2R R10, SR_LANEID ;  /* 0x00000000000a7919 */ /* 0x000e220000000000 */
[----:B------:R-:W-:Y:S04]  /*2960*/  SHFL.DOWN PT, R2, R6, 0x1, 0x1f ;  /* 0x08201f0006027f89 */ /* 0x000fe800000e0000 */
        /* <DEDUP_REMOVED lines=10> */
[----:B------:R-:W-:-:S02]  /*2a10*/  @!P2 MOV R7, 0x400 ;  /* 0x000004000007a802 */ /* 0x000fc40000000f00 */
        /* <DEDUP_REMOVED lines=8> */
[----:B------:R-:W-:Y:S01]  /*2aa0*/  SHFL.DOWN PT, R2, R4, 0x4, 0x1f ;  /* 0x08801f0004027f89 */ /* 0x000fe200000e0000 */
[----:B-1----:R-:W-:-:S03]  /*2ab0*/  @!P2 LEA R7, R8, R7, 0x18 ;  /* 0x000000070807a211 */ /* 0x002fc600078ec0ff */
[----:B------:R-:W0:Y:S02]  /*2ac0*/  SHFL.DOWN PT, R3, R5, 0x4, 0x1f ;  /* 0x08801f0005037f89 */ /* 0x000e2400000e0000 */
[----:B------:R-:W-:Y:S01]  /*2ad0*/  @!P2 IMAD.IADD R9, R6, 0x1, R7 ;  /* 0x000000010609a824 */ /* 0x000fe200078e0207 */
[----:B0-----:R-:W-:-:S06]  /*2ae0*/  DSETP.GEU.AND P0, PT, R4, R2, PT ;  /* 0x000000020400722a */ /* 0x001fcc0003f0e000 */
[----:B------:R-:W-:Y:S02]  /*2af0*/  @!P1 FSEL R4, R2, R4, !P0 ;  /* 0x0000000402049208 */ /* 0x000fe40004000000 */
[----:B------:R-:W-:Y:S02]  /*2b00*/  @!P1 FSEL R5, R3, R5, !P0 ;  /* 0x0000000503059208 */ /* 0x000fe40004000000 */
[----:B------:R-:W-:Y:S01]  /*2b10*/  ISETP.GT.AND P1, PT, R10, 0x17, PT ;  /* 0x000000170a00780c */ /* 0x000fe20003f24270 */
[----:B------:R-:W-:Y:S04]  /*2b20*/  SHFL.DOWN PT, R2, R4, 0x8, 0x1f ;  /* 0x09001f0004027f89 */ /* 0x000fe800000e0000 */
[----:B------:R-:W0:Y:S02]  /*2b30*/  SHFL.DOWN PT, R3, R5, 0x8, 0x1f ;  /* 0x09001f0005037f89 */ /* 0x000e2400000e0000 */
[----:B0-----:R-:W-:-:S06]  /*2b40*/  DSETP.GEU.AND P0, PT, R4, R2, PT ;  /* 0x000000020400722a */ /* 0x001fcc0003f0e000 */
[----:B------:R-:W-:Y:S02]  /*2b50*/  @!P1 FSEL R4, R2, R4, !P0 ;  /* 0x0000000402049208 */ /* 0x000fe40004000000 */
[----:B------:R-:W-:Y:S02]  /*2b60*/  @!P1 FSEL R5, R3, R5, !P0 ;  /* 0x0000000503059208 */ /* 0x000fe40004000000 */
[----:B------:R-:W-:Y:S01]  /*2b70*/  ISETP.GT.AND P1, PT, R10, 0xf, PT ;  /* 0x0000000f0a00780c */ /* 0x000fe20003f24270 */
[----:B------:R-:W-:Y:S04]  /*2b80*/  SHFL.DOWN PT, R2, R4, 0x10, 0x1f ;  /* 0x0a001f0004027f89 */ /* 0x000fe800000e0000 */
[----:B------:R-:W0:Y:S02]  /*2b90*/  SHFL.DOWN PT, R3, R5, 0x10, 0x1f ;  /* 0x0a001f0005037f89 */ /* 0x000e2400000e0000 */
[----:B0-----:R-:W-:-:S06]  /*2ba0*/  DSETP.GEU.AND P0, PT, R4, R2, PT ;  /* 0x000000020400722a */ /* 0x001fcc0003f0e000 */
[----:B------:R-:W-:Y:S02]  /*2bb0*/  FSEL R2, R2, R4, !P0 ;  /* 0x0000000402027208 */ /* 0x000fe40004000000 */
        /* <DEDUP_REMOVED lines=10> */
[----:B--2---:R-:W0:Y:S04]  /*2c60*/  LDS.128 R8, [UR4+0x10] ;  /* 0x00001004ff087984 */ /* 0x004e280008000c00 */
        /* <DEDUP_REMOVED lines=25> */
.L_x_2:
        /* <DEDUP_REMOVED lines=12> */
.L_x_32:
[----:B------:R-:W-:Y:S05]  /*2ec0*/  BSYNC.RECONVERGENT B1 ;  /* 0x0000000000017941 */ /* 0x000fea0003800200 */
.L_x_31:
        /* <DEDUP_REMOVED lines=17> */
.L_x_37:
        /* <DEDUP_REMOVED lines=12> */
.L_x_36:
[----:B------:R-:W-:Y:S05]  /*30a0*/  BSYNC.RECONVERGENT B2 ;  /* 0x0000000000027941 */ /* 0x000fea0003800200 */
.L_x_35:
        /* <DEDUP_REMOVED lines=9> */
.L_x_40:
        /* <DEDUP_REMOVED lines=74> */
.L_x_39:
[----:B------:R-:W-:Y:S05]  /*35e0*/  BSYNC.RECONVERGENT B2 ;  /* 0x0000000000027941 */ /* 0x000fea0003800200 */
.L_x_38:
        /* <DEDUP_REMOVED lines=42> */
.L_x_42:
[----:B------:R-:W-:Y:S05]  /*3890*/  BSYNC.RECONVERGENT B2 ;  /* 0x0000000000027941 */ /* 0x000fea0003800200 */
.L_x_41:
        /* <DEDUP_REMOVED lines=20> */
.L_x_34:
[----:B------:R-:W-:Y:S05]  /*39e0*/  BSYNC.RECONVERGENT B1 ;  /* 0x0000000000017941 */ /* 0x000fea0003800200 */
.L_x_33:
        /* <DEDUP_REMOVED lines=14> */
[----:B------:R-:W-:Y:S01]  /*3ad0*/  IMAD.MOV.U32 R2, RZ, RZ, R9 ;  /* 0x000000ffff027224 */ /* 0x000fe200078e0009 */
[----:B------:R-:W-:Y:S01]  /*3ae0*/  @!P2 MOV R4, 0x400 ;  /* 0x000004000004a802 */ /* 0x000fe20000000f00 */
[----:B------:R-:W-:Y:S01]  /*3af0*/  IMAD.MOV.U32 R3, RZ, RZ, R11 ;  /* 0x000000ffff037224 */ /* 0x000fe200078e000b */
[----:B------:R-:W0:Y:S01]  /*3b00*/  SHFL.DOWN PT, R7, R11, 0x2, 0x1f ;  /* 0x08401f000b077f89 */ /* 0x000e2200000e0000 */
[----:B------:R-:W-:Y:S01]  /*3b10*/  @!P2 SHF.R.U32.HI R0, RZ, 0x2, R5 ;  /* 0x00000002ff00a819 */ /* 0x000fe20000011605 */
[----:B------:R-:W1:Y:S03]  /*3b20*/  @!P2 S2R R13, SR_CgaCtaId ;  /* 0x00000000000da919 */ /* 0x000e660000008800 */
[----:B------:R-:W-:Y:S01]  /*3b30*/  @!P2 LOP3.LUT R0, R0, 0xf8, RZ, 0xc0, !PT ;  /* 0x000000f80000a812 */ /* 0x000fe200078ec0ff */
[----:B0-----:R-:W-:-:S06]  /*3b40*/  DSETP.GEU.AND P0, PT, R2, R6, PT ;  /* 0x000000060200722a */ /* 0x001fcc0003f0e000 */
[----:B------:R-:W-:Y:S02]  /*3b50*/  @!P1 FSEL R9, R6, R9, !P0 ;  /* 0x0000000906099208 */ /* 0x000fe40004000000 */
[----:B------:R-:W-:Y:S02]  /*3b60*/  @!P1 FSEL R11, R7, R11, !P0 ;  /* 0x0000000b070b9208 */ /* 0x000fe40004000000 */
[----:B------:R-:W-:Y:S01]  /*3b70*/  ISETP.GT.AND P1, PT, R8, 0x1b, PT ;  /* 0x0000001b0800780c */ /* 0x000fe20003f24270 */
[----:B------:R-:W-:Y:S01]  /*3b80*/  SHFL.DOWN PT, R2, R9, 0x4, 0x1f ;  /* 0x08801f0009027f89 */ /* 0x000fe200000e0000 */
[----:B------:R-:W-:Y:S01]  /*3b90*/  IMAD.MOV.U32 R6, RZ, RZ, R9 ;  /* 0x000000ffff067224 */ /* 0x000fe200078e0009 */
[----:B-1----:R-:W-:Y:S01]  /*3ba0*/  @!P2 LEA R13, R13, R4, 0x18 ;  /* 0x000000040d0da211 */ /* 0x002fe200078ec0ff */
[----:B------:R-:W-:Y:S01]  /*3bb0*/  IMAD.MOV.U32 R7, RZ, RZ, R11 ;  /* 0x000000ffff077224 */ /* 0x000fe200078e000b */
[----:B------:R-:W0:Y:S03]  /*3bc0*/  SHFL.DOWN PT, R3, R11, 0x4, 0x1f ;  /* 0x08801f000b037f89 */ /* 0x000e2600000e0000 */
[----:B------:R-:W-:-:S02]  /*3bd0*/  @!P2 IMAD.IADD R13, R0, 0x1, R13 ;  /* 0x00000001000da824 */ /* 0x000fc400078e020d */
[----:B0-----:R-:W-:-:S06]  /*3be0*/  DSETP.GEU.AND P0, PT, R6, R2, PT ;  /* 0x000000020600722a */ /* 0x001fcc0003f0e000 */
[----:B------:R-:W-:Y:S02]  /*3bf0*/  @!P1 FSEL R9, R2, R9, !P0 ;  /* 0x0000000902099208 */ /* 0x000fe40004000000 */
[----:B------:R-:W-:Y:S02]  /*3c00*/  @!P1 FSEL R11, R3, R11, !P0 ;  /* 0x0000000b030b9208 */ /* 0x000fe40004000000 */
[----:B------:R-:W-:Y:S01]  /*3c10*/  ISETP.GT.AND P1, PT, R8, 0x17, PT ;  /* 0x000000170800780c */ /* 0x000fe20003f24270 */
[----:B------:R-:W-:Y:S01]  /*3c20*/  SHFL.DOWN PT, R2, R9, 0x8, 0x1f ;  /* 0x09001f0009027f89 */ /* 0x000fe200000e0000 */
[----:B------:R-:W-:Y:S02]  /*3c30*/  IMAD.MOV.U32 R6, RZ, RZ, R9 ;  /* 0x000000ffff067224 */ /* 0x000fe400078e0009 */
[----:B------:R-:W-:Y:S01]  /*3c40*/  IMAD.MOV.U32 R7, RZ, RZ, R11 ;  /* 0x000000ffff077224 */ /* 0x000fe200078e000b */
[----:B------:R-:W0:Y:S05]  /*3c50*/  SHFL.DOWN PT, R3, R11, 0x8, 0x1f ;  /* 0x09001f000b037f89 */ /* 0x000e2a00000e0000 */
        /* <DEDUP_REMOVED lines=20> */
[----:B------:R-:W0:Y:S04]  /*3da0*/  LDS.128 R8, [UR4+0x10] ;  /* 0x00001004ff087984 */ /* 0x000e280008000c00 */
[----:B-1----:R-:W1:Y:S01]  /*3db0*/  LDS.128 R12, [UR4+0x20] ;  /* 0x00002004ff0c7984 */ /* 0x002e620008000c00 */
        /* <DEDUP_REMOVED lines=24> */
.L_x_43:
        /* <DEDUP_REMOVED lines=20> */
[----:B------:R-:W0:Y:S05]  /*4080*/  SHFL.DOWN PT, R7, R0, 0x2, R11 ;  /* 0x0840000000077989 */ /* 0x000e2a00000e000b */
[----:B0-----:R-:W-:-:S06]  /*4090*/  DSETP.GEU.AND P0, PT, R2, R6, PT ;  /* 0x000000060200722a */ /* 0x001fcc0003f0e000 */
[----:B------:R-:W-:Y:S01]  /*40a0*/  @!P1 FSEL R9, R6, R9, !P0 ;  /* 0x0000000906099208 */ /* 0x000fe20004000000 */
[----:B------:R-:W-:Y:S01]  /*40b0*/  VIADD R6, R8, 0x4 ;  /* 0x0000000408067836 */ /* 0x000fe20000000000 */
[----:B------:R-:W-:-:S03]  /*40c0*/  @!P1 FSEL R0, R7, R0, !P0 ;  /* 0x0000000007009208 */ /* 0x000fc60004000000 */
[----:B------:R-:W-:Y:S01]  /*40d0*/  SHFL.DOWN PT, R2, R9, 0x4, R11 ;  /* 0x0880000009027989 */ /* 0x000fe200000e000b */
[----:B------:R-:W-:Y:S01]  /*40e0*/  ISETP.GT.AND P1, PT, R6, R11, PT ;  /* 0x0000000b0600720c */ /* 0x000fe20003f24270 */
[----:B------:R-:W-:Y:S02]  /*40f0*/  IMAD.MOV.U32 R6, RZ, RZ, R9 ;  /* 0x000000ffff067224 */ /* 0x000fe400078e0009 */
[----:B------:R-:W0:Y:S01]  /*4100*/  SHFL.DOWN PT, R3, R0, 0x4, R11 ;  /* 0x0880000000037989 */ /* 0x000e2200000e000b */
[----:B------:R-:W-:-:S06]  /*4110*/  IMAD.MOV.U32 R7, RZ, RZ, R0 ;  /* 0x000000ffff077224 */ /* 0x000fcc00078e0000 */
[----:B0-----:R-:W-:Y:S01]  /*4120*/  DSETP.GEU.AND P0, PT, R6, R2, PT ;  /* 0x000000020600722a */ /* 0x001fe20003f0e000 */
[----:B------:R-:W-:-:S05]  /*4130*/  VIADD R6, R8, 0x8 ;  /* 0x0000000808067836 */ /* 0x000fca0000000000 */
        /* <DEDUP_REMOVED lines=15> */
[----:B------:R-:W-:Y:S02]  /*4230*/  IMAD.MOV.U32 R6, RZ, RZ, R9 ;  /* 0x000000ffff067224 */ /* 0x000fe400078e0009 */
[----:B------:R-:W-:Y:S01]  /*4240*/  IMAD.MOV.U32 R7, RZ, RZ, R0 ;  /* 0x000000ffff077224 */ /* 0x000fe200078e0000 */
[----:B------:R-:W0:Y:S05]  /*4250*/  SHFL.DOWN PT, R3, R0, 0x10, R11 ;  /* 0x0a00000000037989 */ /* 0x000e2a00000e000b */
[----:B0-----:R-:W-:Y:S01]  /*4260*/  DSETP.GEU.AND P1, PT, R6, R2, PT ;  /* 0x000000020600722a */ /* 0x001fe20003f2e000 */
[----:B------:R-:W-:-:S02]  /*4270*/  @!P0 MOV R7, 0x400 ;  /* 0x0000040000078802 */ /* 0x000fc40000000f00 */
[----:B------:R-:W-:Y:S02]  /*4280*/  @!P0 SHF.R.U32.HI R6, RZ, 0x2, R5 ;  /* 0x00000002ff068819 */ /* 0x000fe40000011605 */
[----:B-1----:R-:W-:Y:S02]  /*4290*/  @!P0 LEA R7, R10, R7, 0x18 ;  /* 0x000000070a078211 */ /* 0x002fe400078ec0ff */
[----:B------:R-:W-:Y:S02]  /*42a0*/  @!P0 LOP3.LUT R6, R6, 0xf8, RZ, 0xc0, !PT ;  /* 0x000000f806068812 */ /* 0x000fe400078ec0ff */
[----:B------:R-:W-:Y:S02]  /*42b0*/  @!P2 FSEL R9, R2, R9, !P1 ;  /* 0x000000090209a208 */ /* 0x000fe40004800000 */
[----:B------:R-:W-:Y:S01]  /*42c0*/  @!P2 FSEL R0, R3, R0, !P1 ;  /* 0x000000000300a208 */ /* 0x000fe20004800000 */
[----:B------:R-:W-:Y:S02]  /*42d0*/  @!P0 IMAD.IADD R3, R6, 0x1, R7 ;  /* 0x0000000106038824 */ /* 0x000fe400078e0207 */
[----:B------:R-:W-:-:S02]  /*42e0*/  IMAD.MOV.U32 R6, RZ, RZ, R9 ;  /* 0x000000ffff067224 */ /* 0x000fc400078e0009 */
[----:B------:R-:W-:-:S05]  /*42f0*/  IMAD.MOV.U32 R7, RZ, RZ, R0 ;  /* 0x000000ffff077224 */ /* 0x000fca00078e0000 */
[----:B------:R1:W-:Y:S01]  /*4300*/  @!P0 STS.64 [R3+0x8], R6 ;  /* 0x0000080603008388 */ /* 0x0003e20000000a00 */
[----:B------:R-:W-:Y:S01]  /*4310*/  BAR.SYNC.DEFER_BLOCKING 0x0 ;  /* 0x0000000000007b1d */ /* 0x000fe20000010000 */
[----:B------:R-:W-:-:S13]  /*4320*/  ISETP.NE.AND P0, PT, R5, RZ, PT ;  /* 0x000000ff0500720c */ /* 0x000fda0003f05270 */
[----:B-1----:R-:W-:Y:S05]  /*4330*/  @P0 BRA `(.L_x_17) ;  /* 0x0000001800340947 */ /* 0x002fea0003800000 */
[----:B------:R-:W0:Y:S01]  /*4340*/  S2UR UR5, SR_CgaCtaId ;  /* 0x00000000000579c3 */ /* 0x000e220000008800 */
[----:B------:R-:W-:Y:S01]  /*4350*/  UMOV UR4, 0x400 ;  /* 0x0000040000047882 */ /* 0x000fe20000000000 */
[C---:B------:R-:W-:Y:S02]  /*4360*/  ISETP.GT.AND P3, PT, R4.reuse, 0x20, PT ;  /* 0x000000200400780c */ /* 0x040fe40003f64270 */
        /* <DEDUP_REMOVED lines=10> */
[----:B------:R-:W-:Y:S01]  /*4410*/  ISETP.GT.AND P1, PT, R4, 0x60, PT ;  /* 0x000000600400780c */ /* 0x000fe20003f24270 */
[----:B------:R-:W-:Y:S02]  /*4420*/  IMAD.MOV.U32 R2, RZ, RZ, R6 ;  /* 0x000000ffff027224 */ /* 0x000fe400078e0006 */
        /* <DEDUP_REMOVED lines=29> */
.L_x_30:
[----:B------:R-:W0:Y:S01]  /*4600*/  S2R R41, SR_TID.X ;  /* 0x0000000000297919 */ /* 0x000e220000002100 */
[----:B------:R-:W0:Y:S02]  /*4610*/  LDC.64 R6, c[0x0][0x380] ;  /* 0x0000e000ff067b82 */ /* 0x000e240000000a00 */
[----:B0-----:R-:W-:-:S05]  /*4620*/  IMAD.WIDE.U32 R6, R41, 0x8, R6 ;  /* 0x0000000829067825 */ /* 0x001fca00078e0006 */
[----:B------:R-:W2:Y:S04]  /*4630*/  LDG.E.64.CONSTANT R20, desc[UR6][R6.64] ;  /* 0x0000000606147981 */ /* 0x000ea8000c1e9b00 */
[----:B------:R-:W2:Y:S04]  /*4640*/  LDG.E.64.CONSTANT R2, desc[UR6][R6.64+0x800] ;  /* 0x0008000606027981 */ /* 0x000ea8000c1e9b00 */
[----:B------:R-:W3:Y:S04]  /*4650*/  LDG.E.64.CONSTANT R8, desc[UR6][R6.64+0x1000] ;  /* 0x0010000606087981 */ /* 0x000ee8000c1e9b00 */
[----:B------:R-:W4:Y:S04]  /*4660*/  LDG.E.64.CONSTANT R10, desc[UR6][R6.64+0x1800] ;  /* 0x00180006060a7981 */ /* 0x000f28000c1e9b00 */
[----:B------:R-:W5:Y:S04]  /*4670*/  LDG.E.64.CONSTANT R12, desc[UR6][R6.64+0x2000] ;  /* 0x00200006060c7981 */ /* 0x000f68000c1e9b00 */
[----:B------:R-:W5:Y:S04]  /*4680*/  LDG.E.64.CONSTANT R14, desc[UR6][R6.64+0x2800] ;  /* 0x00280006060e7981 */ /* 0x000f68000c1e9b00 */
[----:B------:R-:W5:Y:S04]  /*4690*/  LDG.E.64.CONSTANT R16, desc[UR6][R6.64+0x3000] ;  /* 0x0030000606107981 */ /* 0x000f68000c1e9b00 */
[----:B------:R-:W5:Y:S01]  /*46a0*/  LDG.E.64.CONSTANT R18, desc[UR6][R6.64+0x3800] ;  /* 0x0038000606127981 */ /* 0x000f62000c1e9b00 */
[----:B------:R-:W-:Y:S01]  /*46b0*/  ISETP.GE.U32.AND P1, PT, R4, 0x1000, PT ;  /* 0x000010000400780c */ /* 0x000fe20003f26070 */
[----:B------:R-:W-:Y:S01]  /*46c0*/  IMAD.MOV.U32 R45, RZ, RZ, 0x800 ;  /* 0x00000800ff2d7424 */ /* 0x000fe200078e00ff */
[----:B--2---:R-:W-:-:S06]  /*46d0*/  DSETP.GEU.AND P0, PT, R20, R2, PT ;  /* 0x000000021400722a */ /* 0x004fcc0003f0e000 */
        /* <DEDUP_REMOVED lines=21> */
[----:B------:R-:W0:Y:S01]  /*4830*/  LDC R24, c[0x0][0x390] ;  /* 0x0000e400ff187b82 */ /* 0x000e220000000800 */
[----:B------:R-:W-:Y:S02]  /*4840*/  VIADD R0, R4, 0xfffff800 ;  /* 0xfffff80004007836 */ /* 0x000fe40000000000 */
[----:B------:R-:W-:-:S07]  /*4850*/  IMAD.MOV.U32 R45, RZ, RZ, 0x800 ;  /* 0x00000800ff2d7424 */ /* 0x000fce00078e00ff */
.L_x_46:
[----:B------:R-:W-:-:S05]  /*4860*/  IMAD.WIDE R4, R45, 0x8, R6 ;  /* 0x000000082d047825 */ /* 0x000fca00078e0206 */
[----:B------:R-:W2:Y:S04]  /*4870*/  LDG.E.64.CONSTANT R10, desc[UR6][R4.64] ;  /* 0x00000006040a7981 */ /* 0x000ea8000c1e9b00 */
[----:B------:R-:W3:Y:S04]  /*4880*/  LDG.E.64.CONSTANT R12, desc[UR6][R4.64+0x800] ;  /* 0x00080006040c7981 */ /* 0x000ee8000c1e9b00 */
[----:B------:R-:W4:Y:S04]  /*4890*/  LDG.E.64.CONSTANT R14, desc[UR6][R4.64+0x1000] ;  /* 0x00100006040e7981 */ /* 0x000f28000c1e9b00 */
[----:B------:R-:W5:Y:S04]  /*48a0*/  LDG.E.64.CONSTANT R16, desc[UR6][R4.64+0x1800] ;  /* 0x0018000604107981 */ /* 0x000f68000c1e9b00 */
[----:B------:R-:W5:Y:S04]  /*48b0*/  LDG.E.64.CONSTANT R18, desc[UR6][R4.64+0x2000] ;  /* 0x0020000604127981 */ /* 0x000f68000c1e9b00 */
[----:B------:R-:W5:Y:S04]  /*48c0*/  LDG.E.64.CONSTANT R20, desc[UR6][R4.64+0x2800] ;  /* 0x0028000604147981 */ /* 0x000f68000c1e9b00 */
[----:B------:R-:W5:Y:S04]  /*48d0*/  LDG.E.64.CONSTANT R22, desc[UR6][R4.64+0x3000] ;  /* 0x0030000604167981 */ /* 0x000f68000c1e9b00 */
[----:B------:R0:W5:Y:S02]  /*48e0*/  LDG.E.64.CONSTANT R8, desc[UR6][R4.64+0x3800] ;  /* 0x0038000604087981 */ /* 0x000164000c1e9b00 */
[----:B0-----:R-:W-:-:S04]  /*48f0*/  IMAD.MOV.U32 R4, RZ, RZ, R24 ;  /* 0x000000ffff047224 */ /* 0x001fc800078e0018 */
[----:B------:R-:W-:-:S05]  /*4900*/  IMAD.IADD R5, R4, 0x1, -R45 ;  /* 0x0000000104057824 */ /* 0x000fca00078e0a2d */
[----:B------:R-:W-:Y:S01]  /*4910*/  ISETP.GE.AND P1, PT, R5, 0x800, PT ;  /* 0x000008000500780c */ /* 0x000fe20003f26270 */
        /* <DEDUP_REMOVED lines=25> */
[----:B------:R-:W-:-:S05]  /*4ab0*/  VIADD R45, R45, 0x800 ;  /* 0x000008002d2d7836 */ /* 0x000fca0000000000 */
[----:B------:R-:W-:-:S13]  /*4ac0*/  ISETP.GT.AND P0, PT, R45, R0, PT ;  /* 0x000000002d00720c */ /* 0x000fda0003f04270 */
[----:B------:R-:W-:Y:S05]  /*4ad0*/  @!P0 BRA `(.L_x_46) ;  /* 0xfffffffc00608947 */ /* 0x000fea000383ffff */
.L_x_44:
[----:B------:R-:W-:-:S13]  /*4ae0*/  ISETP.GE.AND P0, PT, R45, R4, PT ;  /* 0x000000042d00720c */ /* 0x000fda0003f06270 */
[----:B------:R-:W-:Y:S05]  /*4af0*/  @P0 BRA `(.L_x_45) ;  /* 0x0000000800fc0947 */ /* 0x000fea0003800000 */
[----:B------:R-:W-:Y:S01]  /*4b00*/  IMAD.IADD R0, R4, 0x1, -R45 ;  /* 0x0000000104007824 */ /* 0x000fe200078e0a2d */
[----:B------:R-:W-:Y:S04]  /*4b10*/  BSSY.RECONVERGENT B1, `(.L_x_45) ;  /* 0x00000bd000017945 */ /* 0x000fe80003800200 */
[----:B------:R-:W-:-:S13]  /*4b20*/  ISETP.GE.AND P0, PT, R41, R0, PT ;  /* 0x000000002900720c */ /* 0x000fda0003f06270 */
[----:B------:R-:W-:Y:S05]  /*4b30*/  @P0 BRA `(.L_x_47) ;  /* 0x0000000800e80947 */ /* 0x000fea0003800000 */
[----:B------:R-:W-:Y:S01]  /*4b40*/  LOP3.LUT R5, RZ, R41, RZ, 0x33, !PT ;  /* 0x00000029ff057212 */ /* 0x000fe200078e33ff */
[----:B------:R-:W-:Y:S01]  /*4b50*/  BSSY.RECONVERGENT B2, `(.L_x_48) ;  /* 0x0000017000027945 */ /* 0x000fe20003800200 */
[----:B------:R-:W-:Y:S02]  /*4b60*/  IMAD.MOV.U32 R43, RZ, RZ, R41 ;  /* 0x000000ffff2b7224 */ /* 0x000fe400078e0029 */
[----:B------:R-:W-:-:S04]  /*4b70*/  IADD3 R4, PT, PT, -R45, R4, R5 ;  /* 0x000000042d047210 */ /* 0x000fc80007ffe105 */
[C---:B------:R-:W-:Y:S02]  /*4b80*/  LOP3.LUT R5, R4.reuse, 0x300, RZ, 0xc0, !PT ;  /* 0x0000030004057812 */ /* 0x040fe400078ec0ff */
[----:B------:R-:W-:Y:S02]  /*4b90*/  ISETP.GE.U32.AND P2, PT, R4, 0x300, PT ;  /* 0x000003000400780c */ /* 0x000fe40003f46070 */
[----:B------:R-:W-:-:S13]  /*4ba0*/  ISETP.NE.AND P0, PT, R5, 0x300, PT ;  /* 0x000003000500780c */ /* 0x000fda0003f05270 */
[----:B------:R-:W-:Y:S05]  /*4bb0*/  @!P0 BRA `(.L_x_49) ;  /* 0x0000000000408947 */ /* 0x000fea0003800000 */
[----:B------:R-:W0:Y:S01]  /*4bc0*/  LDC.64 R6, c[0x0][0x380] ;  /* 0x0000e000ff067b82 */ /* 0x000e220000000a00 */
[----:B------:R-:W-:Y:S01]  /*4bd0*/  LEA.HI R4, R4, 0x1, RZ, 0x18 ;  /* 0x0000000104047811 */ /* 0x000fe200078fc0ff */
[----:B------:R-:W-:Y:S02]  /*4be0*/  IMAD.IADD R9, R41, 0x1, R45 ;  /* 0x0000000129097824 */ /* 0x000fe400078e022d */
[----:B------:R-:W-:Y:S01]  /*4bf0*/  IMAD.MOV.U32 R43, RZ, RZ, R41 ;  /* 0x000000ffff2b7224 */ /* 0x000fe200078e0029 */
[----:B------:R-:W-:-:S05]  /*4c00*/  LOP3.LUT R4, R4, 0x3, RZ, 0xc0, !PT ;  /* 0x0000000304047812 */ /* 0x000fca00078ec0ff */
[----:B------:R-:W-:-:S07]  /*4c10*/  IMAD.MOV R8, RZ, RZ, -R4 ;  /* 0x000000ffff087224 */ /* 0x000fce00078e0a04 */
.L_x_50:
[----:B0-----:R-:W-:-:S06]  /*4c20*/  IMAD.WIDE.U32 R4, R9, 0x8, R6 ;  /* 0x0000000809047825 */ /* 0x001fcc00078e0006 */
        /* <DEDUP_REMOVED lines=9> */
.L_x_49:
[----:B------:R-:W-:Y:S05]  /*4cc0*/  BSYNC.RECONVERGENT B2 ;  /* 0x0000000000027941 */ /* 0x000fea0003800200 */
.L_x_48:
[----:B------:R-:W-:Y:S05]  /*4cd0*/  @!P2 BRA `(.L_x_47) ;  /* 0x000000080080a947 */ /* 0x000fea0003800000 */
[----:B------:R-:W0:Y:S01]  /*4ce0*/  LDCU.64 UR4, c[0x0][0x380] ;  /* 0x00007000ff0477ac */ /* 0x000e220008000a00 */
[----:B------:R-:W-:Y:S01]  /*4cf0*/  IMAD.IADD R7, R0, 0x1, -R43 ;  /* 0x0000000100077824 */ /* 0x000fe200078e0a2b */
[C---:B------:R-:W-:Y:S01]  /*4d00*/  IADD3 R5, P0, PT, R43.reuse, R45, RZ ;  /* 0x0000002d2b057210 */ /* 0x040fe20007f1e0ff */
[----:B------:R-:W-:Y:S01]  /*4d10*/  BSSY.RECONVERGENT B2, `(.L_x_51) ;  /* 0x000005a000027945 */ /* 0x000fe20003800200 */
[----:B------:R-:W-:Y:S02]  /*4d20*/  IMAD.IADD R45, R43, 0x1, R45 ;  /* 0x000000012b2d7824 */ /* 0x000fe400078e022d */
        /* <DEDUP_REMOVED lines=8> */
[----:B------:R-:W0:Y:S01]  /*4db0*/  LDC.64 R6, c[0x0][0x380] ;  /* 0x0000e000ff067b82 */ /* 0x000e220000000a00 */
[----:B------:R-:W-:Y:S01]  /*4dc0*/  PLOP3.LUT P0, PT, PT, PT, PT, 0x8, 0x80 ;  /* 0x000000000080781c */ /* 0x000fe20003f0e170 */
[----:B------:R-:W-:-:S12]  /*4dd0*/  VIADD R40, R0, 0xfffff400 ;  /* 0xfffff40000287836 */ /* 0x000fd80000000000 */
.L_x_53:
[C---:B0-----:R-:W-:Y:S01]  /*4de0*/  IMAD.WIDE.U32 R38, R45.reuse, 0x8, R6 ;  /* 0x000000082d267825 */ /* 0x041fe200078e0006 */
        /* <DEDUP_REMOVED lines=76> */
.L_x_52:
[----:B------:R-:W-:Y:S05]  /*52b0*/  BSYNC.RECONVERGENT B2 ;  /* 0x0000000000027941 */ /* 0x000fea0003800200 */
.L_x_51:
[----:B------:R-:W-:Y:S01]  /*52c0*/  IMAD.IADD R6, R0, 0x1, -R43 ;  /* 0x0000000100067824 */ /* 0x000fe200078e0a2b */
[----:B------:R-:W-:Y:S04]  /*52d0*/  BSSY.RECONVERGENT B2, `(.L_x_54) ;  /* 0x000002c000027945 */ /* 0x000fe80003800200 */
[----:B------:R-:W-:-:S13]  /*52e0*/  ISETP.GT.AND P1, PT, R6, 0x400, PT ;  /* 0x000004000600780c */ /* 0x000fda0003f24270 */
[----:B------:R-:W-:Y:S05]  /*52f0*/  @!P1 BRA `(.L_x_55) ;  /* 0x0000000000a49947 */ /* 0x000fea0003800000 */
[----:B------:R-:W0:Y:S01]  /*5300*/  LDC.64 R16, c[0x0][0x380] ;  /* 0x0000e000ff107b82 */ /* 0x000e220000000a00 */
[----:B------:R-:W2:Y:S04]  /*5310*/  LDG.E.64.CONSTANT R10, desc[UR6][R4.64+-0x800] ;  /* 0xfff80006040a7981 */ /* 0x000ea8000c1e9b00 */
[----:B------:R-:W3:Y:S01]  /*5320*/  LDG.E.64.CONSTANT R12, desc[UR6][R4.64] ;  /* 0x00000006040c7981 */ /* 0x000ee2000c1e9b00 */
[----:B------:R-:W-:-:S03]  /*5330*/  VIADD R7, R45, 0x400 ;  /* 0x000004002d077836 */ /* 0x000fc60000000000 */
[----:B------:R-:W4:Y:S04]  /*5340*/  LDG.E.64.CONSTANT R14, desc[UR6][R4.64+0x800] ;  /* 0x00080006040e7981 */ /* 0x000f28000c1e9b00 */
[----:B------:R-:W5:Y:S04]  /*5350*/  LDG.E.64.CONSTANT R18, desc[UR6][R4.64+0x1800] ;  /* 0x0018000604127981 */ /* 0x000f68000c1e9b00 */
[----:B------:R-:W5:Y:S01]  /*5360*/  LDG.E.64.CONSTANT R20, desc[UR6][R4.64+0x2000] ;  /* 0x0020000604147981 */ /* 0x000f62000c1e9b00 */
[----:B0-----:R-:W-:-:S06]  /*5370*/  IMAD.WIDE.U32 R8, R45, 0x8, R16 ;  /* 0x000000082d087825 */ /* 0x001fcc00078e0010 */
[----:B------:R-:W2:Y:S01]  /*5380*/  LDG.E.64.CONSTANT R8, desc[UR6][R8.64] ;  /* 0x0000000608087981 */ /* 0x000ea2000c1e9b00 */
[----:B------:R-:W-:-:S03]  /*5390*/  IMAD.WIDE.U32 R16, R7, 0x8, R16 ;  /* 0x0000000807107825 */ /* 0x000fc600078e0010 */
[----:B------:R0:W5:Y:S04]  /*53a0*/  LDG.E.64.CONSTANT R6, desc[UR6][R4.64+0x2800] ;  /* 0x0028000604067981 */ /* 0x000168000c1e9b00 */
[----:B------:R-:W5:Y:S01]  /*53b0*/  LDG.E.64.CONSTANT R16, desc[UR6][R16.64] ;  /* 0x0000000610107981 */ /* 0x000f62000c1e9b00 */
[----:B------:R-:W-:Y:S01]  /*53c0*/  VIADD R43, R43, 0x800 ;  /* 0x000008002b2b7836 */ /* 0x000fe20000000000 */
[----:B0-----:R-:W-:Y:S01]  /*53d0*/  IADD3 R4, P2, PT, R4, 0x4000, RZ ;  /* 0x0000400004047810 */ /* 0x001fe20007f5e0ff */
[----:B------:R-:W-:-:S04]  /*53e0*/  VIADD R45, R45, 0x800 ;  /* 0x000008002d2d7836 */ /* 0x000fc80000000000 */
[----:B------:R-:W-:Y:S01]  /*53f0*/  IMAD.X R5, RZ, RZ, R5, P2 ;  /* 0x000000ffff057224 */ /* 0x000fe200010e0605 */
        /* <DEDUP_REMOVED lines=25> */
.L_x_55:
[----:B------:R-:W-:Y:S05]  /*5590*/  BSYNC.RECONVERGENT B2 ;  /* 0x0000000000027941 */ /* 0x000fea0003800200 */
.L_x_54:
[----:B------:R-:W-:-:S13]  /*55a0*/  ISETP.LT.OR P0, PT, R43, R0, P0 ;  /* 0x000000002b00720c */ /* 0x000fda0000701670 */
[----:B------:R-:W-:Y:S05]  /*55b0*/  @!P0 BRA `(.L_x_47) ;  /* 0x0000000000488947 */ /* 0x000fea0003800000 */
[----:B------:R-:W0:Y:S01]  /*55c0*/  LDC.64 R6, c[0x0][0x380] ;  /* 0x0000e000ff067b82 */ /* 0x000e220000000a00 */
[----:B------:R-:W2:Y:S04]  /*55d0*/  LDG.E.64.CONSTANT R8, desc[UR6][R4.64+-0x800] ;  /* 0xfff8000604087981 */ /* 0x000ea8000c1e9b00 */
[----:B------:R-:W3:Y:S04]  /*55e0*/  LDG.E.64.CONSTANT R10, desc[UR6][R4.64] ;  /* 0x00000006040a7981 */ /* 0x000ee8000c1e9b00 */
[----:B------:R-:W4:Y:S01]  /*55f0*/  LDG.E.64.CONSTANT R12, desc[UR6][R4.64+0x800] ;  /* 0x00080006040c7981 */ /* 0x000f22000c1e9b00 */
[----:B0-----:R-:W-:-:S06]  /*5600*/  IMAD.WIDE.U32 R6, R45, 0x8, R6 ;  /* 0x000000082d067825 */ /* 0x001fcc00078e0006 */
[----:B------:R-:W5:Y:S02]  /*5610*/  LDG.E.64.CONSTANT R6, desc[UR6][R6.64] ;  /* 0x0000000606067981 */ /* 0x000f64000c1e9b00 */
[----:B-----5:R-:W-:-:S06]  /*5620*/  DSETP.GEU.AND P0, PT, R2, R6, PT ;  /* 0x000000060200722a */ /* 0x020fcc0003f0e000 */
        /* <DEDUP_REMOVED lines=10> */
[----:B------:R-:W-:-:S07]  /*56d0*/  FSEL R3, R13, R3, !P0 ;  /* 0x000000030d037208 */ /* 0x000fce0004000000 */
.L_x_47:
[----:B------:R-:W-:Y:S05]  /*56e0*/  BSYNC.RECONVERGENT B1 ;  /* 0x0000000000017941 */ /* 0x000fea0003800200 */
.L_x_45:
        /* <DEDUP_REMOVED lines=54> */
[----:B------:R-:W1:Y:S01]  /*5a50*/  S2UR UR5, SR_CgaCtaId ;  /* 0x00000000000579c3 */ /* 0x000e620000008800 */
[----:B------:R-:W-:Y:S02]  /*5a60*/  UMOV UR4, 0x400 ;  /* 0x0000040000047882 */ /* 0x000fe40000000000 */
[----:B-1----:R-:W-:-:S09]  /*5a70*/  ULEA UR4, UR5, UR4, 0x18 ;  /* 0x0000000405047291 */ /* 0x002fd2000f8ec0ff */
[----:B0-----:R-:W0:Y:S04]  /*5a80*/  LDS.128 R8, [UR4+0x10] ;  /* 0x00001004ff087984 */ /* 0x001e280008000c00 */
        /* <DEDUP_REMOVED lines=23> */
[----:B------:R-:W-:-:S07]  /*5c00*/  FSEL R7, R3, R5, !P1 ;  /* 0x0000000503077208 */ /* 0x000fce0004800000 */
.L_x_17:
[----:B------:R-:W-:Y:S05]  /*5c10*/  BSYNC.RECONVERGENT B0 ;  /* 0x0000000000007941 */ /* 0x000fea0003800200 */
.L_x_1:
[----:B------:R-:W-:Y:S05]  /*5c20*/  @P0 EXIT ;  /* 0x000000000000094d */ /* 0x000fea0003800000 */
[----:B------:R-:W4:Y:S01]  /*5c30*/  LDCU.64 UR8, c[0x0][0x398] ;  /* 0x00007300ff0877ac */ /* 0x000f220008000a00 */
[----:B---3--:R-:W3:Y:S01]  /*5c40*/  LDC.64 R4, c[0x0][0x388] ;  /* 0x0000e200ff047b82 */ /* 0x008ee20000000a00 */
[----:B------:R-:W0:Y:S01]  /*5c50*/  LDCU.64 UR4, c[0x0][0x398] ;  /* 0x00007300ff0477ac */ /* 0x000e220008000a00 */
[----:B----4-:R-:W-:-:S06]  /*5c60*/  DSETP.GT.AND P0, PT, R6, UR8, PT ;  /* 0x0000000806007e2a */ /* 0x010fcc000bf04000 */
[----:B012---:R-:W-:Y:S02]  /*5c70*/  FSEL R2, R6, UR4, P0 ;  /* 0x0000000406027c08 */ /* 0x007fe40008000000 */
[----:B------:R-:W-:-:S05]  /*5c80*/  FSEL R3, R7, UR5, P0 ;  /* 0x0000000507037c08 */ /* 0x000fca0008000000 */
[----:B---3--:R-:W-:Y:S01]  /*5c90*/  STG.E.64 desc[UR6][R4.64], R2 ;  /* 0x0000000204007986 */ /* 0x008fe2000c101b06 */
[----:B------:R-:W-:Y:S05]  /*5ca0*/  EXIT ;  /* 0x000000000000794d */ /* 0x000fea0003800000 */
.L_x_56:
[----:B------:R-:W-:-:S00]  /*5cb0*/  BRA `(.L_x_56) ;  /* 0xfffffffc00fc7947 */ /* 0x000fc0000383ffff */
[----:B------:R-:W-:-:S00]  /*5cc0*/  NOP ;  /* 0x0000000000007918 */ /* 0x000fc00000000000 */
        /* <DEDUP_REMOVED lines=11> */
.L_x_182:


//--------------------- .text._ZN3cub18CUB_300001_SM_10006detail6reduce18DeviceReduceKernelINS2_10policy_hubIdyN4cuda3__47maximumIvEEE10Policy1000EPdyS8_dNS5_3std3__410__identityEEEvT0_PT3_T1_NS0_13GridEvenShareISI_EET2_T4_ --------------------------
	.section	.text._ZN3cub18CUB_300001_SM_10006detail6reduce18DeviceReduceKernelINS2_10policy_hubIdyN4cuda3__47maximumIvEEE10Policy1000EPdyS8_dNS5_3std3__410__identityEEEvT0_PT3_T1_NS0_13GridEvenShareISI_EET2_T4_,"ax",@progbits
	.align	128
        .global         _ZN3cub18CUB_300001_SM_10006detail6reduce18DeviceReduceKernelINS2_10policy_hubIdyN4cuda3__47maximumIvEEE10Policy1000EPdyS8_dNS5_3std3__410__identityEEEvT0_PT3_T1_NS0_13GridEvenShareISI_EET2_T4_
        .type           _ZN3cub18CUB_300001_SM_10006detail6reduce18DeviceReduceKernelINS2_10policy_hubIdyN4cuda3__47maximumIvEEE10Policy1000EPdyS8_dNS5_3std3__410__identityEEEvT0_PT3_T1_NS0_13GridEvenShareISI_EET2_T4_,@function
        .size           _ZN3cub18CUB_300001_SM_10006detail6reduce18DeviceReduceKernelINS2_10policy_hubIdyN4cuda3__47maximumIvEEE10Policy1000EPdyS8_dNS5_3std3__410__identityEEEvT0_PT3_T1_NS0_13GridEvenShareISI_EET2_T4_,(.L_x_183 - _ZN3cub18CUB_300001_SM_10006detail6reduce18DeviceReduceKernelINS2_10policy_hubIdyN4cuda3__47maximumIvEEE10Policy1000EPdyS8_dNS5_3std3__410__identityEEEvT0_PT3_T1_NS0_13GridEvenShareISI_EET2_T4_)
        .other          _ZN3cub18CUB_300001_SM_10006detail6reduce18DeviceReduceKernelINS2_10policy_hubIdyN4cuda3__47maximumIvEEE10Policy1000EPdyS8_dNS5_3std3__410__identityEEEvT0_PT3_T1_NS0_13GridEvenShareISI_EET2_T4_,@"STO_CUDA_ENTRY STV_DEFAULT"
_ZN3cub18CUB_300001_SM_10006detail6reduce18DeviceReduceKernelINS2_10policy_hubIdyN4cuda3__47maximumIvEEE10Policy1000EPdyS8_dNS5_3std3__410__identityEEEvT0_PT3_T1_NS0_13GridEvenShareISI_EET2_T4_:
.text._ZN3cub18CUB_300001_SM_10006detail6reduce18DeviceReduceKernelINS2_10policy_hubIdyN4cuda3__47maximumIvEEE10Policy1000EPdyS8_dNS5_3std3__410__identityEEEvT0_PT3_T1_NS0_13GridEvenShareISI_EET2_T4_:
[----:B------:R-:W-:Y:S01]  /*0000*/  LDC R1, c[0x0][0x37c] ;  /* 0x0000df00ff017b82 */ /* 0x000fe20000000800 */
[----:B------:R-:W0:Y:S07]  /*0010*/  LDCU UR10, c[0x0][0x380] ;  /* 0x00007000ff0a77ac */ /* 0x000e2e0008000800 */
[----:B------:R-:W1:Y:S01]  /*0020*/  S2UR UR17, SR_CTAID.X ;  /* 0x00000000001179c3 */ /* 0x000e620000002500 */
[----:B------:R-:W-:Y:S01]  /*0030*/  BSSY.RECONVERGENT B0, `(.L_x_57) ;  /* 0x0000628000007945 */ /* 0x000fe20003800200 */
[----:B------:R-:W2:Y:S01]  /*0040*/  LDCU UR5, c[0x0][0x3c0] ;  /* 0x00007800ff0577ac */ /* 0x000ea20008000800 */
[----:B------:R-:W3:Y:S01]  /*0050*/  LDCU.64 UR14, c[0x0][0x358] ;  /* 0x00006b00ff0e77ac */ /* 0x000ee20008000a00 */
[----:B0-----:R-:W-:-:S02]  /*0060*/  ULOP3.LUT UP0, URZ, UR10, 0x1f, URZ, 0xc0, !UPT ;  /* 0x0000001f0aff7892 */ /* 0x001fc4000f80c0ff */
[----:B--2---:R-:W-:Y:S02]  /*0070*/  USHF.L.U32 UR5, UR5, 0xb, URZ ;  /* 0x0000000b05057899 */ /* 0x004fe400080006ff */
[----:B-1----:R-:W-:Y:S02]  /*0080*/  USHF.L.U32 UR4, UR17, 0xb, URZ ;  /* 0x0000000b11047899 */ /* 0x002fe400080006ff */
[----:B------:R-:W-:-:S03]  /*0090*/  USHF.R.S32.HI UR6, URZ, 0x1f, UR5 ;  /* 0x0000001fff067899 */ /* 0x000fc60008011405 */
[----:B---3--:R-:W-:Y:S09]  /*00a0*/  BRA.U UP0, `(.L_x_58) ;  /* 0x0000003100347547 */ /* 0x008ff2000b800000 */
[----:B------:R-:W0:Y:S02]  /*00b0*/  LDCU.64 UR12, c[0x0][0x3b8] ;  /* 0x00007700ff0c77ac */ /* 0x000e240008000a00 */
[----:B0-----:R-:W-:-:S04]  /*00c0*/  UIADD3 UR7, UP0, UPT, -UR4, UR12, URZ ;  /* 0x0000000c04077290 */ /* 0x001fc8000ff1e1ff */
[----:B------:R-:W-:Y:S02]  /*00d0*/  UIADD3.X UR8, UPT, UPT, UR13, -0x1, URZ, UP0, !UPT ;  /* 0xffffffff0d087890 */ /* 0x000fe400087fe4ff */
[----:B------:R-:W-:-:S04]  /*00e0*/  UISETP.GT.U32.AND UP0, UPT, UR7, 0x7ff, UPT ;  /* 0x000007ff0700788c */ /* 0x000fc8000bf04070 */
[----:B------:R-:W-:-:S09]  /*00f0*/  UISETP.GT.U32.AND.EX UP0, UPT, UR8, URZ, UPT, UP0 ;  /* 0x000000ff0800728c */ /* 0x000fd2000bf04100 */
[----:B------:R-:W-:Y:S05]  /*0100*/  BRA.U UP0, `(.L_x_59) ;  /* 0x0000001900687547 */ /* 0x000fea000b800000 */
[----:B------:R-:W0:Y:S01]  /*0110*/  S2R R0, SR_TID.X ;  /* 0x0000000000007919 */ /* 0x000e220000002100 */
[----:B------:R-:W-:Y:S01]  /*0120*/  UIADD3 UR6, UPT, UPT, -UR4, UR12, URZ ;  /* 0x0000000c04067290 */ /* 0x000fe2000fffe1ff */
[----:B------:R-:W-:Y:S01]  /*0130*/  BSSY.RECONVERGENT B1, `(.L_x_60) ;  /* 0x000000b000017945 */ /* 0x000fe20003800200 */
[----:B------:R-:W1:Y:S01]  /*0140*/  LDCU UR7, c[0x0][0x384] ;  /* 0x00007080ff0777ac */ /* 0x000e620008000800 */
[----:B------:R-:W-:-:S03]  /*0150*/  CS2R R8, SRZ ;  /* 0x0000000000087805 */ /* 0x000fc6000001ff00 */
[----:B0-----:R-:W-:Y:S01]  /*0160*/  ISETP.GE.AND P0, PT, R0, UR6, PT ;  /* 0x0000000600007c0c */ /* 0x001fe2000bf06270 */
[----:B------:R-:W-:-:S12]  /*0170*/  IMAD.MOV.U32 R25, RZ, RZ, R0 ;  /* 0x000000ffff197224 */ /* 0x000fd800078e0000 */
[----:B-1----:R-:W-:Y:S05]  /*0180*/  @P0 BRA `(.L_x_61) ;  /* 0x0000000000140947 */ /* 0x002fea0003800000 */
[----:B------:R-:W0:Y:S01]  /*0190*/  LDC.64 R8, c[0x0][0x380] ;  /* 0x0000e000ff087b82 */ /* 0x000e220000000a00 */
[----:B------:R-:W-:-:S04]  /*01a0*/  VIADD R3, R0, UR4 ;  /* 0x0000000400037c36 */ /* 0x000fc80008000000 */
[----:B0-----:R-:W-:-:S06]  /*01b0*/  IMAD.WIDE.U32 R8, R3, 0x8, R8 ;  /* 0x0000000803087825 */ /* 0x001fcc00078e0008 */
[----:B------:R-:W5:Y:S01]  /*01c0*/  LDG.E.64.CONSTANT R8, desc[UR14][R8.64] ;  /* 0x0000000e08087981 */ /* 0x000f62000c1e9b00 */
[----:B------:R-:W-:-:S07]  /*01d0*/  VIADD R25, R0, 0x100 ;  /* 0x0000010000197836 */ /* 0x000fce0000000000 */
.L_x_61:
[----:B------:R-:W-:Y:S05]  /*01e0*/  BSYNC.RECONVERGENT B1 ;  /* 0x0000000000017941 */ /* 0x000fea0003800200 */
.L_x_60:
[----:B------:R-:W-:Y:S01]  /*01f0*/  ISETP.GE.AND P0, PT, R25, UR6, PT ;  /* 0x0000000619007c0c */ /* 0x000fe2000bf06270 */
[----:B------:R-:W-:-:S12]  /*0200*/  BSSY.RECONVERGENT B1, `(.L_x_62) ;  /* 0x00000c7000017945 */ /* 0x000fd80003800200 */
[----:B------:R-:W-:Y:S05]  /*0210*/  @P0 BRA `(.L_x_63) ;  /* 0x0000000c00140947 */ /* 0x000fea0003800000 */
[----:B------:R-:W-:Y:S01]  /*0220*/  LOP3.LUT R2, RZ, R25, RZ, 0x33, !PT ;  /* 0x00000019ff027212 */ /* 0x000fe200078e33ff */
[----:B------:R-:W-:Y:S04]  /*0230*/  BSSY.RECONVERGENT B2, `(.L_x_64) ;  /* 0x000001b000027945 */ /* 0x000fe80003800200 */
[----:B------:R-:W-:-:S04]  /*0240*/  VIADD R2, R2, UR12 ;  /* 0x0000000c02027c36 */ /* 0x000fc80008000000 */
[C---:B------:R-:W-:Y:S01]  /*0250*/  VIADD R4, R2.reuse, -UR4 ;  /* 0x8000000402047c36 */ /* 0x040fe20008000000 */
[----:B------:R-:W-:-:S04]  /*0260*/  LOP3.LUT R3, R2, 0x300, RZ, 0xc0, !PT ;  /* 0x0000030002037812 */ /* 0x000fc800078ec0ff */
[----:B------:R-:W-:Y:S02]  /*0270*/  ISETP.NE.AND P1, PT, R3, 0x300, PT ;  /* 0x000003000300780c */ /* 0x000fe40003f25270 */
[----:B------:R-:W-:-:S11]  /*0280*/  ISETP.GE.U32.AND P0, PT, R4, 0x300, PT ;  /* 0x000003000400780c */ /* 0x000fd60003f06070 */
[----:B------:R-:W-:Y:S05]  /*0290*/  @!P1 BRA `(.L_x_65) ;  /* 0x0000000000509947 */ /* 0x000fea0003800000 */
[----:B------:R-:W0:Y:S01]  /*02a0*/  LDCU UR5, c[0x0][0x384] ;  /* 0x00007080ff0577ac */ /* 0x000e220008000800 */
[----:B------:R-:W-:Y:S02]  /*02b0*/  IADD3 R6, P1, PT, R25, UR4, RZ ;  /* 0x0000000419067c10 */ /* 0x000fe4000ff3e0ff */
[----:B------:R-:W-:Y:S02]  /*02c0*/  LEA.HI R2, R2, 0x1, RZ, 0x18 ;  /* 0x0000000102027811 */ /* 0x000fe400078fc0ff */
[----:B------:R-:W-:Y:S01]  /*02d0*/  LEA R5, P2, R6, UR10, 0x3 ;  /* 0x0000000a06057c11 */ /* 0x000fe2000f8418ff */
[----:B------:R-:W-:Y:S01]  /*02e0*/  IMAD.X R3, RZ, RZ, RZ, P1 ;  /* 0x000000ffff037224 */ /* 0x000fe200008e06ff */
[----:B------:R-:W-:-:S05]  /*02f0*/  LOP3.LUT R2, R2, 0x3, RZ, 0xc0, !PT ;  /* 0x0000000302027812 */ /* 0x000fca00078ec0ff */
[----:B------:R-:W-:Y:S01]  /*0300*/  IMAD.MOV R4, RZ, RZ, -R2 ;  /* 0x000000ffff047224 */ /* 0x000fe200078e0a02 */
[----:B0-----:R-:W-:-:S07]  /*0310*/  LEA.HI.X R6, R6, UR5, R3, 0x3, P2 ;  /* 0x0000000506067c11 */ /* 0x001fce00090f1c03 */
.L_x_66:
        /* <DEDUP_REMOVED lines=12> */
.L_x_65:
[----:B------:R-:W-:Y:S05]  /*03e0*/  BSYNC.RECONVERGENT B2 ;  /* 0x0000000000027941 */ /* 0x000fea0003800200 */
.L_x_64:
[----:B------:R-:W-:Y:S05]  /*03f0*/  @!P0 BRA `(.L_x_63) ;  /* 0x00000008009c8947 */ /* 0x000fea0003800000 */
[----:B------:R-:W-:Y:S01]  /*0400*/  IADD3 R2, PT, PT, -R25, UR6, RZ ;  /* 0x0000000619027c10 */ /* 0x000fe2000fffe1ff */
[----:B------:R-:W-:Y:S01]  /*0410*/  BSSY.RECONVERGENT B2, `(.L_x_67) ;  /* 0x000005d000027945 */ /* 0x000fe20003800200 */
[----:B------:R-:W-:Y:S02]  /*0420*/  PLOP3.LUT P0, PT, PT, PT, PT, 0x80, 0x8 ;  /* 0x000000000008781c */ /* 0x000fe40003f0f070 */
[----:B------:R-:W-:-:S13]  /*0430*/  ISETP.GT.AND P1, PT, R2, 0xc00, PT ;  /* 0x00000c000200780c */ /* 0x000fda0003f24270 */
[----:B------:R-:W-:Y:S05]  /*0440*/  @!P1 BRA `(.L_x_68) ;  /* 0x0000000400649947 */ /* 0x000fea0003800000 */
[----:B------:R-:W-:Y:S01]  /*0450*/  IMAD.U32 R24, RZ, RZ, UR6 ;  /* 0x00000006ff187e24 */ /* 0x000fe2000f8e00ff */
[----:B------:R-:W-:-:S03]  /*0460*/  PLOP3.LUT P0, PT, PT, PT, PT, 0x8, 0x80 ;  /* 0x000000000080781c */ /* 0x000fc60003f0e170 */
[----:B------:R-:W-:-:S10]  /*0470*/  VIADD R24, R24, 0xfffff400 ;  /* 0xfffff40018187836 */ /* 0x000fd40000000000 */
.L_x_69:
[----:B------:R-:W-:-:S04]  /*0480*/  IADD3 R2, P1, PT, R25, UR4, RZ ;  /* 0x0000000419027c10 */ /* 0x000fc8000ff3e0ff */
[----:B------:R-:W-:Y:S02]  /*0490*/  LEA.HI.X.SX32 R3, R25, RZ, 0x1, P1 ;  /* 0x000000ff19037211 */ /* 0x000fe400008f0eff */
[----:B------:R-:W-:-:S04]  /*04a0*/  LEA R14, P1, R2, UR10, 0x3 ;  /* 0x0000000a020e7c11 */ /* 0x000fc8000f8218ff */
[----:B------:R-:W-:-:S05]  /*04b0*/  LEA.HI.X R15, R2, UR7, R3, 0x3, P1 ;  /* 0x00000007020f7c11 */ /* 0x000fca00088f1c03 */
[----:B------:R-:W2:Y:S04]  /*04c0*/  LDG.E.64.CONSTANT R12, desc[UR14][R14.64] ;  /* 0x0000000e0e0c7981 */ /* 0x000ea8000c1e9b00 */
[----:B------:R-:W3:Y:S04]  /*04d0*/  LDG.E.64.CONSTANT R10, desc[UR14][R14.64+0x800] ;  /* 0x0008000e0e0a7981 */ /* 0x000ee8000c1e9b00 */
[----:B------:R-:W4:Y:S04]  /*04e0*/  LDG.E.64.CONSTANT R6, desc[UR14][R14.64+0x1000] ;  /* 0x0010000e0e067981 */ /* 0x000f28000c1e9b00 */
[----:B------:R0:W4:Y:S01]  /*04f0*/  LDG.E.64.CONSTANT R4, desc[UR14][R14.64+0x1800] ;  /* 0x0018000e0e047981 */ /* 0x000122000c1e9b00 */
[----:B------:R-:W-:-:S05]  /*0500*/  VIADD R2, R25, 0x400 ;  /* 0x0000040019027836 */ /* 0x000fca0000000000 */
[----:B------:R-:W-:-:S04]  /*0510*/  IADD3 R3, P1, PT, R2, UR4, RZ ;  /* 0x0000000402037c10 */ /* 0x000fc8000ff3e0ff */
[----:B------:R-:W-:Y:S02]  /*0520*/  LEA.HI.X.SX32 R2, R2, RZ, 0x1, P1 ;  /* 0x000000ff02027211 */ /* 0x000fe400008f0eff */
[----:B------:R-:W-:-:S04]  /*0530*/  LEA R22, P1, R3, UR10, 0x3 ;  /* 0x0000000a03167c11 */ /* 0x000fc8000f8218ff */
[----:B------:R-:W-:-:S05]  /*0540*/  LEA.HI.X R23, R3, UR7, R2, 0x3, P1 ;  /* 0x0000000703177c11 */ /* 0x000fca00088f1c02 */
[----:B------:R-:W4:Y:S04]  /*0550*/  LDG.E.64.CONSTANT R20, desc[UR14][R22.64] ;  /* 0x0000000e16147981 */ /* 0x000f28000c1e9b00 */
[----:B------:R-:W4:Y:S01]  /*0560*/  LDG.E.64.CONSTANT R18, desc[UR14][R22.64+0x800] ;  /* 0x0008000e16127981 */ /* 0x000f22000c1e9b00 */
[----:B------:R-:W-:-:S03]  /*0570*/  VIADD R26, R25, 0x800 ;  /* 0x00000800191a7836 */ /* 0x000fc60000000000 */
[----:B------:R-:W4:Y:S02]  /*0580*/  LDG.E.64.CONSTANT R2, desc[UR14][R22.64+0x1000] ;  /* 0x0010000e16027981 */ /* 0x000f24000c1e9b00 */
[C---:B------:R-:W-:Y:S02]  /*0590*/  IADD3 R27, P1, PT, R26.reuse, UR4, RZ ;  /* 0x000000041a1b7c10 */ /* 0x040fe4000ff3e0ff */
[----:B------:R1:W4:Y:S02]  /*05a0*/  LDG.E.64.CONSTANT R16, desc[UR14][R22.64+0x1800] ;  /* 0x0018000e16107981 */ /* 0x000324000c1e9b00 */
[----:B0-----:R-:W-:Y:S02]  /*05b0*/  LEA.HI.X.SX32 R14, R26, RZ, 0x1, P1 ;  /* 0x000000ff1a0e7211 */ /* 0x001fe400008f0eff */
[----:B------:R-:W-:-:S04]  /*05c0*/  LEA R26, P2, R27, UR10, 0x3 ;  /* 0x0000000a1b1a7c11 */ /* 0x000fc8000f8418ff */
[----:B------:R-:W-:-:S05]  /*05d0*/  LEA.HI.X R27, R27, UR7, R14, 0x3, P2 ;  /* 0x000000071b1b7c11 */ /* 0x000fca00090f1c0e */
[----:B------:R-:W4:Y:S01]  /*05e0*/  LDG.E.64.CONSTANT R14, desc[UR14][R26.64] ;  /* 0x0000000e1a0e7981 */ /* 0x000f22000c1e9b00 */
[----:B------:R-:W-:Y:S01]  /*05f0*/  VIADD R28, R25, 0xc00 ;  /* 0x00000c00191c7836 */ /* 0x000fe20000000000 */
[----:B--2--5:R-:W-:-:S06]  /*0600*/  DSETP.GEU.AND P1, PT, R8, R12, PT ;  /* 0x0000000c0800722a */ /* 0x024fcc0003f2e000 */
[----:B------:R-:W-:Y:S02]  /*0610*/  FSEL R8, R12, R8, !P1 ;  /* 0x000000080c087208 */ /* 0x000fe40004800000 */
[----:B------:R-:W-:Y:S02]  /*0620*/  FSEL R9, R13, R9, !P1 ;  /* 0x000000090d097208 */ /* 0x000fe40004800000 */
[----:B------:R-:W2:Y:S04]  /*0630*/  LDG.E.64.CONSTANT R12, desc[UR14][R26.64+0x800] ;  /* 0x0008000e1a0c7981 */ /* 0x000ea8000c1e9b00 */
[----:B---3--:R-:W-:-:S06]  /*0640*/  DSETP.GEU.AND P1, PT, R8, R10, PT ;  /* 0x0000000a0800722a */ /* 0x008fcc0003f2e000 */
[----:B------:R-:W-:Y:S02]  /*0650*/  FSEL R8, R10, R8, !P1 ;  /* 0x000000080a087208 */ /* 0x000fe40004800000 */
[----:B------:R-:W-:Y:S02]  /*0660*/  FSEL R9, R11, R9, !P1 ;  /* 0x000000090b097208 */ /* 0x000fe40004800000 */
[----:B------:R-:W3:Y:S04]  /*0670*/  LDG.E.64.CONSTANT R10, desc[UR14][R26.64+0x1000] ;  /* 0x0010000e1a0a7981 */ /* 0x000ee8000c1e9b00 */
[----:B----4-:R-:W-:-:S06]  /*0680*/  DSETP.GEU.AND P1, PT, R8, R6, PT ;  /* 0x000000060800722a */ /* 0x010fcc0003f2e000 */
[----:B------:R-:W-:Y:S02]  /*0690*/  FSEL R6, R6, R8, !P1 ;  /* 0x0000000806067208 */ /* 0x000fe40004800000 */
[----:B------:R-:W-:Y:S02]  /*06a0*/  FSEL R7, R7, R9, !P1 ;  /* 0x0000000907077208 */ /* 0x000fe40004800000 */
[----:B------:R-:W4:Y:S04]  /*06b0*/  LDG.E.64.CONSTANT R8, desc[UR14][R26.64+0x1800] ;  /* 0x0018000e1a087981 */ /* 0x000f28000c1e9b00 */
[----:B------:R-:W-:-:S06]  /*06c0*/  DSETP.GEU.AND P1, PT, R6, R4, PT ;  /* 0x000000040600722a */ /* 0x000fcc0003f2e000 */
[----:B-1----:R-:W-:Y:S02]  /*06d0*/  FSEL R22, R4, R6, !P1 ;  /* 0x0000000604167208 */ /* 0x002fe40004800000 */
[----:B------:R-:W-:Y:S02]  /*06e0*/  FSEL R23, R5, R7, !P1 ;  /* 0x0000000705177208 */ /* 0x000fe40004800000 */
[----:B------:R-:W-:-:S04]  /*06f0*/  IADD3 R5, P1, PT, R28, UR4, RZ ;  /* 0x000000041c057c10 */ /* 0x000fc8000ff3e0ff */
[----:B------:R-:W-:Y:S02]  /*0700*/  LEA.HI.X.SX32 R28, R28, RZ, 0x1, P1 ;  /* 0x000000ff1c1c7211 */ /* 0x000fe400008f0eff */
[----:B------:R-:W-:-:S04]  /*0710*/  LEA R4, P1, R5, UR10, 0x3 ;  /* 0x0000000a05047c11 */ /* 0x000fc8000f8218ff */
[----:B------:R-:W-:-:S05]  /*0720*/  LEA.HI.X R5, R5, UR7, R28, 0x3, P1 ;  /* 0x0000000705057c11 */ /* 0x000fca00088f1c1c */
[----:B------:R-:W4:Y:S01]  /*0730*/  LDG.E.64.CONSTANT R6, desc[UR14][R4.64] ;  /* 0x0000000e04067981 */ /* 0x000f22000c1e9b00 */
[----:B------:R-:W-:-:S03]  /*0740*/  DSETP.GEU.AND P1, PT, R22, R20, PT ;  /* 0x000000141600722a */ /* 0x000fc60003f2e000 */
[----:B------:R-:W4:Y:S03]  /*0750*/  LDG.E.64.CONSTANT R26, desc[UR14][R4.64+0x1800] ;  /* 0x0018000e041a7981 */ /* 0x000f26000c1e9b00 */
[----:B------:R-:W-:Y:S02]  /*0760*/  FSEL R22, R20, R22, !P1 ;  /* 0x0000001614167208 */ /* 0x000fe40004800000 */
[----:B------:R-:W-:Y:S02]  /*0770*/  FSEL R23, R21, R23, !P1 ;  /* 0x0000001715177208 */ /* 0x000fe40004800000 */
[----:B------:R-:W4:Y:S04]  /*0780*/  LDG.E.64.CONSTANT R20, desc[UR14][R4.64+0x800] ;  /* 0x0008000e04147981 */ /* 0x000f28000c1e9b00 */
[----:B------:R-:W-:-:S06]  /*0790*/  DSETP.GEU.AND P1, PT, R22, R18, PT ;  /* 0x000000121600722a */ /* 0x000fcc0003f2e000 */
[----:B------:R-:W-:Y:S02]  /*07a0*/  FSEL R18, R18, R22, !P1 ;  /* 0x0000001612127208 */ /* 0x000fe40004800000 */
[----:B------:R-:W-:Y:S02]  /*07b0*/  FSEL R19, R19, R23, !P1 ;  /* 0x0000001713137208 */ /* 0x000fe40004800000 */
[----:B------:R-:W4:Y:S04]  /*07c0*/  LDG.E.64.CONSTANT R22, desc[UR14][R4.64+0x1000] ;  /* 0x0010000e04167981 */ /* 0x000f28000c1e9b00 */
        /* <DEDUP_REMOVED lines=9> */
[----:B------:R-:W-:-:S05]  /*0860*/  VIADD R25, R25, 0x1000 ;  /* 0x0000100019197836 */ /* 0x000fca0000000000 */
[----:B------:R-:W-:Y:S01]  /*0870*/  ISETP.GE.AND P2, PT, R25, R24, PT ;  /* 0x000000181900720c */ /* 0x000fe20003f46270 */
        /* <DEDUP_REMOVED lines=22> */
.L_x_68:
[----:B------:R-:W-:Y:S05]  /*09e0*/  BSYNC.RECONVERGENT B2 ;  /* 0x0000000000027941 */ /* 0x000fea0003800200 */
.L_x_67:
[----:B------:R-:W-:Y:S01]  /*09f0*/  IADD3 R2, PT, PT, -R25, UR6, RZ ;  /* 0x0000000619027c10 */ /* 0x000fe2000fffe1ff */
[----:B------:R-:W-:Y:S03]  /*0a00*/  BSSY.RECONVERGENT B2, `(.L_x_70) ;  /* 0x000002f000027945 */ /* 0x000fe60003800200 */
[----:B------:R-:W-:-:S13]  /*0a10*/  ISETP.GT.AND P1, PT, R2, 0x400, PT ;  /* 0x000004000200780c */ /* 0x000fda0003f24270 */
[----:B------:R-:W-:Y:S05]  /*0a20*/  @!P1 BRA `(.L_x_71) ;  /* 0x0000000000b09947 */ /* 0x000fea0003800000 */
[----:B------:R-:W0:Y:S01]  /*0a30*/  LDCU UR5, c[0x0][0x384] ;  /* 0x00007080ff0577ac */ /* 0x000e220008000800 */
[----:B------:R-:W-:-:S04]  /*0a40*/  IADD3 R3, P0, PT, R25, UR4, RZ ;  /* 0x0000000419037c10 */ /* 0x000fc8000ff1e0ff */
[----:B------:R-:W-:Y:S02]  /*0a50*/  LEA.HI.X.SX32 R2, R25, RZ, 0x1, P0 ;  /* 0x000000ff19027211 */ /* 0x000fe400000f0eff */
[----:B------:R-:W-:-:S04]  /*0a60*/  LEA R20, P0, R3, UR10, 0x3 ;  /* 0x0000000a03147c11 */ /* 0x000fc8000f8018ff */
[----:B0-----:R-:W-:-:S05]  /*0a70*/  LEA.HI.X R21, R3, UR5, R2, 0x3, P0 ;  /* 0x0000000503157c11 */ /* 0x001fca00080f1c02 */
[----:B------:R-:W2:Y:S04]  /*0a80*/  LDG.E.64.CONSTANT R18, desc[UR14][R20.64] ;  /* 0x0000000e14127981 */ /* 0x000ea8000c1e9b00 */
[----:B------:R-:W3:Y:S04]  /*0a90*/  LDG.E.64.CONSTANT R16, desc[UR14][R20.64+0x800] ;  /* 0x0008000e14107981 */ /* 0x000ee8000c1e9b00 */
[----:B------:R-:W4:Y:S01]  /*0aa0*/  LDG.E.64.CONSTANT R2, desc[UR14][R20.64+0x1000] ;  /* 0x0010000e14027981 */ /* 0x000f22000c1e9b00 */
[----:B------:R-:W-:-:S03]  /*0ab0*/  VIADD R4, R25, 0x400 ;  /* 0x0000040019047836 */ /* 0x000fc60000000000 */
[----:B------:R-:W4:Y:S02]  /*0ac0*/  LDG.E.64.CONSTANT R12, desc[UR14][R20.64+0x1800] ;  /* 0x0018000e140c7981 */ /* 0x000f24000c1e9b00 */
[----:B------:R-:W-:-:S04]  /*0ad0*/  IADD3 R5, P0, PT, R4, UR4, RZ ;  /* 0x0000000404057c10 */ /* 0x000fc8000ff1e0ff */
[----:B------:R-:W-:Y:S02]  /*0ae0*/  LEA.HI.X.SX32 R4, R4, RZ, 0x1, P0 ;  /* 0x000000ff04047211 */ /* 0x000fe400000f0eff */
[----:B------:R-:W-:-:S04]  /*0af0*/  LEA R22, P0, R5, UR10, 0x3 ;  /* 0x0000000a05167c11 */ /* 0x000fc8000f8018ff */
[----:B------:R-:W-:-:S05]  /*0b00*/  LEA.HI.X R23, R5, UR5, R4, 0x3, P0 ;  /* 0x0000000505177c11 */ /* 0x000fca00080f1c04 */
        /* <DEDUP_REMOVED lines=30> */
.L_x_71:
[----:B------:R-:W-:Y:S05]  /*0cf0*/  BSYNC.RECONVERGENT B2 ;  /* 0x0000000000027941 */ /* 0x000fea0003800200 */
.L_x_70:
[----:B------:R-:W-:-:S13]  /*0d00*/  ISETP.LT.OR P0, PT, R25, UR6, P0 ;  /* 0x0000000619007c0c */ /* 0x000fda0008701670 */
        /* <DEDUP_REMOVED lines=22> */
.L_x_63:
[----:B------:R-:W-:Y:S05]  /*0e70*/  BSYNC.RECONVERGENT B1 ;  /* 0x0000000000017941 */ /* 0x000fea0003800200 */
.L_x_62:
[----:B------:R-:W-:-:S09]  /*0e80*/  UISETP.GE.AND UP0, UPT, UR6, 0x100, UPT ;  /* 0x000001000600788c */ /* 0x000fd2000bf06270 */
[----:B------:R-:W-:Y:S05]  /*0e90*/  BRA.U !UP0, `(.L_x_72) ;  /* 0x00000005082c7547 */ /* 0x000fea000b800000 */
        /* <DEDUP_REMOVED lines=50> */
[----:B-1----:R-:W1:Y:S04]  /*11c0*/  LDS.128 R4, [UR4+0x20] ;  /* 0x00002004ff047984 */ /* 0x002e680008000c00 */
[----:B------:R-:W2:Y:S01]  /*11d0*/  LDS.128 R8, [UR4+0x30] ;  /* 0x00003004ff087984 */ /* 0x000ea20008000c00 */
        /* <DEDUP_REMOVED lines=8> */
[----:B------:R-:W-:Y:S02]  /*1260*/  FSEL R5, R5, R3, !P1 ;  /* 0x0000000305057208 */ /* 0x000fe40004800000 */
[----:B------:R-:W0:Y:S04]  /*1270*/  LDS.64 R2, [UR4+0x40] ;  /* 0x00004004ff027984 */ /* 0x000e280008000a00 */
[----:B------:R-:W-:-:S06]  /*1280*/  DSETP.GEU.AND P1, PT, R4, R6, PT ;  /* 0x000000060400722a */ /* 0x000fcc0003f2e000 */
[----:B------:R-:W-:Y:S02]  /*1290*/  FSEL R4, R6, R4, !P1 ;  /* 0x0000000406047208 */ /* 0x000fe40004800000 */
[----:B------:R-:W-:-:S06]  /*12a0*/  FSEL R5, R7, R5, !P1 ;  /* 0x0000000507057208 */ /* 0x000fcc0004800000 */
[----:B--2---:R-:W-:-:S06]  /*12b0*/  DSETP.GEU.AND P1, PT, R4, R8, PT ;  /* 0x000000080400722a */ /* 0x004fcc0003f2e000 */
[----:B------:R-:W-:Y:S02]  /*12c0*/  FSEL R4, R8, R4, !P1 ;  /* 0x0000000408047208 */ /* 0x000fe40004800000 */
[----:B------:R-:W-:-:S06]  /*12d0*/  FSEL R5, R9, R5, !P1 ;  /* 0x0000000509057208 */ /* 0x000fcc0004800000 */
[----:B------:R-:W-:-:S06]  /*12e0*/  DSETP.GEU.AND P1, PT, R4, R10, PT ;  /* 0x0000000a0400722a */ /* 0x000fcc0003f2e000 */
[----:B------:R-:W-:Y:S02]  /*12f0*/  FSEL R4, R10, R4, !P1 ;  /* 0x000000040a047208 */ /* 0x000fe40004800000 */
[----:B------:R-:W-:-:S06]  /*1300*/  FSEL R5, R11, R5, !P1 ;  /* 0x000000050b057208 */ /* 0x000fcc0004800000 */
[----:B0-----:R-:W-:-:S06]  /*1310*/  DSETP.GEU.AND P1, PT, R4, R2, PT ;  /* 0x000000020400722a */ /* 0x001fcc0003f2e000 */
[----:B------:R-:W-:Y:S02]  /*1320*/  FSEL R2, R2, R4, !P1 ;  /* 0x0000000402027208 */ /* 0x000fe40004800000 */
[----:B------:R-:W-:Y:S01]  /*1330*/  FSEL R3, R3, R5, !P1 ;  /* 0x0000000503037208 */ /* 0x000fe20004800000 */
[----:B------:R-:W-:Y:S06]  /*1340*/  BRA `(.L_x_73) ;  /* 0x0000004c00d87947 */ /* 0x000fec0003800000 */
.L_x_72:
[----:B------:R-:W-:Y:S01]  /*1350*/  LOP3.LUT R2, R0, 0x3e0, RZ, 0xc0, !PT ;  /* 0x000003e000027812 */ /* 0x000fe200078ec0ff */
[----:B------:R-:W0:Y:S04]  /*1360*/  S2R R10, SR_LANEID ;  /* 0x00000000000a7919 */ /* 0x000e280000000000 */
[----:B------:R-:W-:Y:S01]  /*1370*/  VIADD R3, R2, 0x20 ;  /* 0x0000002002037836 */ /* 0x000fe20000000000 */
[----:B------:R-:W-:-:S04]  /*1380*/  LOP3.LUT R2, RZ, R2, RZ, 0x33, !PT ;  /* 0x00000002ff027212 */ /* 0x000fc800078e33ff */
[----:B------:R-:W-:Y:S01]  /*1390*/  ISETP.GT.AND P0, PT, R3, UR6, PT ;  /* 0x0000000603007c0c */ /* 0x000fe2000bf04270 */
[----:B------:R-:W-:-:S05]  /*13a0*/  VIADD R2, R2, UR6 ;  /* 0x0000000602027c36 */ /* 0x000fca0008000000 */
[----:B------:R-:W-:-:S05]  /*13b0*/  SEL R3, R2, 0x1f, P0 ;  /* 0x0000001f02037807 */ /* 0x000fca0000000000 */
[----:B-----5:R-:W-:Y:S04]  /*13c0*/  SHFL.DOWN PT, R4, R8, 0x1, R3 ;  /* 0x0820000008047989 */ /* 0x020fe800000e0003 */
[----:B------:R-:W1:Y:S01]  /*13d0*/  SHFL.DOWN PT, R5, R9, 0x1, R3 ;  /* 0x0820000009057989 */ /* 0x000e6200000e0003 */
[----:B0-----:R-:W-:Y:S01]  /*13e0*/  ISETP.GE.AND P0, PT, R10, R3, PT ;  /* 0x000000030a00720c */ /* 0x001fe20003f06270 */
[----:B-1----:R-:W-:-:S06]  /*13f0*/  DSETP.GEU.AND P1, PT, R8, R4, PT ;  /* 0x000000040800722a */ /* 0x002fcc0003f2e000 */
[-C--:B------:R-:W-:Y:S01]  /*1400*/  FSEL R7, R4, R8.reuse, !P1 ;  /* 0x0000000804077208 */ /* 0x080fe20004800000 */
[----:B------:R-:W-:Y:S01]  /*1410*/  VIADD R4, R10, 0x2 ;  /* 0x000000020a047836 */ /* 0x000fe20000000000 */
[-C--:B------:R-:W-:Y:S02]  /*1420*/  FSEL R5, R5, R9.reuse, !P1 ;  /* 0x0000000905057208 */ /* 0x080fe40004800000 */
[----:B------:R-:W-:Y:S02]  /*1430*/  FSEL R2, R7, R8, !P0 ;  /* 0x0000000807027208 */ /* 0x000fe40004000000 */
[----:B------:R-:W-:Y:S02]  /*1440*/  FSEL R5, R5, R9, !P0 ;  /* 0x0000000905057208 */ /* 0x000fe40004000000 */
[----:B------:R-:W-:Y:S01]  /*1450*/  ISETP.GT.AND P0, PT, R4, R3, PT ;  /* 0x000000030400720c */ /* 0x000fe20003f04270 */
[----:B------:R-:W-:Y:S01]  /*1460*/  SHFL.DOWN PT, R6, R2, 0x2, R3 ;  /* 0x0840000002067989 */ /* 0x000fe200000e0003 */
[----:B------:R-:W-:-:S03]  /*1470*/  IMAD.MOV.U32 R4, RZ, RZ, R2 ;  /* 0x000000ffff047224 */ /* 0x000fc600078e0002 */
[----:B------:R-:W0:Y:S03]  /*1480*/  SHFL.DOWN PT, R7, R5, 0x2, R3 ;  /* 0x0840000005077989 */ /* 0x000e2600000e0003 */
[----:B0-----:R-:W-:Y:S01]  /*1490*/  DSETP.GEU.AND P1, PT, R4, R6, PT ;  /* 0x000000060400722a */ /* 0x001fe20003f2e000 */
[----:B------:R-:W-:-:S05]  /*14a0*/  VIADD R4, R10, 0x4 ;  /* 0x000000040a047836 */ /* 0x000fca0000000000 */
[----:B------:R-:W-:Y:S02]  /*14b0*/  @!P0 FSEL R2, R6, R2, !P1 ;  /* 0x0000000206028208 */ /* 0x000fe40004800000 */
[----:B------:R-:W-:Y:S02]  /*14c0*/  @!P0 FSEL R5, R7, R5, !P1 ;  /* 0x0000000507058208 */ /* 0x000fe40004800000 */
        /* <DEDUP_REMOVED lines=10> */
[----:B------:R-:W-:Y:S01]  /*1570*/  IMAD.MOV.U32 R4, RZ, RZ, R2 ;  /* 0x000000ffff047224 */ /* 0x000fe200078e0002 */
[C---:B------:R-:W-:Y:S02]  /*1580*/  ISETP.NE.AND P0, PT, R10.reuse, RZ, PT ;  /* 0x000000ff0a00720c */ /* 0x040fe40003f05270 */
[----:B------:R-:W0:Y:S11]  /*1590*/  SHFL.DOWN PT, R7, R5, 0x8, R3 ;  /* 0x0900000005077989 */ /* 0x000e3600000e0003 */
[----:B------:R-:W1:Y:S01]  /*15a0*/  @!P0 S2R R9, SR_CgaCtaId ;  /* 0x0000000000098919 */ /* 0x000e620000008800 */
[----:B------:R-:W-:Y:S01]  /*15b0*/  @!P0 MOV R8, 0x400 ;  /* 0x0000040000088802 */ /* 0x000fe20000000f00 */
[----:B0-----:R-:W-:Y:S01]  /*15c0*/  DSETP.GEU.AND P2, PT, R4, R6, PT ;  /* 0x000000060400722a */ /* 0x001fe20003f4e000 */
[----:B------:R-:W-:-:S05]  /*15d0*/  VIADD R4, R10, 0x10 ;  /* 0x000000100a047836 */ /* 0x000fca0000000000 */
[----:B------:R-:W-:Y:S02]  /*15e0*/  @!P1 FSEL R2, R6, R2, !P2 ;  /* 0x0000000206029208 */ /* 0x000fe40005000000 */
[----:B------:R-:W-:Y:S02]  /*15f0*/  @!P1 FSEL R5, R7, R5, !P2 ;  /* 0x0000000507059208 */ /* 0x000fe40005000000 */
[----:B------:R-:W-:Y:S01]  /*1600*/  ISETP.GT.AND P1, PT, R4, R3, PT ;  /* 0x000000030400720c */ /* 0x000fe20003f24270 */
[----:B------:R-:W-:Y:S01]  /*1610*/  SHFL.DOWN PT, R6, R2, 0x10, R3 ;  /* 0x0a00000002067989 */ /* 0x000fe200000e0003 */
[----:B------:R-:W-:-:S03]  /*1620*/  @!P0 SHF.R.U32.HI R4, RZ, 0x2, R0 ;  /* 0x00000002ff048819 */ /* 0x000fc60000011600 */
[----:B------:R0:W2:Y:S01]  /*1630*/  SHFL.DOWN PT, R7, R5, 0x10, R3 ;  /* 0x0a00000005077989 */ /* 0x0000a200000e0003 */
[----:B------:R-:W-:Y:S02]  /*1640*/  @!P0 LOP3.LUT R4, R4, 0xf8, RZ, 0xc0, !PT ;  /* 0x000000f804048812 */ /* 0x000fe400078ec0ff */
[----:B-1----:R-:W-:-:S05]  /*1650*/  @!P0 LEA R9, R9, R8, 0x18 ;  /* 0x0000000809098211 */ /* 0x002fca00078ec0ff */
[----:B------:R-:W-:Y:S02]  /*1660*/  @!P0 IMAD.IADD R9, R4, 0x1, R9 ;  /* 0x0000000104098824 */ /* 0x000fe400078e0209 */
[----:B0-----:R-:W-:-:S06]  /*1670*/  IMAD.MOV.U32 R3, RZ, RZ, R5 ;  /* 0x000000ffff037224 */ /* 0x001fcc00078e0005 */
[----:B--2---:R-:W-:-:S06]  /*1680*/  DSETP.GEU.AND P2, PT, R2, R6, PT ;  /* 0x000000060200722a */ /* 0x004fcc0003f4e000 */
[----:B------:R-:W-:Y:S02]  /*1690*/  @!P1 FSEL R5, R7, R5, !P2 ;  /* 0x0000000507059208 */ /* 0x000fe40005000000 */
[----:B------:R-:W-:-:S03]  /*16a0*/  @!P1 FSEL R2, R6, R2, !P2 ;  /* 0x0000000206029208 */ /* 0x000fc60005000000 */
[----:B------:R-:W-:-:S05]  /*16b0*/  IMAD.MOV.U32 R3, RZ, RZ, R5 ;  /* 0x000000ffff037224 */ /* 0x000fca00078e0005 */
[----:B------:R1:W-:Y:S01]  /*16c0*/  @!P0 STS.64 [R9+0x8], R2 ;  /* 0x0000080209008388 */ /* 0x0003e20000000a00 */
[----:B------:R-:W-:Y:S01]  /*16d0*/  BAR.SYNC.DEFER_BLOCKING 0x0 ;  /* 0x0000000000007b1d */ /* 0x000fe20000010000 */
[----:B------:R-:W-:-:S13]  /*16e0*/  ISETP.NE.AND P0, PT, R0, RZ, PT ;  /* 0x000000ff0000720c */ /* 0x000fda0003f05270 */
[----:B-1----:R-:W-:Y:S05]  /*16f0*/  @P0 BRA `(.L_x_73) ;  /* 0x0000004800ec0947 */ /* 0x002fea0003800000 */
[----:B------:R-:W0:Y:S01]  /*1700*/  S2UR UR5, SR_CgaCtaId ;  /* 0x00000000000579c3 */ /* 0x000e220000008800 */
[----:B------:R-:W-:Y:S01]  /*1710*/  UMOV UR4, 0x400 ;  /* 0x0000040000047882 */ /* 0x000fe20000000000 */
[----:B------:R-:W-:Y:S02]  /*1720*/  UISETP.GT.AND UP0, UPT, UR6, 0x20, UPT ;  /* 0x000000200600788c */ /* 0x000fe4000bf04270 */
[----:B------:R-:W-:-:S04]  /*1730*/  UISETP.GT.AND UP1, UPT, UR6, 0x40, UPT ;  /* 0x000000400600788c */ /* 0x000fc8000bf24270 */
[----:B------:R-:W-:Y:S01]  /*1740*/  PLOP3.LUT P3, PT, PT, PT, UP0, 0x80, 0x8 ;  /* 0x000000000008781c */ /* 0x000fe20003f6f008 */
[----:B------:R-:W-:Y:S01]  /*1750*/  UISETP.GT.AND UP0, UPT, UR6, 0x60, UPT ;  /* 0x000000600600788c */ /* 0x000fe2000bf04270 */
[----:B------:R-:W-:Y:S01]  /*1760*/  PLOP3.LUT P2, PT, PT, PT, UP1, 0x80, 0x8 ;  /* 0x000000000008781c */ /* 0x000fe20003f4f018 */
[----:B0-----:R-:W-:-:S09]  /*1770*/  ULEA UR4, UR5, UR4, 0x18 ;  /* 0x0000000405047291 */ /* 0x001fd2000f8ec0ff */
[----:B------:R-:W0:Y:S04]  /*1780*/  LDS.128 R12, [UR4+0x10] ;  /* 0x00001004ff0c7984 */ /* 0x000e280008000c00 */
[----:B------:R-:W1:Y:S01]  /*1790*/  LDS.128 R4, [UR4+0x20] ;  /* 0x00002004ff047984 */ /* 0x000e620008000c00 */
[----:B0-----:R-:W-:-:S06]  /*17a0*/  DSETP.GEU.AND P1, PT, R2, R12, PT ;  /* 0x0000000c0200722a */ /* 0x001fcc0003f2e000 */
[-C--:B------:R-:W-:Y:S02]  /*17b0*/  FSEL R9, R12, R2.reuse, !P1 ;  /* 0x000000020c097208 */ /* 0x080fe40004800000 */
[-C--:B------:R-:W-:Y:S02]  /*17c0*/  FSEL R11, R13, R3.reuse, !P1 ;  /* 0x000000030d0b7208 */ /* 0x080fe40004800000 */
[----:B------:R-:W-:Y:S02]  /*17d0*/  FSEL R13, R9, R2, P3 ;  /* 0x00000002090d7208 */ /* 0x000fe40001800000 */
[----:B------:R-:W-:Y:S02]  /*17e0*/  FSEL R0, R11, R3, P3 ;  /* 0x000000030b007208 */ /* 0x000fe40001800000 */
[----:B------:R-:W-:Y:S01]  /*17f0*/  PLOP3.LUT P1, PT, PT, PT, UP0, 0x80, 0x8 ;  /* 0x000000000008781c */ /* 0x000fe20003f2f008 */
[----:B------:R-:W-:Y:S01]  /*1800*/  IMAD.MOV.U32 R2, RZ, RZ, R13 ;  /* 0x000000ffff027224 */ /* 0x000fe200078e000d */
[----:B------:R-:W0:Y:S01]  /*1810*/  LDS.128 R8, [UR4+0x30] ;  /* 0x00003004ff087984 */ /* 0x000e220008000c00 */
[----:B------:R-:W-:Y:S01]  /*1820*/  IMAD.MOV.U32 R3, RZ, RZ, R0 ;  /* 0x000000ffff037224 */ /* 0x000fe200078e0000 */
[----:B------:R-:W-:-:S05]  /*1830*/  UISETP.GT.AND UP0, UPT, UR6, 0x80, UPT ;  /* 0x000000800600788c */ /* 0x000fca000bf04270 */
[----:B------:R-:W-:-:S06]  /*1840*/  DSETP.GEU.AND P3, PT, R2, R14, PT ;  /* 0x0000000e0200722a */ /* 0x000fcc0003f6e000 */
[----:B------:R-:W-:Y:S02]  /*1850*/  @P2 FSEL R13, R14, R13, !P3 ;  /* 0x0000000d0e0d2208 */ /* 0x000fe40005800000 */
[----:B------:R-:W-:Y:S02]  /*1860*/  @P2 FSEL R0, R15, R0, !P3 ;  /* 0x000000000f002208 */ /* 0x000fe40005800000 */
[----:B------:R-:W-:Y:S01]  /*1870*/  PLOP3.LUT P2, PT, PT, PT, UP0, 0x80, 0x8 ;  /* 0x000000000008781c */ /* 0x000fe20003f4f008 */
[----:B------:R-:W-:Y:S01]  /*1880*/  IMAD.MOV.U32 R2, RZ, RZ, R13 ;  /* 0x000000ffff027224 */ /* 0x000fe200078e000d */
[----:B------:R-:W-:Y:S01]  /*1890*/  UISETP.GT.AND UP0, UPT, UR6, 0xa0, UPT ;  /* 0x000000a00600788c */ /* 0x000fe2000bf04270 */
[----:B------:R-:W-:-:S06]  /*18a0*/  IMAD.MOV.U32 R3, RZ, RZ, R0 ;  /* 0x000000ffff037224 */ /* 0x000fcc00078e0000 */
[----:B-1----:R-:W-:Y:S01]  /*18b0*/  DSETP.GEU.AND P3, PT, R2, R4, PT ;  /* 0x000000040200722a */ /* 0x002fe20003f6e000 */
[----:B------:R-:W1:Y:S05]  /*18c0*/  LDS.64 R2, [UR4+0x40] ;  /* 0x00004004ff027984 */ /* 0x000e6a0008000a00 */
[----:B------:R-:W-:Y:S02]  /*18d0*/  @P1 FSEL R13, R4, R13, !P3 ;  /* 0x0000000d040d1208 */ /* 0x000fe40005800000 */
[----:B------:R-:W-:Y:S02]  /*18e0*/  @P1 FSEL R0, R5, R0, !P3 ;  /* 0x0000000005001208 */ /* 0x000fe40005800000 */
[----:B------:R-:W-:Y:S01]  /*18f0*/  PLOP3.LUT P1, PT, PT, PT, UP0, 0x80, 0x8 ;  /* 0x000000000008781c */ /* 0x000fe20003f2f008 */
[----:B------:R-:W-:Y:S01]  /*1900*/  IMAD.MOV.U32 R4, RZ, RZ, R13 ;  /* 0x000000ffff047224 */ /* 0x000fe200078e000d */
[----:B------:R-:W-:Y:S01]  /*1910*/  UISETP.GT.AND UP0, UPT, UR6, 0xc0, UPT ;  /* 0x000000c00600788c */ /* 0x000fe2000bf04270 */
[----:B------:R-:W-:-:S06]  /*1920*/  IMAD.MOV.U32 R5, RZ, RZ, R0 ;  /* 0x000000ffff057224 */ /* 0x000fcc00078e0000 */
[----:B------:R-:W-:-:S06]  /*1930*/  DSETP.GEU.AND P3, PT, R4, R6, PT ;  /* 0x000000060400722a */ /* 0x000fcc0003f6e000 */
[----:B------:R-:W-:Y:S02]  /*1940*/  @P2 FSEL R13, R6, R13, !P3 ;  /* 0x0000000d060d2208 */ /* 0x000fe40005800000 */
[----:B------:R-:W-:Y:S02]  /*1950*/  @P2 FSEL R0, R7, R0, !P3 ;  /* 0x0000000007002208 */ /* 0x000fe40005800000 */
[----:B------:R-:W-:Y:S01]  /*1960*/  PLOP3.LUT P2, PT, PT, PT, UP0, 0x80, 0x8 ;  /* 0x000000000008781c */ /* 0x000fe20003f4f008 */
[----:B------:R-:W-:Y:S01]  /*1970*/  IMAD.MOV.U32 R4, RZ, RZ, R13 ;  /* 0x000000ffff047224 */ /* 0x000fe200078e000d */
[----:B------:R-:W-:Y:S01]  /*1980*/  UISETP.GT.AND UP0, UPT, UR6, 0xe0, UPT ;  /* 0x000000e00600788c */ /* 0x000fe2000bf04270 */
[----:B------:R-:W-:-:S06]  /*1990*/  IMAD.MOV.U32 R5, RZ, RZ, R0 ;  /* 0x000000ffff057224 */ /* 0x000fcc00078e0000 */
[----:B0-----:R-:W-:-:S06]  /*19a0*/  DSETP.GEU.AND P3, PT, R4, R8, PT ;  /* 0x000000080400722a */ /* 0x001fcc0003f6e000 */
[----:B------:R-:W-:Y:S02]  /*19b0*/  @P1 FSEL R13, R8, R13, !P3 ;  /* 0x0000000d080d1208 */ /* 0x000fe40005800000 */
[----:B------:R-:W-:Y:S02]  /*19c0*/  @P1 FSEL R0, R9, R0, !P3 ;  /* 0x0000000009001208 */ /* 0x000fe40005800000 */
[----:B------:R-:W-:Y:S01]  /*19d0*/  PLOP3.LUT P1, PT, PT, PT, UP0, 0x80, 0x8 ;  /* 0x000000000008781c */ /* 0x000fe20003f2f008 */
[----:B------:R-:W-:Y:S02]  /*19e0*/  IMAD.MOV.U32 R4, RZ, RZ, R13 ;  /* 0x000000ffff047224 */ /* 0x000fe400078e000d */
[----:B------:R-:W-:-:S06]  /*19f0*/  IMAD.MOV.U32 R5, RZ, RZ, R0 ;  /* 0x000000ffff057224 */ /* 0x000fcc00078e0000 */
[----:B------:R-:W-:-:S06]  /*1a00*/  DSETP.GEU.AND P3, PT, R4, R10, PT ;  /* 0x0000000a0400722a */ /* 0x000fcc0003f6e000 */
[----:B------:R-:W-:Y:S02]  /*1a10*/  @P2 FSEL R13, R10, R13, !P3 ;  /* 0x0000000d0a0d2208 */ /* 0x000fe40005800000 */
[----:B------:R-:W-:-:S03]  /*1a20*/  @P2 FSEL R0, R11, R0, !P3 ;  /* 0x000000000b002208 */ /* 0x000fc60005800000 */
[----:B------:R-:W-:Y:S02]  /*1a30*/  IMAD.MOV.U32 R4, RZ, RZ, R13 ;  /* 0x000000ffff047224 */ /* 0x000fe400078e000d */
[----:B------:R-:W-:-:S06]  /*1a40*/  IMAD.MOV.U32 R5, RZ, RZ, R0 ;  /* 0x000000ffff057224 */ /* 0x000fcc00078e0000 */
[----:B-1----:R-:W-:-:S06]  /*1a50*/  DSETP.GEU.AND P2, PT, R4, R2, PT ;  /* 0x000000020400722a */ /* 0x002fcc0003f4e000 */
[----:B------:R-:W-:Y:S02]  /*1a60*/  @P1 FSEL R13, R2, R13, !P2 ;  /* 0x0000000d020d1208 */ /* 0x000fe40005000000 */
[----:B------:R-:W-:-:S03]  /*1a70*/  @P1 FSEL R0, R3, R0, !P2 ;  /* 0x0000000003001208 */ /* 0x000fc60005000000 */
[----:B------:R-:W-:Y:S02]  /*1a80*/  IMAD.MOV.U32 R2, RZ, RZ, R13 ;  /* 0x000000ffff027224 */ /* 0x000fe400078e000d */
[----:B------:R-:W-:Y:S01]  /*1a90*/  IMAD.MOV.U32 R3, RZ, RZ, R0 ;  /* 0x000000ffff037224 */ /* 0x000fe200078e0000 */
[----:B------:R-:W-:Y:S06]  /*1aa0*/  BRA `(.L_x_73) ;  /* 0x0000004800007947 */ /* 0x000fec0003800000 */
.L_x_59:
[----:B------:R-:W0:Y:S01]  /*1ab0*/  S2R R0, SR_TID.X ;  /* 0x0000000000007919 */ /* 0x000e220000002100 */
[----:B------:R-:W1:Y:S01]  /*1ac0*/  LDC.64 R2, c[0x0][0x380] ;  /* 0x0000e000ff027b82 */ /* 0x000e620000000a00 */
[----:B0-----:R-:W-:-:S04]  /*1ad0*/  IMAD.SHL.U32 R4, R0, 0x4, RZ ;  /* 0x0000000400047824 */ /* 0x001fc800078e00ff */
[----:B------:R-:W-:-:S04]  /*1ae0*/  VIADD R5, R4, UR4 ;  /* 0x0000000404057c36 */ /* 0x000fc80008000000 */
[----:B-1----:R-:W-:-:S05]  /*1af0*/  IMAD.WIDE.U32 R2, R5, 0x8, R2 ;  /* 0x0000000805027825 */ /* 0x002fca00078e0002 */
[----:B------:R-:W2:Y:S04]  /*1b00*/  LDG.E.128.CONSTANT R16, desc[UR14][R2.64] ;  /* 0x0000000e02107981 */ /* 0x000ea8000c1e9d00 */
[----:B------:R-:W3:Y:S04]  /*1b10*/  LDG.E.128.CONSTANT R8, desc[UR14][R2.64+0x10] ;  /* 0x0000100e02087981 */ /* 0x000ee8000c1e9d00 */
[----:B------:R-:W4:Y:S04]  /*1b20*/  LDG.E.128.CONSTANT R4, desc[UR14][R2.64+0x2000] ;  /* 0x0020000e02047981 */ /* 0x000f28000c1e9d00 */
[----:B------:R0:W5:Y:S01]  /*1b30*/  LDG.E.128.CONSTANT R12, desc[UR14][R2.64+0x2010] ;  /* 0x0020100e020c7981 */ /* 0x000162000c1e9d00 */
[----:B------:R-:W-:-:S04]  /*1b40*/  UISETP.GE.U32.AND UP0, UPT, UR7, UR5, UPT ;  /* 0x000000050700728c */ /* 0x000fc8000bf06070 */
[----:B------:R-:W-:Y:S01]  /*1b50*/  UISETP.GE.U32.AND.EX UP0, UPT, UR8, UR6, UPT, UP0 ;  /* 0x000000060800728c */ /* 0x000fe2000bf06100 */
        /* <DEDUP_REMOVED lines=21> */
[----:B------:R-:W-:Y:S06]  /*1cb0*/  BRA.U !UP0, `(.L_x_74) ;  /* 0x0000000d08e87547 */ /* 0x000fec000b800000 */
[----:B------:R-:W-:Y:S02]  /*1cc0*/  UIADD3 UR7, UP0, UPT, UR5, UR4, URZ ;  /* 0x0000000405077290 */ /* 0x000fe4000ff1e0ff */
[----:B------:R-:W-:Y:S01]  /*1cd0*/  UIADD3 UR11, UP1, UPT, UR12, -0x800, URZ ;  /* 0xfffff8000c0b7890 */ /* 0x000fe2000ff3e0ff */
[----:B------:R-:W0:Y:S03]  /*1ce0*/  LDCU UR9, c[0x0][0x384] ;  /* 0x00007080ff0977ac */ /* 0x000e260008000800 */
[----:B------:R-:W-:Y:S01]  /*1cf0*/  IADD3 R0, P0, PT, R0, UR7, RZ ;  /* 0x0000000700007c10 */ /* 0x000fe2000ff1e0ff */
[----:B------:R-:W-:Y:S02]  /*1d00*/  UIADD3.X UR8, UPT, UPT, URZ, UR6, URZ, UP0, !UPT ;  /* 0x00000006ff087290 */ /* 0x000fe400087fe4ff */
[----:B------:R-:W-:Y:S02]  /*1d10*/  UIADD3.X UR16, UPT, UPT, UR13, -0x1, URZ, UP1, !UPT ;  /* 0xffffffff0d107890 */ /* 0x000fe40008ffe4ff */
[----:B------:R-:W-:-:S02]  /*1d20*/  UISETP.GT.U32.AND UP0, UPT, UR7, UR11, UPT ;  /* 0x0000000b0700728c */ /* 0x000fc4000bf04070 */
[----:B------:R-:W-:Y:S01]  /*1d30*/  IMAD.X R3, RZ, RZ, UR8, P0 ;  /* 0x00000008ff037e24 */ /* 0x000fe200080e06ff */
[C---:B------:R-:W-:Y:S01]  /*1d40*/  LEA R2, P0, R0.reuse, UR10, 0x3 ;  /* 0x0000000a00027c11 */ /* 0x040fe2000f8018ff */
[----:B------:R-:W-:Y:S02]  /*1d50*/  UISETP.GT.U32.AND.EX UP0, UPT, UR8, UR16, UPT, UP0 ;  /* 0x000000100800728c */ /* 0x000fe4000bf04100 */
[----:B------:R-:W-:Y:S01]  /*1d60*/  IMAD.U32 R24, RZ, RZ, UR8 ;  /* 0x00000008ff187e24 */ /* 0x000fe2000f8e00ff */
[----:B------:R-:W-:Y:S01]  /*1d70*/  UMOV UR6, UR7 ;  /* 0x0000000700067c82 */ /* 0x000fe20008000000 */
[----:B------:R-:W-:Y:S01]  /*1d80*/  UMOV UR4, URZ ;  /* 0x000000ff00047c82 */ /* 0x000fe20008000000 */
[----:B0-----:R-:W-:Y:S01]  /*1d90*/  LEA.HI.X R3, R0, UR9, R3, 0x3, P0 ;  /* 0x0000000900037c11 */ /* 0x001fe200080f1c03 */
[----:B------:R-:W-:Y:S01]  /*1da0*/  IMAD.U32 R0, RZ, RZ, UR7 ;  /* 0x00000007ff007e24 */ /* 0x000fe2000f8e00ff */
[----:B------:R-:W-:Y:S02]  /*1db0*/  UMOV UR7, UR8 ;  /* 0x0000000800077c82 */ /* 0x000fe40008000000 */
[----:B------:R-:W-:Y:S05]  /*1dc0*/  BRA.U UP0, `(.L_x_75) ;  /* 0x0000000100e07547 */ /* 0x000fea000b800000 */
[----:B------:R-:W0:Y:S01]  /*1dd0*/  LDCU.64 UR8, c[0x0][0x380] ;  /* 0x00007000ff0877ac */ /* 0x000e220008000a00 */
[----:B------:R-:W1:Y:S01]  /*1de0*/  LDCU.64 UR12, c[0x0][0x3b8] ;  /* 0x00007700ff0c77ac */ /* 0x000e620008000a00 */
[----:B------:R-:W-:Y:S01]  /*1df0*/  NOP ;  /* 0x0000000000007918 */ /* 0x000fe20000000000 */
.L_x_76:
[----:B------:R-:W2:Y:S01]  /*1e00*/  S2R R4, SR_TID.X ;  /* 0x0000000000047919 */ /* 0x000ea20000002100 */
[----:B0-----:R-:W-:Y:S01]  /*1e10*/  UMOV UR10, UR8 ;  /* 0x00000008000a7c82 */ /* 0x001fe20008000000 */
[----:B--2---:R-:W-:-:S05]  /*1e20*/  IMAD.SHL.U32 R5, R4, 0x4, RZ ;  /* 0x0000000404057824 */ /* 0x004fca00078e00ff */
[----:B------:R-:W-:-:S05]  /*1e30*/  IADD3 R4, P0, PT, R5, R0, RZ ;  /* 0x0000000005047210 */ /* 0x000fca0007f1e0ff */
[----:B------:R-:W-:Y:S01]  /*1e40*/  IMAD.X R5, RZ, RZ, R24, P0 ;  /* 0x000000ffff057224 */ /* 0x000fe200000e0618 */
[----:B------:R-:W-:-:S04]  /*1e50*/  LEA R18, P0, R4, UR10, 0x3 ;  /* 0x0000000a04127c11 */ /* 0x000fc8000f8018ff */
[----:B------:R-:W-:-:S05]  /*1e60*/  LEA.HI.X R19, R4, UR9, R5, 0x3, P0 ;  /* 0x0000000904137c11 */ /* 0x000fca00080f1c05 */
[----:B------:R-:W2:Y:S04]  /*1e70*/  LDG.E.128.CONSTANT R4, desc[UR14][R18.64] ;  /* 0x0000000e12047981 */ /* 0x000ea8000c1e9d00 */
[----:B------:R-:W3:Y:S04]  /*1e80*/  LDG.E.128.CONSTANT R8, desc[UR14][R18.64+0x10] ;  /* 0x0000100e12087981 */ /* 0x000ee8000c1e9d00 */
[----:B------:R-:W4:Y:S04]  /*1e90*/  LDG.E.128.CONSTANT R12, desc[UR14][R18.64+0x2000] ;  /* 0x0020000e120c7981 */ /* 0x000f28000c1e9d00 */
[----:B------:R-:W5:Y:S01]  /*1ea0*/  LDG.E.128.CONSTANT R20, desc[UR14][R18.64+0x2010] ;  /* 0x0020100e12147981 */ /* 0x000f62000c1e9d00 */
[----:B------:R-:W-:-:S02]  /*1eb0*/  USHF.R.S32.HI UR18, URZ, 0x1f, UR5 ;  /* 0x0000001fff127899 */ /* 0x000fc40008011405 */
[----:B------:R-:W-:Y:S02]  /*1ec0*/  UIADD3 UR6, UP0, UPT, UR5, UR6, URZ ;  /* 0x0000000605067290 */ /* 0x000fe4000ff1e0ff */
[----:B------:R-:W-:Y:S02]  /*1ed0*/  USHF.L.U64.HI UR19, UR5, 0x3, UR18 ;  /* 0x0000000305137899 */ /* 0x000fe40008010212 */
[----:B------:R-:W-:Y:S01]  /*1ee0*/  UIADD3.X UR7, UPT, UPT, UR18, UR7, URZ, UP0, !UPT ;  /* 0x0000000712077290 */ /* 0x000fe200087fe4ff */
[----:B--2---:R-:W-:-:S06]  /*1ef0*/  DSETP.GEU.AND P0, PT, R16, R4, PT ;  /* 0x000000041000722a */ /* 0x004fcc0003f0e000 */
[----:B------:R-:W-:Y:S02]  /*1f00*/  FSEL R4, R4, R16, !P0 ;  /* 0x0000001004047208 */ /* 0x000fe40004000000 */
[----:B------:R-:W-:-:S06]  /*1f10*/  FSEL R5, R5, R17, !P0 ;  /* 0x0000001105057208 */ /* 0x000fcc0004000000 */
[----:B------:R-:W-:-:S06]  /*1f20*/  DSETP.GEU.AND P0, PT, R4, R6, PT ;  /* 0x000000060400722a */ /* 0x000fcc0003f0e000 */
[----:B------:R-:W-:Y:S02]  /*1f30*/  FSEL R4, R6, R4, !P0 ;  /* 0x0000000406047208 */ /* 0x000fe40004000000 */
[----:B------:R-:W-:Y:S01]  /*1f40*/  FSEL R5, R7, R5, !P0 ;  /* 0x0000000507057208 */ /* 0x000fe20004000000 */
[----:B------:R-:W-:Y:S01]  /*1f50*/  IMAD.U32 R7, RZ, RZ, UR5 ;  /* 0x00000005ff077e24 */ /* 0x000fe2000f8e00ff */
[----:B-1----:R-:W-:-:S04]  /*1f60*/  IADD3 R6, P2, PT, -R0, UR12, RZ ;  /* 0x0000000c00067c10 */ /* 0x002fc8000ff5e1ff */
        /* <DEDUP_REMOVED lines=13> */
[----:B------:R-:W-:Y:S02]  /*2040*/  FSEL R4, R20, R4, !P0 ;  /* 0x0000000414047208 */ /* 0x000fe40004000000 */
[----:B------:R-:W-:Y:S02]  /*2050*/  FSEL R5, R21, R5, !P0 ;  /* 0x0000000515057208 */ /* 0x000fe40004000000 */
[----:B------:R-:W-:Y:S02]  /*2060*/  ISETP.GE.U32.AND P0, PT, R6, UR5, PT ;  /* 0x0000000506007c0c */ /* 0x000fe4000bf06070 */
[----:B------:R-:W-:Y:S02]  /*2070*/  IADD3.X R6, PT, PT, ~R24, UR13, RZ, P2, !PT ;  /* 0x0000000d18067c10 */ /* 0x000fe400097fe5ff */
[----:B------:R-:W-:Y:S01]  /*2080*/  LEA R2, P2, R7, R2, 0x3 ;  /* 0x0000000207027211 */ /* 0x000fe200078418ff */
[----:B------:R-:W-:Y:S01]  /*2090*/  DSETP.GEU.AND P1, PT, R4, R22, PT ;  /* 0x000000160400722a */ /* 0x000fe20003f2e000 */
[----:B------:R-:W-:-:S02]  /*20a0*/  ISETP.GE.U32.AND.EX P0, PT, R6, UR18, PT, P0 ;  /* 0x0000001206007c0c */ /* 0x000fc4000bf06100 */
[----:B------:R-:W-:-:S03]  /*20b0*/  IADD3.X R3, PT, PT, R3, UR19, RZ, P2, !PT ;  /* 0x0000001303037c10 */ /* 0x000fc600097fe4ff */
[----:B------:R-:W-:Y:S02]  /*20c0*/  FSEL R16, R22, R4, !P1 ;  /* 0x0000000416107208 */ /* 0x000fe40004800000 */
[----:B------:R-:W-:-:S06]  /*20d0*/  FSEL R17, R23, R5, !P1 ;  /* 0x0000000517117208 */ /* 0x000fcc0004800000 */
[----:B------:R-:W-:Y:S05]  /*20e0*/  @!P0 BRA `(.L_x_74) ;  /* 0x0000000800dc8947 */ /* 0x000fea0003800000 */
[----:B------:R-:W-:Y:S01]  /*20f0*/  IADD3 R0, P0, PT, R0, UR5, RZ ;  /* 0x0000000500007c10 */ /* 0x000fe2000ff1e0ff */
[----:B------:R-:W-:-:S03]  /*2100*/  UIADD3 UR4, UPT, UPT, UR4, 0x1, URZ ;  /* 0x0000000104047890 */ /* 0x000fc6000fffe0ff */
[----:B------:R-:W-:Y:S02]  /*2110*/  IADD3.X R24, PT, PT, R24, UR18, RZ, P0, !PT ;  /* 0x0000001218187c10 */ /* 0x000fe400087fe4ff */
[----:B------:R-:W-:-:S04]  /*2120*/  ISETP.GT.U32.AND P0, PT, R0, UR11, PT ;  /* 0x0000000b00007c0c */ /* 0x000fc8000bf04070 */
[----:B------:R-:W-:-:S13]  /*2130*/  ISETP.GT.U32.AND.EX P0, PT, R24, UR16, PT, P0 ;  /* 0x0000001018007c0c */ /* 0x000fda000bf04100 */
[----:B------:R-:W-:Y:S05]  /*2140*/  @!P0 BRA `(.L_x_76) ;  /* 0xfffffffc002c8947 */ /* 0x000fea000383ffff */
.L_x_75:
[----:B------:R-:W-:-:S04]  /*2150*/  ISETP.GE.U32.AND P0, PT, R0, UR12, PT ;  /* 0x0000000c00007c0c */ /* 0x000fc8000bf06070 */
[----:B------:R-:W-:-:S13]  /*2160*/  ISETP.GE.U32.AND.EX P0, PT, R24, UR13, PT, P0 ;  /* 0x0000000d18007c0c */ /* 0x000fda000bf06100 */
[----:B------:R-:W-:Y:S05]  /*2170*/  @P0 BRA `(.L_x_74) ;  /* 0x0000000800b80947 */ /* 0x000fea0003800000 */
[----:B------:R-:W0:Y:S01]  /*2180*/  S2R R21, SR_TID.X ;  /* 0x0000000000157919 */ /* 0x000e220000002100 */
[----:B------:R-:W-:Y:S01]  /*2190*/  IADD3 R20, PT, PT, -R0, UR12, RZ ;  /* 0x0000000c00147c10 */ /* 0x000fe2000fffe1ff */
[----:B------:R-:W-:Y:S03]  /*21a0*/  BSSY.RECONVERGENT B1, `(.L_x_74) ;  /* 0x00000ab000017945 */ /* 0x000fe60003800200 */
[----:B0-----:R-:W-:-:S13]  /*21b0*/  ISETP.GE.AND P0, PT, R21, R20, PT ;  /* 0x000000141500720c */ /* 0x001fda0003f06270 */
[----:B------:R-:W-:Y:S05]  /*21c0*/  @P0 BRA `(.L_x_77) ;  /* 0x0000000800a00947 */ /* 0x000fea0003800000 */
[----:B------:R-:W0:Y:S01]  /*21d0*/  LDC R5, c[0x0][0x3c0] ;  /* 0x0000f000ff057b82 */ /* 0x000e220000000800 */
[----:B------:R-:W-:Y:S01]  /*21e0*/  LOP3.LUT R0, RZ, R21, RZ, 0x33, !PT ;  /* 0x00000015ff007212 */ /* 0x000fe200078e33ff */
[----:B------:R-:W-:Y:S01]  /*21f0*/  USHF.L.U32 UR8, UR17, 0xb, URZ ;  /* 0x0000000b11087899 */ /* 0x000fe200080006ff */
[----:B------:R-:W-:Y:S03]  /*2200*/  BSSY.RECONVERGENT B2, `(.L_x_78) ;  /* 0x0000017000027945 */ /* 0x000fe60003800200 */
[----:B------:R-:W-:Y:S02]  /*2210*/  VIADD R0, R0, UR12 ;  /* 0x0000000c00007c36 */ /* 0x000fe40008000000 */
[----:B------:R-:W-:-:S03]  /*2220*/  IMAD.U32 R7, RZ, RZ, UR8 ;  /* 0x00000008ff077e24 */ /* 0x000fc6000f8e00ff */
[C---:B------:R-:W-:Y:S02]  /*2230*/  LOP3.LUT R6, R0.reuse, 0x300, RZ, 0xc0, !PT ;  /* 0x0000030000067812 */ /* 0x040fe400078ec0ff */
[----:B------:R-:W-:Y:S02]  /*2240*/  IADD3 R4, PT, PT, R0, -UR5, -R7 ;  /* 0x8000000500047c10 */ /* 0x000fe4000fffe807 */
[----:B------:R-:W-:Y:S02]  /*2250*/  ISETP.NE.AND P1, PT, R6, 0x300, PT ;  /* 0x000003000600780c */ /* 0x000fe40003f25270 */
[----:B------:R-:W-:Y:S01]  /*2260*/  LEA.HI R0, R0, 0x1, RZ, 0x18 ;  /* 0x0000000100007811 */ /* 0x000fe200078fc0ff */
[----:B0-----:R-:W-:-:S04]  /*2270*/  IMAD R5, R5, UR4, RZ ;  /* 0x0000000405057c24 */ /* 0x001fc8000f8e02ff */
[----:B------:R-:W-:-:S05]  /*2280*/  IMAD R4, R5, -0x800, R4 ;  /* 0xfffff80005047824 */ /* 0x000fca00078e0204 */
[----:B------:R-:W-:Y:S01]  /*2290*/  ISETP.GE.U32.AND P0, PT, R4, 0x300, PT ;  /* 0x000003000400780c */ /* 0x000fe20003f06070 */
[----:B------:R-:W-:-:S12]  /*22a0*/  @!P1 BRA `(.L_x_79) ;  /* 0x0000000000309947 */ /* 0x000fd80003800000 */
[----:B------:R-:W-:-:S05]  /*22b0*/  LOP3.LUT R0, R0, 0x3, RZ, 0xc0, !PT ;  /* 0x0000000300007812 */ /* 0x000fca00078ec0ff */
[----:B------:R-:W-:-:S07]  /*22c0*/  IMAD.MOV R0, RZ, RZ, -R0 ;  /* 0x000000ffff007224 */ /* 0x000fce00078e0a00 */
.L_x_80:
[----:B------:R0:W2:Y:S01]  /*22d0*/  LDG.E.64.CONSTANT R4, desc[UR14][R2.64] ;  /* 0x0000000e02047981 */ /* 0x0000a2000c1e9b00 */
[----:B------:R-:W-:Y:S02]  /*22e0*/  VIADD R0, R0, 0x1 ;  /* 0x0000000100007836 */ /* 0x000fe40000000000 */
[----:B------:R-:W-:-:S03]  /*22f0*/  VIADD R21, R21, 0x100 ;  /* 0x0000010015157836 */ /* 0x000fc60000000000 */
[----:B------:R-:W-:Y:S02]  /*2300*/  ISETP.NE.AND P2, PT, R0, RZ, PT ;  /* 0x000000ff0000720c */ /* 0x000fe40003f45270 */
[----:B0-----:R-:W-:-:S05]  /*2310*/  IADD3 R2, P3, PT, R2, 0x800, RZ ;  /* 0x0000080002027810 */ /* 0x001fca0007f7e0ff */
[----:B------:R-:W-:Y:S01]  /*2320*/  IMAD.X R3, RZ, RZ, R3, P3 ;  /* 0x000000ffff037224 */ /* 0x000fe200018e0603 */
[----:B--2---:R-:W-:-:S06]  /*2330*/  DSETP.GEU.AND P1, PT, R16, R4, PT ;  /* 0x000000041000722a */ /* 0x004fcc0003f2e000 */
[----:B------:R-:W-:Y:S02]  /*2340*/  FSEL R16, R4, R16, !P1 ;  /* 0x0000001004107208 */ /* 0x000fe40004800000 */
[----:B------:R-:W-:Y:S01]  /*2350*/  FSEL R17, R5, R17, !P1 ;  /* 0x0000001105117208 */ /* 0x000fe20004800000 */
[----:B------:R-:W-:Y:S06]  /*2360*/  @P2 BRA `(.L_x_80) ;  /* 0xfffffffc00d82947 */ /* 0x000fec000383ffff */
.L_x_79:
[----:B------:R-:W-:Y:S05]  /*2370*/  BSYNC.RECONVERGENT B2 ;  /* 0x0000000000027941 */ /* 0x000fea0003800200 */
.L_x_78:
[----:B------:R-:W-:Y:S05]  /*2380*/  @!P0 BRA `(.L_x_77) ;  /* 0x0000000800308947 */ /* 0x000fea0003800000 */
[----:B------:R-:W-:Y:S01]  /*2390*/  IMAD.IADD R4, R20, 0x1, -R21 ;  /* 0x0000000114047824 */ /* 0x000fe200078e0a15 */
[----:B------:R-:W-:Y:S01]  /*23a0*/  IADD3 R0, P0, PT, R21, UR6, RZ ;  /* 0x0000000615007c10 */ /* 0x000fe2000ff1e0ff */
[----:B------:R-:W-:Y:S03]  /*23b0*/  BSSY.RECONVERGENT B2, `(.L_x_81) ;  /* 0x000004e000027945 */ /* 0x000fe60003800200 */
[----:B------:R-:W-:Y:S01]  /*23c0*/  ISETP.GT.AND P1, PT, R4, 0xc00, PT ;  /* 0x00000c000400780c */ /* 0x000fe20003f24270 */
[----:B------:R-:W-:Y:S01]  /*23d0*/  IMAD.X R3, RZ, RZ, UR7, P0 ;  /* 0x00000007ff037e24 */ /* 0x000fe200080e06ff */
[----:B------:R-:W-:-:S04]  /*23e0*/  LEA R2, P0, R0, UR10, 0x3 ;  /* 0x0000000a00027c11 */ /* 0x000fc8000f8018ff */
[----:B------:R-:W-:Y:S02]  /*23f0*/  LEA.HI.X R3, R0, UR9, R3, 0x3, P0 ;  /* 0x0000000900037c11 */ /* 0x000fe400080f1c03 */
[----:B------:R-:W-:-:S05]  /*2400*/  PLOP3.LUT P0, PT, PT, PT, PT, 0x80, 0x8 ;  /* 0x000000000008781c */ /* 0x000fca0003f0f070 */
[----:B------:R-:W-:Y:S08]  /*2410*/  @!P1 BRA `(.L_x_82) ;  /* 0x00000004001c9947 */ /* 0x000ff00003800000 */
[----:B------:R-:W-:Y:S01]  /*2420*/  PLOP3.LUT P0, PT, PT, PT, PT, 0x8, 0x80 ;  /* 0x000000000080781c */ /* 0x000fe20003f0e170 */
[----:B------:R-:W-:-:S12]  /*2430*/  VIADD R0, R20, 0xfffff400 ;  /* 0xfffff40014007836 */ /* 0x000fd80000000000 */
.L_x_83:
[----:B------:R-:W2:Y:S04]  /*2440*/  LDG.E.64.CONSTANT R18, desc[UR14][R2.64] ;  /* 0x0000000e02127981 */ /* 0x000ea8000c1e9b00 */
[----:B------:R-:W3:Y:S04]  /*2450*/  LDG.E.64.CONSTANT R24, desc[UR14][R2.64+0x800] ;  /* 0x0008000e02187981 */ /* 0x000ee8000c1e9b00 */
[----:B------:R-:W4:Y:S04]  /*2460*/  LDG.E.64.CONSTANT R22, desc[UR14][R2.64+0x1000] ;  /* 0x0010000e02167981 */ /* 0x000f28000c1e9b00 */
[----:B------:R-:W5:Y:S04]  /*2470*/  LDG.E.64.CONSTANT R4, desc[UR14][R2.64+0x1800] ;  /* 0x0018000e02047981 */ /* 0x000f68000c1e9b00 */
[----:B------:R-:W5:Y:S04]  /*2480*/  LDG.E.64.CONSTANT R6, desc[UR14][R2.64+0x2000] ;  /* 0x0020000e02067981 */ /* 0x000f68000c1e9b00 */
[----:B------:R-:W5:Y:S04]  /*2490*/  LDG.E.64.CONSTANT R8, desc[UR14][R2.64+0x2800] ;  /* 0x0028000e02087981 */ /* 0x000f68000c1e9b00 */
[----:B------:R-:W5:Y:S04]  /*24a0*/  LDG.E.64.CONSTANT R10, desc[UR14][R2.64+0x3000] ;  /* 0x0030000e020a7981 */ /* 0x000f68000c1e9b00 */
[----:B------:R-:W5:Y:S04]  /*24b0*/  LDG.E.64.CONSTANT R12, desc[UR14][R2.64+0x3800] ;  /* 0x0038000e020c7981 */ /* 0x000f68000c1e9b00 */
[----:B------:R-:W5:Y:S01]  /*24c0*/  LDG.E.64.CONSTANT R14, desc[UR14][R2.64+0x4000] ;  /* 0x0040000e020e7981 */ /* 0x000f62000c1e9b00 */
[----:B--2---:R-:W-:-:S06]  /*24d0*/  DSETP.GEU.AND P1, PT, R16, R18, PT ;  /* 0x000000121000722a */ /* 0x004fcc0003f2e000 */
        /* <DEDUP_REMOVED lines=11> */
[----:B-----5:R-:W-:-:S06]  /*2590*/  DSETP.GEU.AND P1, PT, R24, R4, PT ;  /* 0x000000041800722a */ /* 0x020fcc0003f2e000 */
[----:B------:R-:W-:Y:S02]  /*25a0*/  FSEL R24, R4, R24, !P1 ;  /* 0x0000001804187208 */ /* 0x000fe40004800000 */
[----:B------:R-:W-:Y:S02]  /*25b0*/  FSEL R25, R5, R25, !P1 ;  /* 0x0000001905197208 */ /* 0x000fe40004800000 */
[----:B------:R-:W5:Y:S04]  /*25c0*/  LDG.E.64.CONSTANT R4, desc[UR14][R2.64+0x6000] ;  /* 0x0060000e02047981 */ /* 0x000f68000c1e9b00 */
[----:B------:R-:W-:-:S06]  /*25d0*/  DSETP.GEU.AND P1, PT, R24, R6, PT ;  /* 0x000000061800722a */ /* 0x000fcc0003f2e000 */
        /* <DEDUP_REMOVED lines=10> */
[----:B------:R0:W5:Y:S04]  /*2680*/  LDG.E.64.CONSTANT R10, desc[UR14][R2.64+0x7800] ;  /* 0x0078000e020a7981 */ /* 0x000168000c1e9b00 */
[----:B------:R-:W-:-:S06]  /*2690*/  DSETP.GEU.AND P1, PT, R24, R12, PT ;  /* 0x0000000c1800722a */ /* 0x000fcc0003f2e000 */
[----:B------:R-:W-:Y:S02]  /*26a0*/  FSEL R12, R12, R24, !P1 ;  /* 0x000000180c0c7208 */ /* 0x000fe40004800000 */
[----:B------:R-:W-:-:S06]  /*26b0*/  FSEL R13, R13, R25, !P1 ;  /* 0x000000190d0d7208 */ /* 0x000fcc0004800000 */
[----:B------:R-:W-:-:S06]  /*26c0*/  DSETP.GEU.AND P1, PT, R12, R14, PT ;  /* 0x0000000e0c00722a */ /* 0x000fcc0003f2e000 */
[----:B------:R-:W-:Y:S02]  /*26d0*/  FSEL R12, R14, R12, !P1 ;  /* 0x0000000c0e0c7208 */ /* 0x000fe40004800000 */
[----:B------:R-:W-:Y:S01]  /*26e0*/  FSEL R13, R15, R13, !P1 ;  /* 0x0000000d0f0d7208 */ /* 0x000fe20004800000 */
[----:B------:R-:W-:-:S05]  /*26f0*/  VIADD R21, R21, 0x1000 ;  /* 0x0000100015157836 */ /* 0x000fca0000000000 */
[----:B------:R-:W-:Y:S02]  /*2700*/  ISETP.GE.AND P2, PT, R21, R0, PT ;  /* 0x000000001500720c */ /* 0x000fe40003f46270 */
[----:B0-----:R-:W-:-:S05]  /*2710*/  IADD3 R2, P3, PT, R2, 0x8000, RZ ;  /* 0x0000800002027810 */ /* 0x001fca0007f7e0ff */
[----:B------:R-:W-:Y:S01]  /*2720*/  IMAD.X R3, RZ, RZ, R3, P3 ;  /* 0x000000ffff037224 */ /* 0x000fe200018e0603 */
        /* <DEDUP_REMOVED lines=22> */
.L_x_82:
[----:B------:R-:W-:Y:S05]  /*2890*/  BSYNC.RECONVERGENT B2 ;  /* 0x0000000000027941 */ /* 0x000fea0003800200 */
.L_x_81:
[----:B------:R-:W-:Y:S01]  /*28a0*/  IMAD.IADD R0, R20, 0x1, -R21 ;  /* 0x0000000114007824 */ /* 0x000fe200078e0a15 */
[----:B------:R-:W-:Y:S04]  /*28b0*/  BSSY.RECONVERGENT B2, `(.L_x_84) ;  /* 0x0000027000027945 */ /* 0x000fe80003800200 */
[----:B------:R-:W-:-:S13]  /*28c0*/  ISETP.GT.AND P1, PT, R0, 0x400, PT ;  /* 0x000004000000780c */ /* 0x000fda0003f24270 */
[----:B------:R-:W-:Y:S05]  /*28d0*/  @!P1 BRA `(.L_x_85) ;  /* 0x0000000000909947 */ /* 0x000fea0003800000 */
[----:B------:R-:W2:Y:S04]  /*28e0*/  LDG.E.64.CONSTANT R14, desc[UR14][R2.64] ;  /* 0x0000000e020e7981 */ /* 0x000ea8000c1e9b00 */
[----:B------:R-:W3:Y:S04]  /*28f0*/  LDG.E.64.CONSTANT R18, desc[UR14][R2.64+0x800] ;  /* 0x0008000e02127981 */ /* 0x000ee8000c1e9b00 */
[----:B------:R-:W4:Y:S04]  /*2900*/  LDG.E.64.CONSTANT R22, desc[UR14][R2.64+0x1000] ;  /* 0x0010000e02167981 */ /* 0x000f28000c1e9b00 */
[----:B------:R-:W5:Y:S04]  /*2910*/  LDG.E.64.CONSTANT R12, desc[UR14][R2.64+0x1800] ;  /* 0x0018000e020c7981 */ /* 0x000f68000c1e9b00 */
[----:B------:R-:W5:Y:S04]  /*2920*/  LDG.E.64.CONSTANT R10, desc[UR14][R2.64+0x2000] ;  /* 0x0020000e020a7981 */ /* 0x000f68000c1e9b00 */
[----:B------:R-:W5:Y:S04]  /*2930*/  LDG.E.64.CONSTANT R8, desc[UR14][R2.64+0x2800] ;  /* 0x0028000e02087981 */ /* 0x000f68000c1e9b00 */
[----:B------:R-:W5:Y:S04]  /*2940*/  LDG.E.64.CONSTANT R6, desc[UR14][R2.64+0x3000] ;  /* 0x0030000e02067981 */ /* 0x000f68000c1e9b00 */
[----:B------:R0:W5:Y:S01]  /*2950*/  LDG.E.64.CONSTANT R4, desc[UR14][R2.64+0x3800] ;  /* 0x0038000e02047981 */ /* 0x000162000c1e9b00 */
[----:B------:R-:W-:Y:S01]  /*2960*/  VIADD R21, R21, 0x800 ;  /* 0x0000080015157836 */ /* 0x000fe20000000000 */
        /* <DEDUP_REMOVED lines=27> */
.L_x_85:
[----:B------:R-:W-:Y:S05]  /*2b20*/  BSYNC.RECONVERGENT B2 ;  /* 0x0000000000027941 */ /* 0x000fea0003800200 */
.L_x_84:
[----:B------:R-:W-:-:S13]  /*2b30*/  ISETP.LT.OR P0, PT, R21, R20, P0 ;  /* 0x000000141500720c */ /* 0x000fda0000701670 */
[----:B------:R-:W-:Y:S05]  /*2b40*/  @!P0 BRA `(.L_x_77) ;  /* 0x0000000000408947 */ /* 0x000fea0003800000 */
[----:B------:R-:W2:Y:S04]  /*2b50*/  LDG.E.64.CONSTANT R4, desc[UR14][R2.64] ;  /* 0x0000000e02047981 */ /* 0x000ea8000c1e9b00 */
[----:B------:R-:W3:Y:S04]  /*2b60*/  LDG.E.64.CONSTANT R6, desc[UR14][R2.64+0x800] ;  /* 0x0008000e02067981 */ /* 0x000ee8000c1e9b00 */
[----:B------:R-:W4:Y:S04]  /*2b70*/  LDG.E.64.CONSTANT R8, desc[UR14][R2.64+0x1000] ;  /* 0x0010000e02087981 */ /* 0x000f28000c1e9b00 */
[----:B------:R-:W5:Y:S01]  /*2b80*/  LDG.E.64.CONSTANT R10, desc[UR14][R2.64+0x1800] ;  /* 0x0018000e020a7981 */ /* 0x000f62000c1e9b00 */
        /* <DEDUP_REMOVED lines=11> */
[----:B------:R-:W-:-:S07]  /*2c40*/  FSEL R17, R11, R5, !P0 ;  /* 0x000000050b117208 */ /* 0x000fce0004000000 */
.L_x_77:
[----:B------:R-:W-:Y:S05]  /*2c50*/  BSYNC.RECONVERGENT B1 ;  /* 0x0000000000017941 */ /* 0x000fea0003800200 */
.L_x_74:
[----:B------:R-:W0:Y:S01]  /*2c60*/  S2R R6, SR_LANEID ;  /* 0x0000000000067919 */ /* 0x000e220000000000 */
[----:B------:R-:W-:Y:S04]  /*2c70*/  SHFL.DOWN PT, R2, R16, 0x1, 0x1f ;  /* 0x08201f0010027f89 */ /* 0x000fe800000e0000 */
[----:B------:R-:W1:Y:S01]  /*2c80*/  SHFL.DOWN PT, R3, R17, 0x1, 0x1f ;  /* 0x08201f0011037f89 */ /* 0x000e6200000e0000 */
[----:B------:R-:W2:Y:S01]  /*2c90*/  S2R R9, SR_TID.X ;  /* 0x0000000000097919 */ /* 0x000ea20000002100 */
        /* <DEDUP_REMOVED lines=10> */
[----:B------:R-:W-:-:S02]  /*2d40*/  @!P2 MOV R7, 0x400 ;  /* 0x000004000007a802 */ /* 0x000fc40000000f00 */
[----:B------:R-:W0:Y:S01]  /*2d50*/  SHFL.DOWN PT, R3, R5, 0x2, 0x1f ;  /* 0x08401f0005037f89 */ /* 0x000e2200000e0000 */
[----:B------:R-:W1:Y:S02]  /*2d60*/  @!P2 S2R R8, SR_CgaCtaId ;  /* 0x000000000008a919 */ /* 0x000e640000008800 */
[----:B0-----:R-:W-:-:S06]  /*2d70*/  DSETP.GEU.AND P0, PT, R4, R2, PT ;  /* 0x000000020400722a */ /* 0x001fcc0003f0e000 */
[----:B------:R-:W-:Y:S02]  /*2d80*/  @!P1 FSEL R0, R2, R0, !P0 ;  /* 0x0000000002009208 */ /* 0x000fe40004000000 */
[----:B------:R-:W-:Y:S02]  /*2d90*/  @!P1 FSEL R5, R3, R5, !P0 ;  /* 0x0000000503059208 */ /* 0x000fe40004000000 */
[----:B------:R-:W-:Y:S01]  /*2da0*/  ISETP.GT.AND P1, PT, R6, 0x1b, PT ;  /* 0x0000001b0600780c */ /* 0x000fe20003f24270 */
[----:B------:R-:W-:Y:S01]  /*2db0*/  SHFL.DOWN PT, R2, R0, 0x4, 0x1f ;  /* 0x08801f0000027f89 */ /* 0x000fe200000e0000 */
[----:B------:R-:W-:Y:S01]  /*2dc0*/  IMAD.MOV.U32 R4, RZ, RZ, R0 ;  /* 0x000000ffff047224 */ /* 0x000fe200078e0000 */
[----:B-1----:R-:W-:Y:S02]  /*2dd0*/  @!P2 LEA R7, R8, R7, 0x18 ;  /* 0x000000070807a211 */ /* 0x002fe400078ec0ff */
[----:B------:R-:W0:Y:S03]  /*2de0*/  SHFL.DOWN PT, R3, R5, 0x4, 0x1f ;  /* 0x08801f0005037f89 */ /* 0x000e2600000e0000 */
[----:B0-----:R-:W-:-:S06]  /*2df0*/  DSETP.GEU.AND P0, PT, R4, R2, PT ;  /* 0x000000020400722a */ /* 0x001fcc0003f0e000 */
[----:B------:R-:W-:Y:S02]  /*2e00*/  @!P1 FSEL R0, R2, R0, !P0 ;  /* 0x0000000002009208 */ /* 0x000fe40004000000 */
[----:B------:R-:W-:Y:S02]  /*2e10*/  @!P1 FSEL R5, R3, R5, !P0 ;  /* 0x0000000503059208 */ /* 0x000fe40004000000 */
[----:B------:R-:W-:Y:S01]  /*2e20*/  ISETP.GT.AND P1, PT, R6, 0x17, PT ;  /* 0x000000170600780c */ /* 0x000fe20003f24270 */
[----:B------:R-:W-:Y:S01]  /*2e30*/  SHFL.DOWN PT, R2, R0, 0x8, 0x1f ;  /* 0x09001f0000027f89 */ /* 0x000fe200000e0000 */
[----:B------:R-:W-:-:S03]  /*2e40*/  IMAD.MOV.U32 R4, RZ, RZ, R0 ;  /* 0x000000ffff047224 */ /* 0x000fc600078e0000 */
        /* <DEDUP_REMOVED lines=8> */
[----:B0-----:R-:W-:Y:S01]  /*2ed0*/  DSETP.GEU.AND P0, PT, R4, R2, PT ;  /* 0x000000020400722a */ /* 0x001fe20003f0e000 */
[----:B--2---:R-:W-:-:S05]  /*2ee0*/  @!P2 SHF.R.U32.HI R4, RZ, 0x2, R9 ;  /* 0x00000002ff04a819 */ /* 0x004fca0000011609 */
[----:B------:R-:W-:Y:S02]  /*2ef0*/  FSEL R2, R2, R0, !P0 ;  /* 0x0000000002027208 */ /* 0x000fe40004000000 */
[----:B------:R-:W-:Y:S02]  /*2f00*/  FSEL R3, R3, R5, !P0 ;  /* 0x0000000503037208 */ /* 0x000fe40004000000 */
[----:B------:R-:W-:Y:S02]  /*2f10*/  ISETP.NE.AND P0, PT, R9, RZ, PT ;  /* 0x000000ff0900720c */ /* 0x000fe40003f05270 */
[----:B------:R-:W-:Y:S02]  /*2f20*/  @!P2 LOP3.LUT R4, R4, 0xf8, RZ, 0xc0, !PT ;  /* 0x000000f80404a812 */ /* 0x000fe400078ec0ff */
[----:B------:R-:W-:Y:S02]  /*2f30*/  FSEL R0, R0, R2, P1 ;  /* 0x0000000200007208 */ /* 0x000fe40000800000 */
[----:B------:R-:W-:Y:S01]  /*2f40*/  FSEL R5, R5, R3, P1 ;  /* 0x0000000305057208 */ /* 0x000fe20000800000 */
[----:B------:R-:W-:-:S05]  /*2f50*/  @!P2 IMAD.IADD R7, R4, 0x1, R7 ;  /* 0x000000010407a824 */ /* 0x000fca00078e0207 */
[----:B------:R0:W-:Y:S02]  /*2f60*/  @!P2 STS.64 [R7+0x8], R2 ;  /* 0x000008020700a388 */ /* 0x0001e40000000a00 */
[----:B0-----:R-:W-:Y:S02]  /*2f70*/  IMAD.MOV.U32 R2, RZ, RZ, R0 ;  /* 0x000000ffff027224 */ /* 0x001fe400078e0000 */
[----:B------:R-:W-:Y:S01]  /*2f80*/  IMAD.MOV.U32 R3, RZ, RZ, R5 ;  /* 0x000000ffff037224 */ /* 0x000fe200078e0005 */
[----:B------:R-:W-:Y:S06]  /*2f90*/  BAR.SYNC.DEFER_BLOCKING 0x0 ;  /* 0x0000000000007b1d */ /* 0x000fec0000010000 */
[----:B------:R-:W-:Y:S05]  /*2fa0*/  @P0 BRA `(.L_x_73) ;  /* 0x0000003000c00947 */ /* 0x000fea0003800000 */
[----:B------:R-:W0:Y:S01]  /*2fb0*/  S2UR UR5, SR_CgaCtaId ;  /* 0x00000000000579c3 */ /* 0x000e220000008800 */
[----:B------:R-:W-:Y:S02]  /*2fc0*/  UMOV UR4, 0x400 ;  /* 0x0000040000047882 */ /* 0x000fe40000000000 */
[----:B0-----:R-:W-:-:S09]  /*2fd0*/  ULEA UR4, UR5, UR4, 0x18 ;  /* 0x0000000405047291 */ /* 0x001fd2000f8ec0ff */
[----:B------:R-:W0:Y:S04]  /*2fe0*/  LDS.128 R12, [UR4+0x10] ;  /* 0x00001004ff0c7984 */ /* 0x000e280008000c00 */
[----:B------:R-:W1:Y:S04]  /*2ff0*/  LDS.128 R4, [UR4+0x20] ;  /* 0x00002004ff047984 */ /* 0x000e680008000c00 */
        /* <DEDUP_REMOVED lines=24> */
.L_x_58:
[----:B------:R-:W0:Y:S01]  /*3180*/  LDCU.64 UR12, c[0x0][0x3b8] ;  /* 0x00007700ff0c77ac */ /* 0x000e220008000a00 */
[----:B------:R-:W-:-:S04]  /*3190*/  USHF.L.U32 UR6, UR17, 0xb, URZ ;  /* 0x0000000b11067899 */ /* 0x000fc800080006ff */
        /* <DEDUP_REMOVED lines=15> */
[----:B0-----:R-:W-:-:S05]  /*3290*/  IMAD.WIDE.U32 R2, R5, 0x8, R2 ;  /* 0x0000000805027825 */ /* 0x001fca00078e0002 */
[----:B------:R0:W5:Y:S01]  /*32a0*/  LDG.E.64.CONSTANT R8, desc[UR14][R2.64] ;  /* 0x0000000e02087981 */ /* 0x000162000c1e9b00 */
[----:B------:R-:W-:-:S07]  /*32b0*/  VIADD R25, R0, 0x100 ;  /* 0x0000010000197836 */ /* 0x000fce0000000000 */
.L_x_88:
[----:B------:R-:W-:Y:S05]  /*32c0*/  BSYNC.RECONVERGENT B1 ;  /* 0x0000000000017941 */ /* 0x000fea0003800200 */
.L_x_87:
[----:B------:R-:W-:Y:S01]  /*32d0*/  ISETP.GE.AND P0, PT, R25, UR7, PT ;  /* 0x0000000719007c0c */ /* 0x000fe2000bf06270 */
[----:B------:R-:W-:-:S12]  /*32e0*/  BSSY.RECONVERGENT B1, `(.L_x_89) ;  /* 0x00000c7000017945 */ /* 0x000fd80003800200 */
[----:B------:R-:W-:Y:S05]  /*32f0*/  @P0 BRA `(.L_x_90) ;  /* 0x0000000c00140947 */ /* 0x000fea0003800000 */
[----:B0-----:R-:W-:Y:S01]  /*3300*/  LOP3.LUT R2, RZ, R25, RZ, 0x33, !PT ;  /* 0x00000019ff027212 */ /* 0x001fe200078e33ff */
        /* <DEDUP_REMOVED lines=15> */
.L_x_93:
        /* <DEDUP_REMOVED lines=12> */
.L_x_92:
[----:B------:R-:W-:Y:S05]  /*34c0*/  BSYNC.RECONVERGENT B2 ;  /* 0x0000000000027941 */ /* 0x000fea0003800200 */
.L_x_91:
        /* <DEDUP_REMOVED lines=9> */
.L_x_96:
        /* <DEDUP_REMOVED lines=86> */
.L_x_95:
[----:B------:R-:W-:Y:S05]  /*3ac0*/  BSYNC.RECONVERGENT B2 ;  /* 0x0000000000027941 */ /* 0x000fea0003800200 */
.L_x_94:
        /* <DEDUP_REMOVED lines=48> */
.L_x_98:
[----:B------:R-:W-:Y:S05]  /*3dd0*/  BSYNC.RECONVERGENT B2 ;  /* 0x0000000000027941 */ /* 0x000fea0003800200 */
.L_x_97:
        /* <DEDUP_REMOVED lines=23> */
.L_x_90:
[----:B------:R-:W-:Y:S05]  /*3f50*/  BSYNC.RECONVERGENT B1 ;  /* 0x0000000000017941 */ /* 0x000fea0003800200 */
.L_x_89:
[----:B------:R-:W-:-:S09]  /*3f60*/  UISETP.GE.AND UP0, UPT, UR7, 0x100, UPT ;  /* 0x000001000700788c */ /* 0x000fd2000bf06270 */
[----:B------:R-:W-:Y:S05]  /*3f70*/  BRA.U !UP0, `(.L_x_99) ;  /* 0x00000005082c7547 */ /* 0x000fea000b800000 */
[----:B------:R-:W1:Y:S01]  /*3f80*/  S2R R7, SR_LANEID ;  /* 0x0000000000077919 */ /* 0x000e620000000000 */
[----:B0----5:R-:W-:Y:S04]  /*3f90*/  SHFL.DOWN PT, R2, R8, 0x1, 0x1f ;  /* 0x08201f0008027f89 */ /* 0x021fe800000e0000 */
[----:B------:R-:W0:Y:S02]  /*3fa0*/  SHFL.DOWN PT, R3, R9, 0x1, 0x1f ;  /* 0x08201f0009037f89 */ /* 0x000e2400000e0000 */
[----:B0-----:R-:W-:Y:S01]  /*3fb0*/  DSETP.GEU.AND P0, PT, R8, R2, PT ;  /* 0x000000020800722a */ /* 0x001fe20003f0e000 */
[C---:B-1----:R-:W-:Y:S02]  /*3fc0*/  ISETP.GT.AND P1, PT, R7.reuse, 0x1e, PT ;  /* 0x0000001e0700780c */ /* 0x042fe40003f24270 */
        /* <DEDUP_REMOVED lines=44> */
[----:B------:R-:W1:Y:S04]  /*4290*/  LDS.128 R12, [UR4+0x10] ;  /* 0x00001004ff0c7984 */ /* 0x000e680008000c00 */
[----:B0-----:R-:W0:Y:S04]  /*42a0*/  LDS.128 R4, [UR4+0x20] ;  /* 0x00002004ff047984 */ /* 0x001e280008000c00 */
[----:B------:R-:W2:Y:S01]  /*42b0*/  LDS.128 R8, [UR4+0x30] ;  /* 0x00003004ff087984 */ /* 0x000ea20008000c00 */
[----:B-1----:R-:W-:-:S06]  /*42c0*/  DSETP.GEU.AND P1, PT, R2, R12, PT ;  /* 0x0000000c0200722a */ /* 0x002fcc0003f2e000 */
[----:B------:R-:W-:Y:S02]  /*42d0*/  FSEL R2, R12, R2, !P1 ;  /* 0x000000020c027208 */ /* 0x000fe40004800000 */
[----:B------:R-:W-:-:S06]  /*42e0*/  FSEL R3, R13, R3, !P1 ;  /* 0x000000030d037208 */ /* 0x000fcc0004800000 */
[----:B------:R-:W-:-:S06]  /*42f0*/  DSETP.GEU.AND P1, PT, R2, R14, PT ;  /* 0x0000000e0200722a */ /* 0x000fcc0003f2e000 */
[----:B------:R-:W-:Y:S02]  /*4300*/  FSEL R2, R14, R2, !P1 ;  /* 0x000000020e027208 */ /* 0x000fe40004800000 */
[----:B------:R-:W-:-:S06]  /*4310*/  FSEL R3, R15, R3, !P1 ;  /* 0x000000030f037208 */ /* 0x000fcc0004800000 */
[----:B0-----:R-:W-:-:S06]  /*4320*/  DSETP.GEU.AND P1, PT, R2, R4, PT ;  /* 0x000000040200722a */ /* 0x001fcc0003f2e000 */
        /* <DEDUP_REMOVED lines=16> */
.L_x_99:
[----:B0-----:R-:W-:Y:S01]  /*4430*/  LOP3.LUT R2, R0, 0x3e0, RZ, 0xc0, !PT ;  /* 0x000003e000027812 */ /* 0x001fe200078ec0ff */
        /* <DEDUP_REMOVED lines=35> */
[----:B------:R-:W-:Y:S01]  /*4670*/  VIADD R10, R10, 0x10 ;  /* 0x000000100a0a7836 */ /* 0x000fe20000000000 */
[----:B------:R-:W0:Y:S11]  /*4680*/  SHFL.DOWN PT, R7, R5, 0x8, R3 ;  /* 0x0900000005077989 */ /* 0x000e3600000e0003 */
[----:B------:R-:W1:Y:S01]  /*4690*/  @!P0 S2R R9, SR_CgaCtaId ;  /* 0x0000000000098919 */ /* 0x000e620000008800 */
[----:B------:R-:W-:Y:S01]  /*46a0*/  @!P0 MOV R8, 0x400 ;  /* 0x0000040000088802 */ /* 0x000fe20000000f00 */
[----:B0-----:R-:W-:Y:S01]  /*46b0*/  DSETP.GEU.AND P1, PT, R4, R6, PT ;  /* 0x000000060400722a */ /* 0x001fe20003f2e000 */
[----:B------:R-:W-:-:S05]  /*46c0*/  @!P0 SHF.R.U32.HI R4, RZ, 0x2, R0 ;  /* 0x00000002ff048819 */ /* 0x000fca0000011600 */
[----:B------:R-:W-:Y:S02]  /*46d0*/  @!P2 FSEL R2, R6, R2, !P1 ;  /* 0x000000020602a208 */ /* 0x000fe40004800000 */
[----:B------:R-:W-:Y:S02]  /*46e0*/  @!P2 FSEL R5, R7, R5, !P1 ;  /* 0x000000050705a208 */ /* 0x000fe40004800000 */
[----:B------:R-:W-:Y:S01]  /*46f0*/  ISETP.GT.AND P2, PT, R10, R3, PT ;  /* 0x000000030a00720c */ /* 0x000fe20003f44270 */
[----:B------:R-:W-:Y:S01]  /*4700*/  SHFL.DOWN PT, R6, R2, 0x10, R3 ;  /* 0x0a00000002067989 */ /* 0x000fe200000e0003 */
[----:B------:R-:W-:-:S03]  /*4710*/  @!P0 LOP3.LUT R4, R4, 0xf8, RZ, 0xc0, !PT ;  /* 0x000000f804048812 */ /* 0x000fc600078ec0ff */
[----:B------:R0:W2:Y:S01]  /*4720*/  SHFL.DOWN PT, R7, R5, 0x10, R3 ;  /* 0x0a00000005077989 */ /* 0x0000a200000e0003 */
        /* <DEDUP_REMOVED lines=10> */
[----:B0-----:R-:W-:Y:S05]  /*47d0*/  @P0 BRA `(.L_x_73) ;  /* 0x0000001800b40947 */ /* 0x001fea0003800000 */
        /* <DEDUP_REMOVED lines=59> */
.L_x_86:
[----:B------:R-:W0:Y:S01]  /*4b90*/  S2R R0, SR_TID.X ;  /* 0x0000000000007919 */ /* 0x000e220000002100 */
[----:B------:R-:W1:Y:S01]  /*4ba0*/  LDC.64 R2, c[0x0][0x380] ;  /* 0x0000e000ff027b82 */ /* 0x000e620000000a00 */
[----:B0-----:R-:W-:-:S04]  /*4bb0*/  VIADD R17, R0, UR6 ;  /* 0x0000000600117c36 */ /* 0x001fc80008000000 */
[----:B-1----:R-:W-:-:S05]  /*4bc0*/  IMAD.WIDE.U32 R16, R17, 0x8, R2 ;  /* 0x0000000811107825 */ /* 0x002fca00078e0002 */
        /* <DEDUP_REMOVED lines=8> */
[----:B------:R-:W-:-:S02]  /*4c50*/  USHF.R.S32.HI UR7, URZ, 0x1f, UR5 ;  /* 0x0000001fff077899 */ /* 0x000fc40008011405 */
        /* <DEDUP_REMOVED lines=29> */
[----:B------:R-:W-:Y:S01]  /*4e30*/  UIADD3.X UR21, UPT, UPT, UR13, -0x1, URZ, UP1, !UPT ;  /* 0xffffffff0d157890 */ /* 0x000fe20008ffe4ff */
[----:B------:R-:W-:Y:S01]  /*4e40*/  LEA R2, P1, R0, UR10, 0x3 ;  /* 0x0000000a00027c11 */ /* 0x000fe2000f8218ff */
[----:B------:R-:W-:-:S02]  /*4e50*/  UISETP.GT.U32.AND UP0, UPT, UR6, UR20, UPT ;  /* 0x000000140600728c */ /* 0x000fc4000bf04070 */
[----:B------:R-:W-:Y:S01]  /*4e60*/  IMAD.X R3, RZ, RZ, UR7, P0 ;  /* 0x00000007ff037e24 */ /* 0x000fe200080e06ff */
[----:B------:R-:W-:Y:S01]  /*4e70*/  UMOV UR4, URZ ;  /* 0x000000ff00047c82 */ /* 0x000fe20008000000 */
[----:B------:R-:W-:Y:S01]  /*4e80*/  UISETP.GT.U32.AND.EX UP0, UPT, UR7, UR21, UPT, UP0 ;  /* 0x000000150700728c */ /* 0x000fe2000bf04100 */
[----:B------:R-:W-:Y:S01]  /*4e90*/  UMOV UR8, UR6 ;  /* 0x0000000600087c82 */ /* 0x000fe20008000000 */
[----:B------:R-:W-:Y:S01]  /*4ea0*/  UMOV UR9, UR7 ;  /* 0x0000000700097c82 */ /* 0x000fe20008000000 */
[----:B0-----:R-:W-:-:S06]  /*4eb0*/  LEA.HI.X R3, R0, UR11, R3, 0x3, P1 ;  /* 0x0000000b00037c11 */ /* 0x001fcc00088f1c03 */
[----:B------:R-:W-:Y:S05]  /*4ec0*/  BRA.U UP0, `(.L_x_101) ;  /* 0x0000000100ec7547 */ /* 0x000fea000b800000 */
[----:B------:R-:W0:Y:S01]  /*4ed0*/  LDCU.64 UR10, c[0x0][0x380] ;  /* 0x00007000ff0a77ac */ /* 0x000e220008000a00 */
[----:B------:R-:W1:Y:S01]  /*4ee0*/  LDCU.64 UR12, c[0x0][0x3b8] ;  /* 0x00007700ff0c77ac */ /* 0x000e620008000a00 */
[----:B------:R-:W-:Y:S01]  /*4ef0*/  NOP ;  /* 0x0000000000007918 */ /* 0x000fe20000000000 */
.L_x_102:
[----:B------:R-:W2:Y:S02]  /*4f00*/  S2R R0, SR_TID.X ;  /* 0x0000000000007919 */ /* 0x000ea40000002100 */
[----:B--2---:R-:W-:-:S05]  /*4f10*/  IADD3 R0, P0, PT, R0, UR6, RZ ;  /* 0x0000000600007c10 */ /* 0x004fca000ff1e0ff */
[----:B------:R-:W-:Y:S01]  /*4f20*/  IMAD.X R5, RZ, RZ, UR7, P0 ;  /* 0x00000007ff057e24 */ /* 0x000fe200080e06ff */
[----:B0-----:R-:W-:-:S04]  /*4f30*/  LEA R14, P0, R0, UR10, 0x3 ;  /* 0x0000000a000e7c11 */ /* 0x001fc8000f8018ff */
[----:B------:R-:W-:-:S05]  /*4f40*/  LEA.HI.X R15, R0, UR11, R5, 0x3, P0 ;  /* 0x0000000b000f7c11 */ /* 0x000fca00080f1c05 */
[----:B------:R-:W2:Y:S04]  /*4f50*/  LDG.E.64.CONSTANT R16, desc[UR14][R14.64] ;  /* 0x0000000e0e107981 */ /* 0x000ea8000c1e9b00 */
[----:B------:R-:W3:Y:S04]  /*4f60*/  LDG.E.64.CONSTANT R20, desc[UR14][R14.64+0x800] ;  /* 0x0008000e0e147981 */ /* 0x000ee8000c1e9b00 */
[----:B------:R-:W4:Y:S04]  /*4f70*/  LDG.E.64.CONSTANT R22, desc[UR14][R14.64+0x1000] ;  /* 0x0010000e0e167981 */ /* 0x000f28000c1e9b00 */
[----:B------:R-:W5:Y:S04]  /*4f80*/  LDG.E.64.CONSTANT R10, desc[UR14][R14.64+0x1800] ;  /* 0x0018000e0e0a7981 */ /* 0x000f68000c1e9b00 */
[----:B------:R-:W5:Y:S04]  /*4f90*/  LDG.E.64.CONSTANT R8, desc[UR14][R14.64+0x2000] ;  /* 0x0020000e0e087981 */ /* 0x000f68000c1e9b00 */
[----:B------:R-:W5:Y:S04]  /*4fa0*/  LDG.E.64.CONSTANT R6, desc[UR14][R14.64+0x2800] ;  /* 0x0028000e0e067981 */ /* 0x000f68000c1e9b00 */
[----:B------:R-:W5:Y:S04]  /*4fb0*/  LDG.E.64.CONSTANT R4, desc[UR14][R14.64+0x3000] ;  /* 0x0030000e0e047981 */ /* 0x000f68000c1e9b00 */
[----:B------:R-:W5:Y:S01]  /*4fc0*/  LDG.E.64.CONSTANT R12, desc[UR14][R14.64+0x3800] ;  /* 0x0038000e0e0c7981 */ /* 0x000f62000c1e9b00 */
[----:B-1----:R-:W-:Y:S01]  /*4fd0*/  UIADD3 UR18, UP0, UPT, -UR6, UR12, URZ ;  /* 0x0000000c06127290 */ /* 0x002fe2000ff1e1ff */
[----:B------:R-:W-:Y:S01]  /*4fe0*/  IMAD.U32 R0, RZ, RZ, UR5 ;  /* 0x00000005ff007e24 */ /* 0x000fe2000f8e00ff */
[----:B------:R-:W-:-:S02]  /*4ff0*/  USHF.R.S32.HI UR16, URZ, 0x1f, UR5 ;  /* 0x0000001fff107899 */ /* 0x000fc40008011405 */
[----:B------:R-:W-:Y:S02]  /*5000*/  UIADD3.X UR19, UPT, UPT, ~UR7, UR13, URZ, UP0, !UPT ;  /* 0x0000000d07137290 */ /* 0x000fe400087fe5ff */
[----:B------:R-:W-:Y:S02]  /*5010*/  UISETP.GE.U32.AND UP0, UPT, UR18, UR5, UPT ;  /* 0x000000051200728c */ /* 0x000fe4000bf06070 */
[----:B------:R-:W-:Y:S02]  /*5020*/  UIADD3 UR8, UP1, UPT, UR5, UR8, URZ ;  /* 0x0000000805087290 */ /* 0x000fe4000ff3e0ff */
[----:B------:R-:W-:Y:S02]  /*5030*/  UISETP.GE.U32.AND.EX UP0, UPT, UR19, UR16, UPT, UP0 ;  /* 0x000000101300728c */ /* 0x000fe4000bf06100 */
[----:B------:R-:W-:Y:S01]  /*5040*/  UIADD3.X UR9, UPT, UPT, UR16, UR9, URZ, UP1, !UPT ;  /* 0x0000000910097290 */ /* 0x000fe20008ffe4ff */
        /* <DEDUP_REMOVED lines=18> */
[----:B------:R-:W-:-:S05]  /*5170*/  IMAD.U32 R9, RZ, RZ, UR5 ;  /* 0x00000005ff097e24 */ /* 0x000fca000f8e00ff */
[----:B------:R-:W-:Y:S01]  /*5180*/  DSETP.GEU.AND P0, PT, R6, R4, PT ;  /* 0x000000040600722a */ /* 0x000fe20003f0e000 */
[----:B------:R-:W-:-:S05]  /*5190*/  LEA R2, P1, R9, R2, 0x3 ;  /* 0x0000000209027211 */ /* 0x000fca00078218ff */
[----:B------:R-:W-:Y:S01]  /*51a0*/  FSEL R4, R4, R6, !P0 ;  /* 0x0000000604047208 */ /* 0x000fe20004000000 */
[----:B------:R-:W-:Y:S01]  /*51b0*/  IMAD.U32 R6, RZ, RZ, UR16 ;  /* 0x00000010ff067e24 */ /* 0x000fe2000f8e00ff */
[----:B------:R-:W-:-:S04]  /*51c0*/  FSEL R5, R5, R7, !P0 ;  /* 0x0000000705057208 */ /* 0x000fc80004000000 */
[----:B------:R-:W-:Y:S02]  /*51d0*/  LEA.HI.X R3, R0, R3, R6, 0x3, P1 ;  /* 0x0000000300037211 */ /* 0x000fe400008f1c06 */
[----:B------:R-:W-:-:S06]  /*51e0*/  DSETP.GEU.AND P0, PT, R4, R12, PT ;  /* 0x0000000c0400722a */ /* 0x000fcc0003f0e000 */
[----:B------:R-:W-:Y:S02]  /*51f0*/  FSEL R18, R12, R4, !P0 ;  /* 0x000000040c127208 */ /* 0x000fe40004000000 */
[----:B------:R-:W-:Y:S01]  /*5200*/  FSEL R19, R13, R5, !P0 ;  /* 0x000000050d137208 */ /* 0x000fe20004000000 */
[----:B------:R-:W-:Y:S06]  /*5210*/  BRA.U !UP0, `(.L_x_100) ;  /* 0x0000000908e07547 */ /* 0x000fec000b800000 */
[----:B------:R-:W-:Y:S02]  /*5220*/  UIADD3 UR6, UP0, UPT, UR5, UR6, URZ ;  /* 0x0000000605067290 */ /* 0x000fe4000ff1e0ff */
[----:B------:R-:W-:Y:S02]  /*5230*/  UIADD3 UR4, UPT, UPT, UR4, 0x1, URZ ;  /* 0x0000000104047890 */ /* 0x000fe4000fffe0ff */
[----:B------:R-:W-:Y:S02]  /*5240*/  UIADD3.X UR7, UPT, UPT, UR16, UR7, URZ, UP0, !UPT ;  /* 0x0000000710077290 */ /* 0x000fe400087fe4ff */
[----:B------:R-:W-:-:S04]  /*5250*/  UISETP.GT.U32.AND UP0, UPT, UR6, UR20, UPT ;  /* 0x000000140600728c */ /* 0x000fc8000bf04070 */
[----:B------:R-:W-:-:S09]  /*5260*/  UISETP.GT.U32.AND.EX UP0, UPT, UR7, UR21, UPT, UP0 ;  /* 0x000000150700728c */ /* 0x000fd2000bf04100 */
[----:B------:R-:W-:Y:S05]  /*5270*/  BRA.U !UP0, `(.L_x_102) ;  /* 0xfffffffd08207547 */ /* 0x000fea000b83ffff */
.L_x_101:
[----:B------:R-:W-:-:S04]  /*5280*/  UISETP.GE.U32.AND UP0, UPT, UR6, UR12, UPT ;  /* 0x0000000c0600728c */ /* 0x000fc8000bf06070 */
[----:B------:R-:W-:-:S09]  /*5290*/  UISETP.GE.U32.AND.EX UP0, UPT, UR7, UR13, UPT, UP0 ;  /* 0x0000000d0700728c */ /* 0x000fd2000bf06100 */
[----:B------:R-:W-:Y:S05]  /*52a0*/  BRA.U UP0, `(.L_x_100) ;  /* 0x0000000900bc7547 */ /* 0x000fea000b800000 */
[----:B------:R-:W0:Y:S01]  /*52b0*/  S2R R17, SR_TID.X ;  /* 0x0000000000117919 */ /* 0x000e220000002100 */
[----:B------:R-:W-:Y:S01]  /*52c0*/  UIADD3 UR6, UPT, UPT, -UR6, UR12, URZ ;  /* 0x0000000c06067290 */ /* 0x000fe2000fffe1ff */
[----:B------:R-:W-:Y:S05]  /*52d0*/  BSSY.RECONVERGENT B1, `(.L_x_100) ;  /* 0x00000ac000017945 */ /* 0x000fea0003800200 */
[----:B0-----:R-:W-:-:S13]  /*52e0*/  ISETP.GE.AND P0, PT, R17, UR6, PT ;  /* 0x0000000611007c0c */ /* 0x001fda000bf06270 */
[----:B------:R-:W-:Y:S05]  /*52f0*/  @P0 BRA `(.L_x_103) ;  /* 0x0000000800a40947 */ /* 0x000fea0003800000 */
[----:B------:R-:W0:Y:S01]  /*5300*/  LDC R6, c[0x0][0x3c0] ;  /* 0x0000f000ff067b82 */ /* 0x000e220000000800 */
[----:B------:R-:W-:Y:S01]  /*5310*/  LOP3.LUT R0, RZ, R17, RZ, 0x33, !PT ;  /* 0x00000011ff007212 */ /* 0x000fe200078e33ff */
[----:B------:R-:W-:Y:S01]  /*5320*/  USHF.L.U32 UR7, UR17, 0xb, URZ ;  /* 0x0000000b11077899 */ /* 0x000fe200080006ff */
[----:B------:R-:W-:Y:S03]  /*5330*/  BSSY.RECONVERGENT B2, `(.L_x_104) ;  /* 0x0000017000027945 */ /* 0x000fe60003800200 */
[----:B------:R-:W-:Y:S02]  /*5340*/  VIADD R4, R0, UR12 ;  /* 0x0000000c00047c36 */ /* 0x000fe40008000000 */
[----:B------:R-:W-:-:S05]  /*5350*/  IMAD.U32 R5, RZ, RZ, UR7 ;  /* 0x00000007ff057e24 */ /* 0x000fca000f8e00ff */
[----:B------:R-:W-:Y:S01]  /*5360*/  IADD3 R5, PT, PT, R4, -UR5, -R5 ;  /* 0x8000000504057c10 */ /* 0x000fe2000fffe805 */
[----:B0-----:R-:W-:Y:S01]  /*5370*/  IMAD R0, R6, UR4, RZ ;  /* 0x0000000406007c24 */ /* 0x001fe2000f8e02ff */
[C---:B------:R-:W-:Y:S02]  /*5380*/  LOP3.LUT R6, R4.reuse, 0x300, RZ, 0xc0, !PT ;  /* 0x0000030004067812 */ /* 0x040fe400078ec0ff */
[----:B------:R-:W-:Y:S01]  /*5390*/  LEA.HI R4, R4, 0x1, RZ, 0x18 ;  /* 0x0000000104047811 */ /* 0x000fe200078fc0ff */
[----:B------:R-:W-:Y:S01]  /*53a0*/  IMAD R0, R0, -0x800, R5 ;  /* 0xfffff80000007824 */ /* 0x000fe200078e0205 */
[----:B------:R-:W-:-:S04]  /*53b0*/  ISETP.NE.AND P1, PT, R6, 0x300, PT ;  /* 0x000003000600780c */ /* 0x000fc80003f25270 */
[----:B------:R-:W-:-:S09]  /*53c0*/  ISETP.GE.U32.AND P0, PT, R0, 0x300, PT ;  /* 0x000003000000780c */ /* 0x000fd20003f06070 */
[----:B------:R-:W-:Y:S05]  /*53d0*/  @!P1 BRA `(.L_x_105) ;  /* 0x0000000000309947 */ /* 0x000fea0003800000 */
[----:B------:R-:W-:-:S05]  /*53e0*/  LOP3.LUT R4, R4, 0x3, RZ, 0xc0, !PT ;  /* 0x0000000304047812 */ /* 0x000fca00078ec0ff */
[----:B------:R-:W-:-:S07]  /*53f0*/  IMAD.MOV R0, RZ, RZ, -R4 ;  /* 0x000000ffff007224 */ /* 0x000fce00078e0a04 */
.L_x_106:
        /* <DEDUP_REMOVED lines=10> */
.L_x_105:
[----:B------:R-:W-:Y:S05]  /*54a0*/  BSYNC.RECONVERGENT B2 ;  /* 0x0000000000027941 */ /* 0x000fea0003800200 */
.L_x_104:
[----:B------:R-:W-:Y:S05]  /*54b0*/  @!P0 BRA `(.L_x_103) ;  /* 0x0000000800348947 */ /* 0x000fea0003800000 */
[C---:B------:R-:W-:Y:S01]  /*54c0*/  IADD3 R4, PT, PT, -R17.reuse, UR6, RZ ;  /* 0x0000000611047c10 */ /* 0x040fe2000fffe1ff */
[----:B------:R-:W-:Y:S01]  /*54d0*/  BSSY.RECONVERGENT B2, `(.L_x_107) ;  /* 0x0000050000027945 */ /* 0x000fe20003800200 */
[----:B------:R-:W-:Y:S02]  /*54e0*/  IADD3 R0, P0, PT, R17, UR8, RZ ;  /* 0x0000000811007c10 */ /* 0x000fe4000ff1e0ff */
[----:B------:R-:W-:-:S03]  /*54f0*/  ISETP.GT.AND P1, PT, R4, 0xc00, PT ;  /* 0x00000c000400780c */ /* 0x000fc60003f24270 */
[----:B------:R-:W-:Y:S01]  /*5500*/  IMAD.X R3, RZ, RZ, UR9, P0 ;  /* 0x00000009ff037e24 */ /* 0x000fe200080e06ff */
[----:B------:R-:W-:-:S04]  /*5510*/  LEA R2, P0, R0, UR10, 0x3 ;  /* 0x0000000a00027c11 */ /* 0x000fc8000f8018ff */
[----:B------:R-:W-:Y:S02]  /*5520*/  LEA.HI.X R3, R0, UR11, R3, 0x3, P0 ;  /* 0x0000000b00037c11 */ /* 0x000fe400080f1c03 */
[----:B------:R-:W-:-:S03]  /*5530*/  PLOP3.LUT P0, PT, PT, PT, PT, 0x80, 0x8 ;  /* 0x000000000008781c */ /* 0x000fc60003f0f070 */
[----:B------:R-:W-:Y:S10]  /*5540*/  @!P1 BRA `(.L_x_108) ;  /* 0x0000000400209947 */ /* 0x000ff40003800000 */
[----:B------:R-:W-:Y:S01]  /*5550*/  IMAD.U32 R0, RZ, RZ, UR6 ;  /* 0x00000006ff007e24 */ /* 0x000fe2000f8e00ff */
[----:B------:R-:W-:-:S03]  /*5560*/  PLOP3.LUT P0, PT, PT, PT, PT, 0x8, 0x80 ;  /* 0x000000000080781c */ /* 0x000fc60003f0e170 */
[----:B------:R-:W-:-:S10]  /*5570*/  VIADD R0, R0, 0xfffff400 ;  /* 0xfffff40000007836 */ /* 0x000fd40000000000 */
.L_x_109:
        /* <DEDUP_REMOVED lines=69> */
.L_x_108:
[----:B------:R-:W-:Y:S05]  /*59d0*/  BSYNC.RECONVERGENT B2 ;  /* 0x0000000000027941 */ /* 0x000fea0003800200 */
.L_x_107:
[----:B------:R-:W-:Y:S01]  /*59e0*/  IADD3 R0, PT, PT, -R17, UR6, RZ ;  /* 0x0000000611007c10 */ /* 0x000fe2000fffe1ff */
[----:B------:R-:W-:Y:S03]  /*59f0*/  BSSY.RECONVERGENT B2, `(.L_x_110) ;  /* 0x0000027000027945 */ /* 0x000fe60003800200 */
        /* <DEDUP_REMOVED lines=38> */
.L_x_111:
[----:B------:R-:W-:Y:S05]  /*5c60*/  BSYNC.RECONVERGENT B2 ;  /* 0x0000000000027941 */ /* 0x000fea0003800200 */
.L_x_110:
[----:B------:R-:W-:-:S13]  /*5c70*/  ISETP.LT.OR P0, PT, R17, UR6, P0 ;  /* 0x0000000611007c0c */ /* 0x000fda0008701670 */
        /* <DEDUP_REMOVED lines=17> */
.L_x_103:
[----:B------:R-:W-:Y:S05]  /*5d90*/  BSYNC.RECONVERGENT B1 ;  /* 0x0000000000017941 */ /* 0x000fea0003800200 */
.L_x_100:
        /* <DEDUP_REMOVED lines=80> */
[----:B------:R-:W-:-:S07]  /*62a0*/  FSEL R3, R3, R5, !P1 ;  /* 0x0000000503037208 */ /* 0x000fce0004800000 */
.L_x_73:
[----:B------:R-:W-:Y:S05]  /*62b0*/  BSYNC.RECONVERGENT B0 ;  /* 0x0000000000007941 */ /* 0x000fea0003800200 */
.L_x_57:
[----:B------:R-:W-:Y:S05]  /*62c0*/  @P0 EXIT ;  /* 0x000000000000094d */ /* 0x000fea0003800000 */
[----:B------:R-:W2:Y:S02]  /*62d0*/  LDCU.64 UR4, c[0x0][0x388] ;  /* 0x00007100ff0477ac */ /* 0x000ea40008000a00 */
[----:B--2---:R-:W-:-:S06]  /*62e0*/  UIMAD.WIDE.U32 UR4, UR17, 0x8, UR4 ;  /* 0x00000008110478a5 */ /* 0x004fcc000f8e0004 */
[----:B01----:R-:W-:Y:S02]  /*62f0*/  IMAD.U32 R4, RZ, RZ, UR4 ;  /* 0x00000004ff047e24 */ /* 0x003fe4000f8e00ff */
[----:B------:R-:W-:-:S05]  /*6300*/  IMAD.U32 R5, RZ, RZ, UR5 ;  /* 0x00000005ff057e24 */ /* 0x000fca000f8e00ff */
[----:B------:R-:W-:Y:S01]  /*6310*/  STG.E.64 desc[UR14][R4.64], R2 ;  /* 0x0000000204007986 */ /* 0x000fe2000c101b0e */
[----:B------:R-:W-:Y:S05]  /*6320*/  EXIT ;  /* 0x000000000000794d */ /* 0x000fea0003800000 */
.L_x_112:
        /* <DEDUP_REMOVED lines=13> */
.L_x_183:


//--------------------- .text._ZN3cub18CUB_300001_SM_10006detail6reduce28DeviceReduceSingleTileKernelINS2_10policy_hubIdyN4cuda3__47maximumIvEEE10Policy1000EPdSB_yS8_ddNS5_3std3__410__identityEEEvT0_T1_T2_T3_T4_T6_ --------------------------
	.section	.text._ZN3cub18CUB_300001_SM_10006detail6reduce28DeviceReduceSingleTileKernelINS2_10policy_hubIdyN4cuda3__47maximumIvEEE10Policy1000EPdSB_yS8_ddNS5_3std3__410__identityEEEvT0_T1_T2_T3_T4_T6_,"ax",@progbits
	.align	128
        .global         _ZN3cub18CUB_300001_SM_10006detail6reduce28DeviceReduceSingleTileKernelINS2_10policy_hubIdyN4cuda3__47maximumIvEEE10Policy1000EPdSB_yS8_ddNS5_3std3__410__identityEEEvT0_T1_T2_T3_T4_T6_
        .type           _ZN3cub18CUB_300001_SM_10006detail6reduce28DeviceReduceSingleTileKernelINS2_10policy_hubIdyN4cuda3__47maximumIvEEE10Policy1000EPdSB_yS8_ddNS5_3std3__410__identityEEEvT0_T1_T2_T3_T4_T6_,@function
        .size           _ZN3cub18CUB_300001_SM_10006detail6reduce28DeviceReduceSingleTileKernelINS2_10policy_hubIdyN4cuda3__47maximumIvEEE10Policy1000EPdSB_yS8_ddNS5_3std3__410__identityEEEvT0_T1_T2_T3_T4_T6_,(.L_x_184 - _ZN3cub18CUB_300001_SM_10006detail6reduce28DeviceReduceSingleTileKernelINS2_10policy_hubIdyN4cuda3__47maximumIvEEE10Policy1000EPdSB_yS8_ddNS5_3std3__410__identityEEEvT0_T1_T2_T3_T4_T6_)
        .other          _ZN3cub18CUB_300001_SM_10006detail6reduce28DeviceReduceSingleTileKernelINS2_10policy_hubIdyN4cuda3__47maximumIvEEE10Policy1000EPdSB_yS8_ddNS5_3std3__410__identityEEEvT0_T1_T2_T3_T4_T6_,@"STO_CUDA_ENTRY STV_DEFAULT"
_ZN3cub18CUB_300001_SM_10006detail6reduce28DeviceReduceSingleTileKernelINS2_10policy_hubIdyN4cuda3__47maximumIvEEE10Policy1000EPdSB_yS8_ddNS5_3std3__410__identityEEEvT0_T1_T2_T3_T4_T6_:
.text._ZN3cub18CUB_300001_SM_10006detail6reduce28DeviceReduceSingleTileKernelINS2_10policy_hubIdyN4cuda3__47maximumIvEEE10Policy1000EPdSB_yS8_ddNS5_3std3__410__identityEEEvT0_T1_T2_T3_T4_T6_:
[----:B------:R-:W-:Y:S01]  /*0000*/  LDC R1, c[0x0][0x37c] ;  /* 0x0000df00ff017b82 */ /* 0x000fe20000000800 */
[----:B------:R-:W0:Y:S01]  /*0010*/  LDCU.64 UR4, c[0x0][0x390] ;  /* 0x00007200ff0477ac */ /* 0x000e220008000a00 */
[----:B------:R-:W1:Y:S01]  /*0020*/  LDCU.64 UR6, c[0x0][0x358] ;  /* 0x00006b00ff0677ac */ /* 0x000e620008000a00 */
[----:B0-----:R-:W-:Y:S02]  /*0030*/  IMAD.U32 R0, RZ, RZ, UR4 ;  /* 0x00000004ff007e24 */ /* 0x001fe4000f8e00ff */
[----:B------:R-:W-:-:S03]  /*0040*/  IMAD.U32 R2, RZ, RZ, UR5 ;  /* 0x00000005ff027e24 */ /* 0x000fc6000f8e00ff */
[----:B------:R-:W-:-:S04]  /*0050*/  ISETP.NE.U32.AND P0, PT, R0, RZ, PT ;  /* 0x000000ff0000720c */ /* 0x000fc80003f05070 */
[----:B------:R-:W-:-:S13]  /*0060*/  ISETP.NE.AND.EX P0, PT, R2, RZ, PT, P0 ;  /* 0x000000ff0200720c */ /* 0x000fda0003f05300 */
        /* <DEDUP_REMOVED lines=8> */
.L_x_113:
[----:B------:R-:W0:Y:S01]  /*00f0*/  LDCU UR4, c[0x0][0x380] ;  /* 0x00007000ff0477ac */ /* 0x000e220008000800 */
[----:B------:R-:W-:Y:S01]  /*0100*/  BSSY.RECONVERGENT B0, `(.L_x_114) ;  /* 0x00005cd000007945 */ /* 0x000fe20003800200 */
[----:B0-----:R-:W-:-:S09]  /*0110*/  ULOP3.LUT UP0, URZ, UR4, 0x1f, URZ, 0xc0, !UPT ;  /* 0x0000001f04ff7892 */ /* 0x001fd2000f80c0ff */
[----:B------:R-:W-:Y:S05]  /*0120*/  BRA.U UP0, `(.L_x_115) ;  /* 0x0000002d00747547 */ /* 0x000fea000b800000 */
[----:B------:R-:W-:-:S04]  /*0130*/  ISETP.GT.U32.AND P0, PT, R0, 0x7ff, PT ;  /* 0x000007ff0000780c */ /* 0x000fc80003f04070 */
[----:B------:R-:W-:-:S13]  /*0140*/  ISETP.GT.U32.AND.EX P0, PT, R2, RZ, PT, P0 ;  /* 0x000000ff0200720c */ /* 0x000fda0003f04100 */
[----:B------:R-:W-:Y:S05]  /*0150*/  @P0 BRA `(.L_x_116) ;  /* 0x0000001800200947 */ /* 0x000fea0003800000 */
[----:B------:R-:W0:Y:S01]  /*0160*/  S2R R3, SR_TID.X ;  /* 0x0000000000037919 */ /* 0x000e220000002100 */
[----:B------:R-:W-:Y:S01]  /*0170*/  BSSY.RECONVERGENT B1, `(.L_x_117) ;  /* 0x0000009000017945 */ /* 0x000fe20003800200 */
[----:B------:R-:W-:Y:S02]  /*0180*/  CS2R R4, SRZ ;  /* 0x0000000000047805 */ /* 0x000fe4000001ff00 */
[----:B0-----:R-:W-:Y:S01]  /*0190*/  ISETP.GE.U32.AND P0, PT, R3, R0, PT ;  /* 0x000000000300720c */ /* 0x001fe20003f06070 */
[----:B------:R-:W-:-:S12]  /*01a0*/  IMAD.MOV.U32 R43, RZ, RZ, R3 ;  /* 0x000000ffff2b7224 */ /* 0x000fd800078e0003 */
[----:B------:R-:W-:Y:S05]  /*01b0*/  @P0 BRA `(.L_x_118) ;  /* 0x0000000000100947 */ /* 0x000fea0003800000 */
[----:B------:R-:W0:Y:S02]  /*01c0*/  LDC.64 R4, c[0x0][0x380] ;  /* 0x0000e000ff047b82 */ /* 0x000e240000000a00 */
[----:B0-----:R-:W-:-:S06]  /*01d0*/  IMAD.WIDE.U32 R4, R3, 0x8, R4 ;  /* 0x0000000803047825 */ /* 0x001fcc00078e0004 */
[----:B------:R-:W5:Y:S01]  /*01e0*/  LDG.E.64.CONSTANT R4, desc[UR6][R4.64] ;  /* 0x0000000604047981 */ /* 0x000f62000c1e9b00 */
[----:B------:R-:W-:-:S07]  /*01f0*/  VIADD R43, R3, 0x100 ;  /* 0x00000100032b7836 */ /* 0x000fce0000000000 */
.L_x_118:
[----:B------:R-:W-:Y:S05]  /*0200*/  BSYNC.RECONVERGENT B1 ;  /* 0x0000000000017941 */ /* 0x000fea0003800200 */
.L_x_117:
[----:B------:R-:W-:Y:S01]  /*0210*/  ISETP.GE.U32.AND P0, PT, R43, R0, PT ;  /* 0x000000002b00720c */ /* 0x000fe20003f06070 */
        /* <DEDUP_REMOVED lines=16> */
.L_x_123:
        /* <DEDUP_REMOVED lines=12> */
.L_x_122:
[----:B------:R-:W-:Y:S05]  /*03e0*/  BSYNC.RECONVERGENT B2 ;  /* 0x0000000000027941 */ /* 0x000fea0003800200 */
.L_x_121:
        /* <DEDUP_REMOVED lines=9> */
.L_x_126:
        /* <DEDUP_REMOVED lines=74> */
.L_x_125:
[----:B------:R-:W-:Y:S05]  /*0920*/  BSYNC.RECONVERGENT B2 ;  /* 0x0000000000027941 */ /* 0x000fea0003800200 */
.L_x_124:
        /* <DEDUP_REMOVED lines=42> */
.L_x_128:
[----:B------:R-:W-:Y:S05]  /*0bd0*/  BSYNC.RECONVERGENT B2 ;  /* 0x0000000000027941 */ /* 0x000fea0003800200 */
.L_x_127:
        /* <DEDUP_REMOVED lines=20> */
.L_x_120:
[----:B------:R-:W-:Y:S05]  /*0d20*/  BSYNC.RECONVERGENT B1 ;  /* 0x0000000000017941 */ /* 0x000fea0003800200 */
.L_x_119:
[----:B------:R-:W-:-:S04]  /*0d30*/  ISETP.GE.U32.AND P0, PT, R0, 0x100, PT ;  /* 0x000001000000780c */ /* 0x000fc80003f06070 */
[----:B------:R-:W-:-:S13]  /*0d40*/  ISETP.GE.U32.AND.EX P0, PT, R2, RZ, PT, P0 ;  /* 0x000000ff0200720c */ /* 0x000fda0003f06100 */
        /* <DEDUP_REMOVED lines=40> */
[----:B------:R-:W-:-:S03]  /*0fd0*/  @!P0 FSEL R13, R5, R13, !P1 ;  /* 0x0000000d050d8208 */ /* 0x000fc60004800000 */
[----:B------:R-:W-:Y:S01]  /*0fe0*/  SHFL.DOWN PT, R4, R11, 0x10, 0x1f ;  /* 0x0a001f000b047f89 */ /* 0x000fe200000e0000 */
[----:B------:R-:W-:Y:S02]  /*0ff0*/  IMAD.MOV.U32 R6, RZ, RZ, R11 ;  /* 0x000000ffff067224 */ /* 0x000fe400078e000b */
[----:B------:R-:W-:Y:S01]  /*1000*/  IMAD.MOV.U32 R7, RZ, RZ, R13 ;  /* 0x000000ffff077224 */ /* 0x000fe200078e000d */
[----:B------:R-:W0:Y:S05]  /*1010*/  SHFL.DOWN PT, R5, R13, 0x10, 0x1f ;  /* 0x0a001f000d057f89 */ /* 0x000e2a00000e0000 */
[----:B0-----:R-:W-:-:S06]  /*1020*/  DSETP.GEU.AND P0, PT, R6, R4, PT ;  /* 0x000000040600722a */ /* 0x001fcc0003f0e000 */
[----:B------:R-:W-:Y:S02]  /*1030*/  FSEL R6, R4, R11, !P0 ;  /* 0x0000000b04067208 */ /* 0x000fe40004000000 */
[----:B------:R-:W-:Y:S02]  /*1040*/  FSEL R7, R5, R13, !P0 ;  /* 0x0000000d05077208 */ /* 0x000fe40004000000 */
[----:B------:R-:W-:-:S03]  /*1050*/  ISETP.GT.AND P0, PT, R8, 0xf, PT ;  /* 0x0000000f0800780c */ /* 0x000fc60003f04270 */
[----:B------:R2:W-:Y:S01]  /*1060*/  @!P2 STS.64 [R9+0x8], R6 ;  /* 0x000008060900a388 */ /* 0x0005e20000000a00 */
[----:B------:R-:W-:Y:S01]  /*1070*/  BAR.SYNC.DEFER_BLOCKING 0x0 ;  /* 0x0000000000007b1d */ /* 0x000fe20000010000 */
[----:B------:R-:W-:Y:S02]  /*1080*/  ISETP.NE.AND P2, PT, R3, RZ, PT ;  /* 0x000000ff0300720c */ /* 0x000fe40003f45270 */
[----:B------:R-:W-:Y:S02]  /*1090*/  FSEL R4, R11, R6, P0 ;  /* 0x000000060b047208 */ /* 0x000fe40000000000 */
[----:B------:R-:W-:-:S09]  /*10a0*/  FSEL R5, R13, R7, P0 ;  /* 0x000000070d057208 */ /* 0x000fd20000000000 */
[----:B--2---:R-:W-:Y:S05]  /*10b0*/  @P2 BRA `(.L_x_130) ;  /* 0x0000004c00442947 */ /* 0x004fea0003800000 */
[----:B------:R-:W0:Y:S01]  /*10c0*/  S2UR UR5, SR_CgaCtaId ;  /* 0x00000000000579c3 */ /* 0x000e220000008800 */
[----:B------:R-:W-:Y:S02]  /*10d0*/  UMOV UR4, 0x400 ;  /* 0x0000040000047882 */ /* 0x000fe40000000000 */
[----:B0-----:R-:W-:-:S09]  /*10e0*/  ULEA UR4, UR5, UR4, 0x18 ;  /* 0x0000000405047291 */ /* 0x001fd2000f8ec0ff */
[----:B------:R-:W0:Y:S04]  /*10f0*/  LDS.128 R8, [UR4+0x10] ;  /* 0x00001004ff087984 */ /* 0x000e280008000c00 */
        /* <DEDUP_REMOVED lines=25> */
.L_x_129:
[----:B------:R-:W-:Y:S01]  /*1290*/  LOP3.LUT R6, R3, 0x3e0, RZ, 0xc0, !PT ;  /* 0x000003e003067812 */ /* 0x000fe200078ec0ff */
[----:B------:R-:W0:Y:S03]  /*12a0*/  S2R R12, SR_LANEID ;  /* 0x00000000000c7919 */ /* 0x000e260000000000 */
[----:B------:R-:W-:Y:S01]  /*12b0*/  LOP3.LUT R9, RZ, R6, RZ, 0x33, !PT ;  /* 0x00000006ff097212 */ /* 0x000fe200078e33ff */
[----:B------:R-:W-:-:S04]  /*12c0*/  VIADD R7, R6, 0x20 ;  /* 0x0000002006077836 */ /* 0x000fc80000000000 */
[----:B------:R-:W-:Y:S01]  /*12d0*/  IMAD.IADD R9, R9, 0x1, R0 ;  /* 0x0000000109097824 */ /* 0x000fe200078e0200 */
[----:B------:R-:W-:-:S04]  /*12e0*/  ISETP.GT.U32.AND P0, PT, R7, R0, PT ;  /* 0x000000000700720c */ /* 0x000fc80003f04070 */
        /* <DEDUP_REMOVED lines=33> */
[----:B------:R-:W0:Y:S11]  /*1500*/  SHFL.DOWN PT, R5, R11, 0x8, R9 ;  /* 0x090000000b057989 */ /* 0x000e3600000e0009 */
[----:B------:R-:W1:Y:S01]  /*1510*/  @!P0 S2R R8, SR_CgaCtaId ;  /* 0x0000000000088919 */ /* 0x000e620000008800 */
[----:B0-----:R-:W-:Y:S01]  /*1520*/  DSETP.GEU.AND P2, PT, R6, R4, PT ;  /* 0x000000040600722a */ /* 0x001fe20003f4e000 */
[----:B------:R-:W-:-:S05]  /*1530*/  VIADD R6, R12, 0x10 ;  /* 0x000000100c067836 */ /* 0x000fca0000000000 */
        /* <DEDUP_REMOVED lines=9> */
[----:B------:R-:W-:-:S03]  /*15d0*/  @!P0 SHF.R.U32.HI R6, RZ, 0x2, R3 ;  /* 0x00000002ff068819 */ /* 0x000fc60000011603 */
[----:B------:R-:W-:Y:S02]  /*15e0*/  @!P1 FSEL R10, R4, R10, !P2 ;  /* 0x0000000a040a9208 */ /* 0x000fe40005000000 */
[----:B------:R-:W-:Y:S02]  /*15f0*/  @!P1 FSEL R11, R5, R11, !P2 ;  /* 0x0000000b050b9208 */ /* 0x000fe40005000000 */
[----:B------:R-:W-:Y:S01]  /*1600*/  ISETP.NE.AND P2, PT, R3, RZ, PT ;  /* 0x000000ff0300720c */ /* 0x000fe20003f45270 */
[----:B------:R-:W-:Y:S01]  /*1610*/  IMAD.MOV.U32 R4, RZ, RZ, R10 ;  /* 0x000000ffff047224 */ /* 0x000fe200078e000a */
[----:B-1----:R-:W-:Y:S01]  /*1620*/  @!P0 LEA R7, R8, R7, 0x18 ;  /* 0x0000000708078211 */ /* 0x002fe200078ec0ff */
[----:B------:R-:W-:Y:S01]  /*1630*/  IMAD.MOV.U32 R5, RZ, RZ, R11 ;  /* 0x000000ffff057224 */ /* 0x000fe200078e000b */
[----:B------:R-:W-:-:S05]  /*1640*/  @!P0 LOP3.LUT R6, R6, 0xf8, RZ, 0xc0, !PT ;  /* 0x000000f806068812 */ /* 0x000fca00078ec0ff */
[----:B------:R-:W-:-:S05]  /*1650*/  @!P0 IMAD.IADD R7, R6, 0x1, R7 ;  /* 0x0000000106078824 */ /* 0x000fca00078e0207 */
[----:B------:R1:W-:Y:S01]  /*1660*/  @!P0 STS.64 [R7+0x8], R4 ;  /* 0x0000080407008388 */ /* 0x0003e20000000a00 */
[----:B------:R-:W-:Y:S06]  /*1670*/  BAR.SYNC.DEFER_BLOCKING 0x0 ;  /* 0x0000000000007b1d */ /* 0x000fec0000010000 */
[----:B------:R-:W-:Y:S05]  /*1680*/  @P2 BRA `(.L_x_130) ;  /* 0x0000004400d02947 */ /* 0x000fea0003800000 */
[----:B------:R-:W0:Y:S01]  /*1690*/  S2UR UR5, SR_CgaCtaId ;  /* 0x00000000000579c3 */ /* 0x000e220000008800 */
[----:B------:R-:W-:Y:S01]  /*16a0*/  UMOV UR4, 0x400 ;  /* 0x0000040000047882 */ /* 0x000fe20000000000 */
[C---:B------:R-:W-:Y:S02]  /*16b0*/  ISETP.GT.U32.AND P0, PT, R0.reuse, 0x20, PT ;  /* 0x000000200000780c */ /* 0x040fe40003f04070 */
[----:B------:R-:W-:Y:S02]  /*16c0*/  ISETP.GT.U32.AND P1, PT, R0, 0x40, PT ;  /* 0x000000400000780c */ /* 0x000fe40003f24070 */
[C---:B------:R-:W-:Y:S02]  /*16d0*/  ISETP.GT.U32.AND.EX P0, PT, R2.reuse, RZ, PT, P0 ;  /* 0x000000ff0200720c */ /* 0x040fe40003f04100 */
[----:B------:R-:W-:Y:S01]  /*16e0*/  ISETP.GT.U32.AND.EX P1, PT, R2, RZ, PT, P1 ;  /* 0x000000ff0200720c */ /* 0x000fe20003f24110 */
[----:B0-----:R-:W-:-:S09]  /*16f0*/  ULEA UR4, UR5, UR4, 0x18 ;  /* 0x0000000405047291 */ /* 0x001fd2000f8ec0ff */
[----:B------:R-:W0:Y:S04]  /*1700*/  LDS.128 R12, [UR4+0x10] ;  /* 0x00001004ff0c7984 */ /* 0x000e280008000c00 */
[----:B------:R-:W2:Y:S01]  /*1710*/  LDS.128 R8, [UR4+0x20] ;  /* 0x00002004ff087984 */ /* 0x000ea20008000c00 */
[----:B0-----:R-:W-:-:S06]  /*1720*/  DSETP.GEU.AND P3, PT, R4, R12, PT ;  /* 0x0000000c0400722a */ /* 0x001fcc0003f6e000 */
[-C--:B------:R-:W-:Y:S02]  /*1730*/  FSEL R3, R12, R4.reuse, !P3 ;  /* 0x000000040c037208 */ /* 0x080fe40005800000 */
[-C--:B------:R-:W-:Y:S02]  /*1740*/  FSEL R13, R13, R5.reuse, !P3 ;  /* 0x000000050d0d7208 */ /* 0x080fe40005800000 */
[----:B------:R-:W-:Y:S02]  /*1750*/  FSEL R12, R3, R4, P0 ;  /* 0x00000004030c7208 */ /* 0x000fe40000000000 */
[----:B------:R-:W-:Y:S02]  /*1760*/  FSEL R13, R13, R5, P0 ;  /* 0x000000050d0d7208 */ /* 0x000fe40000000000 */
[----:B-1----:R-:W0:Y:S01]  /*1770*/  LDS.128 R4, [UR4+0x30] ;  /* 0x00003004ff047984 */ /* 0x002e220008000c00 */
[----:B------:R-:W-:-:S03]  /*1780*/  ISETP.GT.U32.AND P0, PT, R0, 0x60, PT ;  /* 0x000000600000780c */ /* 0x000fc60003f04070 */
[----:B------:R-:W-:Y:S01]  /*1790*/  DSETP.GEU.AND P3, PT, R12, R14, PT ;  /* 0x0000000e0c00722a */ /* 0x000fe20003f6e000 */
[----:B------:R-:W-:-:S05]  /*17a0*/  ISETP.GT.U32.AND.EX P0, PT, R2, RZ, PT, P0 ;  /* 0x000000ff0200720c */ /* 0x000fca0003f04100 */
[----:B------:R-:W-:Y:S02]  /*17b0*/  @P1 FSEL R12, R14, R12, !P3 ;  /* 0x0000000c0e0c1208 */ /* 0x000fe40005800000 */
[----:B------:R-:W-:Y:S02]  /*17c0*/  @P1 FSEL R13, R15, R13, !P3 ;  /* 0x0000000d0f0d1208 */ /* 0x000fe40005800000 */
[----:B------:R-:W-:-:S04]  /*17d0*/  ISETP.GT.U32.AND P1, PT, R0, 0x80, PT ;  /* 0x000000800000780c */ /* 0x000fc80003f24070 */
[----:B--2---:R-:W-:Y:S01]  /*17e0*/  DSETP.GEU.AND P3, PT, R12, R8, PT ;  /* 0x000000080c00722a */ /* 0x004fe20003f6e000 */
[----:B------:R-:W-:-:S05]  /*17f0*/  ISETP.GT.U32.AND.EX P1, PT, R2, RZ, PT, P1 ;  /* 0x000000ff0200720c */ /* 0x000fca0003f24110 */
[----:B------:R-:W-:Y:S02]  /*1800*/  @P0 FSEL R12, R8, R12, !P3 ;  /* 0x0000000c080c0208 */ /* 0x000fe40005800000 */
[----:B------:R-:W-:Y:S02]  /*1810*/  @P0 FSEL R13, R9, R13, !P3 ;  /* 0x0000000d090d0208 */ /* 0x000fe40005800000 */
[----:B------:R-:W-:Y:S01]  /*1820*/  ISETP.GT.U32.AND P0, PT, R0, 0xa0, PT ;  /* 0x000000a00000780c */ /* 0x000fe20003f04070 */
[----:B------:R-:W1:Y:S03]  /*1830*/  LDS.64 R8, [UR4+0x40] ;  /* 0x00004004ff087984 */ /* 0x000e660008000a00 */
[----:B------:R-:W-:Y:S01]  /*1840*/  DSETP.GEU.AND P3, PT, R12, R10, PT ;  /* 0x0000000a0c00722a */ /* 0x000fe20003f6e000 */
[----:B------:R-:W-:-:S05]  /*1850*/  ISETP.GT.U32.AND.EX P0, PT, R2, RZ, PT, P0 ;  /* 0x000000ff0200720c */ /* 0x000fca0003f04100 */
[----:B------:R-:W-:Y:S02]  /*1860*/  @P1 FSEL R12, R10, R12, !P3 ;  /* 0x0000000c0a0c1208 */ /* 0x000fe40005800000 */
[----:B------:R-:W-:Y:S02]  /*1870*/  @P1 FSEL R13, R11, R13, !P3 ;  /* 0x0000000d0b0d1208 */ /* 0x000fe40005800000 */
[----:B------:R-:W-:Y:S01]  /*1880*/  ISETP.GT.U32.AND P1, PT, R0, 0xc0, PT ;  /* 0x000000c00000780c */ /* 0x000fe20003f24070 */
[----:B------:R-:W-:Y:S02]  /*1890*/  IMAD.MOV.U32 R10, RZ, RZ, R12 ;  /* 0x000000ffff0a7224 */ /* 0x000fe400078e000c */
[----:B------:R-:W-:Y:S01]  /*18a0*/  IMAD.MOV.U32 R11, RZ, RZ, R13 ;  /* 0x000000ffff0b7224 */ /* 0x000fe200078e000d */
[----:B------:R-:W-:-:S05]  /*18b0*/  ISETP.GT.U32.AND.EX P1, PT, R2, RZ, PT, P1 ;  /* 0x000000ff0200720c */ /* 0x000fca0003f24110 */
[----:B0-----:R-:W-:-:S06]  /*18c0*/  DSETP.GEU.AND P3, PT, R10, R4, PT ;  /* 0x000000040a00722a */ /* 0x001fcc0003f6e000 */
[----:B------:R-:W-:Y:S02]  /*18d0*/  @P0 FSEL R12, R4, R12, !P3 ;  /* 0x0000000c040c0208 */ /* 0x000fe40005800000 */
[----:B------:R-:W-:Y:S02]  /*18e0*/  @P0 FSEL R13, R5, R13, !P3 ;  /* 0x0000000d050d0208 */ /* 0x000fe40005800000 */
[----:B------:R-:W-:Y:S01]  /*18f0*/  ISETP.GT.U32.AND P0, PT, R0, 0xe0, PT ;  /* 0x000000e00000780c */ /* 0x000fe20003f04070 */
[----:B------:R-:W-:Y:S02]  /*1900*/  IMAD.MOV.U32 R4, RZ, RZ, R12 ;  /* 0x000000ffff047224 */ /* 0x000fe400078e000c */
[----:B------:R-:W-:Y:S01]  /*1910*/  IMAD.MOV.U32 R5, RZ, RZ, R13 ;  /* 0x000000ffff057224 */ /* 0x000fe200078e000d */
[----:B------:R-:W-:-:S05]  /*1920*/  ISETP.GT.U32.AND.EX P0, PT, R2, RZ, PT, P0 ;  /* 0x000000ff0200720c */ /* 0x000fca0003f04100 */
        /* <DEDUP_REMOVED lines=11> */
.L_x_116:
[----:B------:R-:W0:Y:S01]  /*19e0*/  S2R R3, SR_TID.X ;  /* 0x0000000000037919 */ /* 0x000e220000002100 */
[----:B------:R-:W1:Y:S01]  /*19f0*/  LDC.64 R22, c[0x0][0x380] ;  /* 0x0000e000ff167b82 */ /* 0x000e620000000a00 */
[----:B0-----:R-:W-:-:S04]  /*1a00*/  IMAD.SHL.U32 R5, R3, 0x4, RZ ;  /* 0x0000000403057824 */ /* 0x001fc800078e00ff */
[----:B-1----:R-:W-:-:S05]  /*1a10*/  IMAD.WIDE.U32 R22, R5, 0x8, R22 ;  /* 0x0000000805167825 */ /* 0x002fca00078e0016 */
[----:B------:R-:W2:Y:S04]  /*1a20*/  LDG.E.128.CONSTANT R12, desc[UR6][R22.64] ;  /* 0x00000006160c7981 */ /* 0x000ea8000c1e9d00 */
[----:B------:R-:W3:Y:S04]  /*1a30*/  LDG.E.128.CONSTANT R16, desc[UR6][R22.64+0x10] ;  /* 0x0000100616107981 */ /* 0x000ee8000c1e9d00 */
[----:B------:R-:W4:Y:S04]  /*1a40*/  LDG.E.128.CONSTANT R8, desc[UR6][R22.64+0x2000] ;  /* 0x0020000616087981 */ /* 0x000f28000c1e9d00 */
[----:B------:R-:W5:Y:S01]  /*1a50*/  LDG.E.128.CONSTANT R4, desc[UR6][R22.64+0x2010] ;  /* 0x0020100616047981 */ /* 0x000f62000c1e9d00 */
[----:B------:R-:W-:Y:S01]  /*1a60*/  IADD3 R24, P1, PT, R0, -0x800, RZ ;  /* 0xfffff80000187810 */ /* 0x000fe20007f3e0ff */
[----:B------:R-:W-:-:S02]  /*1a70*/  IMAD.MOV.U32 R29, RZ, RZ, 0x800 ;  /* 0x00000800ff1d7424 */ /* 0x000fc400078e00ff */
[----:B------:R-:W-:Y:S01]  /*1a80*/  IMAD.MOV.U32 R31, RZ, RZ, RZ ;  /* 0x000000ffff1f7224 */ /* 0x000fe200078e00ff */
[----:B------:R-:W-:Y:S01]  /*1a90*/  IADD3.X R25, PT, PT, R2, -0x1, RZ, P1, !PT ;  /* 0xffffffff02197810 */ /* 0x000fe20000ffe4ff */
        /* <DEDUP_REMOVED lines=18> */
[----:B------:R-:W-:-:S04]  /*1bc0*/  ISETP.GE.U32.AND P0, PT, R24, 0x800, PT ;  /* 0x000008001800780c */ /* 0x000fc80003f06070 */
[----:B------:R-:W-:Y:S01]  /*1bd0*/  ISETP.GE.U32.AND.EX P0, PT, R25, RZ, PT, P0 ;  /* 0x000000ff1900720c */ /* 0x000fe20003f06100 */
[----:B------:R-:W-:-:S06]  /*1be0*/  DSETP.GEU.AND P1, PT, R4, R6, PT ;  /* 0x000000060400722a */ /* 0x000fcc0003f2e000 */
[----:B------:R-:W-:Y:S02]  /*1bf0*/  FSEL R20, R6, R4, !P1 ;  /* 0x0000000406147208 */ /* 0x000fe40004800000 */
[----:B------:R-:W-:-:S04]  /*1c00*/  FSEL R21, R7, R5, !P1 ;  /* 0x0000000507157208 */ /* 0x000fc80004800000 */
[----:B------:R-:W-:Y:S05]  /*1c10*/  @!P0 BRA `(.L_x_131) ;  /* 0x0000000000b48947 */ /* 0x000fea0003800000 */
[----:B------:R-:W0:Y:S01]  /*1c20*/  LDC.64 R26, c[0x0][0x390] ;  /* 0x0000e400ff1a7b82 */ /* 0x000e220000000a00 */
[----:B------:R-:W-:Y:S02]  /*1c30*/  IMAD.MOV.U32 R29, RZ, RZ, 0x800 ;  /* 0x00000800ff1d7424 */ /* 0x000fe400078e00ff */
[----:B------:R-:W-:-:S07]  /*1c40*/  IMAD.MOV.U32 R31, RZ, RZ, RZ ;  /* 0x000000ffff1f7224 */ /* 0x000fce00078e00ff */
.L_x_133:
[----:B------:R-:W-:-:S04]  /*1c50*/  LEA R32, P0, R29, R22, 0x3 ;  /* 0x000000161d207211 */ /* 0x000fc800078018ff */
[----:B------:R-:W-:-:S05]  /*1c60*/  LEA.HI.X R33, R29, R23, R31, 0x3, P0 ;  /* 0x000000171d217211 */ /* 0x000fca00000f1c1f */
[----:B------:R-:W2:Y:S04]  /*1c70*/  LDG.E.128.CONSTANT R8, desc[UR6][R32.64] ;  /* 0x0000000620087981 */ /* 0x000ea8000c1e9d00 */
[----:B------:R-:W3:Y:S04]  /*1c80*/  LDG.E.128.CONSTANT R12, desc[UR6][R32.64+0x10] ;  /* 0x00001006200c7981 */ /* 0x000ee8000c1e9d00 */
[----:B------:R-:W4:Y:S04]  /*1c90*/  LDG.E.128.CONSTANT R16, desc[UR6][R32.64+0x2000] ;  /* 0x0020000620107981 */ /* 0x000f28000c1e9d00 */
[----:B------:R-:W5:Y:S01]  /*1ca0*/  LDG.E.128.CONSTANT R4, desc[UR6][R32.64+0x2010] ;  /* 0x0020100620047981 */ /* 0x000f62000c1e9d00 */
[----:B0-----:R-:W-:-:S02]  /*1cb0*/  IMAD.MOV.U32 R0, RZ, RZ, R26 ;  /* 0x000000ffff007224 */ /* 0x001fc400078e001a */
[----:B------:R-:W-:Y:S01]  /*1cc0*/  IMAD.MOV.U32 R2, RZ, RZ, R27 ;  /* 0x000000ffff027224 */ /* 0x000fe200078e001b */
[----:B--2---:R-:W-:-:S06]  /*1cd0*/  DSETP.GEU.AND P0, PT, R20, R8, PT ;  /* 0x000000081400722a */ /* 0x004fcc0003f0e000 */
[----:B------:R-:W-:Y:S02]  /*1ce0*/  FSEL R8, R8, R20, !P0 ;  /* 0x0000001408087208 */ /* 0x000fe40004000000 */
[----:B------:R-:W-:-:S06]  /*1cf0*/  FSEL R9, R9, R21, !P0 ;  /* 0x0000001509097208 */ /* 0x000fcc0004000000 */
[----:B------:R-:W-:-:S06]  /*1d00*/  DSETP.GEU.AND P0, PT, R8, R10, PT ;  /* 0x0000000a0800722a */ /* 0x000fcc0003f0e000 */
[----:B------:R-:W-:Y:S02]  /*1d10*/  FSEL R8, R10, R8, !P0 ;  /* 0x000000080a087208 */ /* 0x000fe40004000000 */
[----:B------:R-:W-:Y:S02]  /*1d20*/  FSEL R9, R11, R9, !P0 ;  /* 0x000000090b097208 */ /* 0x000fe40004000000 */
[----:B------:R-:W-:-:S04]  /*1d30*/  IADD3 R10, P1, PT, -R29, R0, RZ ;  /* 0x000000001d0a7210 */ /* 0x000fc80007f3e1ff */
        /* <DEDUP_REMOVED lines=14> */
[----:B------:R-:W-:Y:S01]  /*1e20*/  IMAD.X R8, R2, 0x1, ~R31, P1 ;  /* 0x0000000102087824 */ /* 0x000fe200008e0e1f */
[----:B------:R-:W-:Y:S02]  /*1e30*/  FSEL R5, R5, R9, !P0 ;  /* 0x0000000905057208 */ /* 0x000fe40004000000 */
[----:B------:R-:W-:-:S04]  /*1e40*/  ISETP.GE.U32.AND P0, PT, R10, 0x800, PT ;  /* 0x000008000a00780c */ /* 0x000fc80003f06070 */
[----:B------:R-:W-:Y:S01]  /*1e50*/  ISETP.GE.U32.AND.EX P0, PT, R8, RZ, PT, P0 ;  /* 0x000000ff0800720c */ /* 0x000fe20003f06100 */
[----:B------:R-:W-:-:S06]  /*1e60*/  DSETP.GEU.AND P1, PT, R4, R6, PT ;  /* 0x000000060400722a */ /* 0x000fcc0003f2e000 */
[----:B------:R-:W-:Y:S02]  /*1e70*/  FSEL R20, R6, R4, !P1 ;  /* 0x0000000406147208 */ /* 0x000fe40004800000 */
[----:B------:R-:W-:-:S04]  /*1e80*/  FSEL R21, R7, R5, !P1 ;  /* 0x0000000507157208 */ /* 0x000fc80004800000 */
[----:B------:R-:W-:Y:S05]  /*1e90*/  @!P0 BRA `(.L_x_132) ;  /* 0x0000000800e48947 */ /* 0x000fea0003800000 */
[----:B------:R-:W-:-:S05]  /*1ea0*/  IADD3 R29, P0, PT, R29, 0x800, RZ ;  /* 0x000008001d1d7810 */ /* 0x000fca0007f1e0ff */
[----:B------:R-:W-:Y:S01]  /*1eb0*/  IMAD.X R31, RZ, RZ, R31, P0 ;  /* 0x000000ffff1f7224 */ /* 0x000fe200000e061f */
[----:B------:R-:W-:-:S04]  /*1ec0*/  ISETP.GT.U32.AND P0, PT, R29, R24, PT ;  /* 0x000000181d00720c */ /* 0x000fc80003f04070 */
[----:B------:R-:W-:-:S13]  /*1ed0*/  ISETP.GT.U32.AND.EX P0, PT, R31, R25, PT, P0 ;  /* 0x000000191f00720c */ /* 0x000fda0003f04100 */
[----:B------:R-:W-:Y:S05]  /*1ee0*/  @!P0 BRA `(.L_x_133) ;  /* 0xfffffffc00588947 */ /* 0x000fea000383ffff */
.L_x_131:
[----:B------:R-:W-:-:S04]  /*1ef0*/  ISETP.GE.U32.AND P0, PT, R29, R0, PT ;  /* 0x000000001d00720c */ /* 0x000fc80003f06070 */
[----:B------:R-:W-:-:S13]  /*1f00*/  ISETP.GE.U32.AND.EX P0, PT, R31, R2, PT, P0 ;  /* 0x000000021f00720c */ /* 0x000fda0003f06100 */
        /* <DEDUP_REMOVED lines=13> */
[----:B------:R-:W0:Y:S01]  /*1fe0*/  LDCU.64 UR4, c[0x0][0x380] ;  /* 0x00007000ff0477ac */ /* 0x000e220008000a00 */
[----:B------:R-:W-:Y:S01]  /*1ff0*/  IADD3 R9, P1, PT, R3, R29, RZ ;  /* 0x0000001d03097210 */ /* 0x000fe20007f3e0ff */
[----:B------:R-:W-:Y:S01]  /*2000*/  IMAD.MOV.U32 R7, RZ, RZ, R3 ;  /* 0x000000ffff077224 */ /* 0x000fe200078e0003 */
[----:B------:R-:W-:-:S03]  /*2010*/  LEA.HI R0, R0, 0x1, RZ, 0x18 ;  /* 0x0000000100007811 */ /* 0x000fc600078fc0ff */
[----:B------:R-:W-:Y:S01]  /*2020*/  IMAD.X R4, RZ, RZ, R31, P1 ;  /* 0x000000ffff047224 */ /* 0x000fe200008e061f */
[----:B------:R-:W-:-:S05]  /*2030*/  LOP3.LUT R0, R0, 0x3, RZ, 0xc0, !PT ;  /* 0x0000000300007812 */ /* 0x000fca00078ec0ff */
[----:B------:R-:W-:Y:S01]  /*2040*/  IMAD.MOV R0, RZ, RZ, -R0 ;  /* 0x000000ffff007224 */ /* 0x000fe200078e0a00 */
[----:B0-----:R-:W-:-:S04]  /*2050*/  LEA R6, P2, R9, UR4, 0x3 ;  /* 0x0000000409067c11 */ /* 0x001fc8000f8418ff */
[----:B------:R-:W-:-:S09]  /*2060*/  LEA.HI.X R9, R9, UR5, R4, 0x3, P2 ;  /* 0x0000000509097c11 */ /* 0x000fd200090f1c04 */
.L_x_137:
        /* <DEDUP_REMOVED lines=8> */
[----:B--2---:R-:W-:-:S06]  /*20f0*/  DSETP.GEU.AND P1, PT, R20, R4, PT ;  /* 0x000000041400722a */ /* 0x004fcc0003f2e000 */
[----:B------:R-:W-:Y:S02]  /*2100*/  FSEL R20, R4, R20, !P1 ;  /* 0x0000001404147208 */ /* 0x000fe40004800000 */
[----:B------:R-:W-:-:S03]  /*2110*/  FSEL R21, R5, R21, !P1 ;  /* 0x0000001505157208 */ /* 0x000fc60004800000 */
[----:B------:R-:W-:Y:S05]  /*2120*/  @P2 BRA `(.L_x_137) ;  /* 0xfffffffc00d02947 */ /* 0x000fea000383ffff */
.L_x_136:
[----:B------:R-:W-:Y:S05]  /*2130*/  BSYNC.RECONVERGENT B2 ;  /* 0x0000000000027941 */ /* 0x000fea0003800200 */
.L_x_135:
[----:B------:R-:W-:Y:S05]  /*2140*/  @!P0 BRA `(.L_x_134) ;  /* 0x0000000800348947 */ /* 0x000fea0003800000 */
[----:B------:R-:W0:Y:S01]  /*2150*/  LDCU.64 UR4, c[0x0][0x380] ;  /* 0x00007000ff0477ac */ /* 0x000e220008000a00 */
[----:B------:R-:W-:Y:S01]  /*2160*/  IMAD.IADD R5, R2, 0x1, -R7 ;  /* 0x0000000102057824 */ /* 0x000fe200078e0a07 */
[----:B------:R-:W-:Y:S01]  /*2170*/  IADD3 R29, P0, PT, R7, R29, RZ ;  /* 0x0000001d071d7210 */ /* 0x000fe20007f1e0ff */
[----:B------:R-:W-:Y:S03]  /*2180*/  BSSY.RECONVERGENT B2, `(.L_x_138) ;  /* 0x000004e000027945 */ /* 0x000fe60003800200 */
[----:B------:R-:W-:Y:S01]  /*2190*/  ISETP.GT.AND P1, PT, R5, 0xc00, PT ;  /* 0x00000c000500780c */ /* 0x000fe20003f24270 */
[----:B------:R-:W-:Y:S01]  /*21a0*/  IMAD.X R0, RZ, RZ, R31, P0 ;  /* 0x000000ffff007224 */ /* 0x000fe200000e061f */
[----:B0-----:R-:W-:-:S04]  /*21b0*/  LEA R4, P0, R29, UR4, 0x3 ;  /* 0x000000041d047c11 */ /* 0x001fc8000f8018ff */
[----:B------:R-:W-:Y:S02]  /*21c0*/  LEA.HI.X R5, R29, UR5, R0, 0x3, P0 ;  /* 0x000000051d057c11 */ /* 0x000fe400080f1c00 */
[----:B------:R-:W-:-:S05]  /*21d0*/  PLOP3.LUT P0, PT, PT, PT, PT, 0x80, 0x8 ;  /* 0x000000000008781c */ /* 0x000fca0003f0f070 */
[----:B------:R-:W-:Y:S08]  /*21e0*/  @!P1 BRA `(.L_x_139) ;  /* 0x00000004001c9947 */ /* 0x000ff00003800000 */
[----:B------:R-:W-:Y:S01]  /*21f0*/  PLOP3.LUT P0, PT, PT, PT, PT, 0x8, 0x80 ;  /* 0x000000000080781c */ /* 0x000fe20003f0e170 */
[----:B------:R-:W-:-:S12]  /*2200*/  VIADD R0, R2, 0xfffff400 ;  /* 0xfffff40002007836 */ /* 0x000fd80000000000 */
.L_x_140:
        /* <DEDUP_REMOVED lines=15> */
[----:B------:R0:W5:Y:S01]  /*2300*/  LDG.E.64.CONSTANT R8, desc[UR6][R4.64+0x7800] ;  /* 0x0078000604087981 */ /* 0x000162000c1e9b00 */
        /* <DEDUP_REMOVED lines=53> */
.L_x_139:
[----:B------:R-:W-:Y:S05]  /*2660*/  BSYNC.RECONVERGENT B2 ;  /* 0x0000000000027941 */ /* 0x000fea0003800200 */
.L_x_138:
        /* <DEDUP_REMOVED lines=40> */
.L_x_142:
[----:B------:R-:W-:Y:S05]  /*28f0*/  BSYNC.RECONVERGENT B2 ;  /* 0x0000000000027941 */ /* 0x000fea0003800200 */
.L_x_141:
        /* <DEDUP_REMOVED lines=18> */
.L_x_134:
[----:B------:R-:W-:Y:S05]  /*2a20*/  BSYNC.RECONVERGENT B1 ;  /* 0x0000000000017941 */ /* 0x000fea0003800200 */
.L_x_132:
        /* <DEDUP_REMOVED lines=33> */
[----:B------:R-:W-:-:S03]  /*2c40*/  @!P1 FSEL R7, R5, R7, !P0 ;  /* 0x0000000705079208 */ /* 0x000fc60004000000 */
[----:B------:R-:W-:Y:S04]  /*2c50*/  SHFL.DOWN PT, R4, R6, 0x10, 0x1f ;  /* 0x0a001f0006047f89 */ /* 0x000fe800000e0000 */
[----:B------:R-:W0:Y:S02]  /*2c60*/  SHFL.DOWN PT, R5, R7, 0x10, 0x1f ;  /* 0x0a001f0007057f89 */ /* 0x000e2400000e0000 */
        /* <DEDUP_REMOVED lines=8> */
[----:B------:R-:W-:-:S03]  /*2cf0*/  FSEL R3, R7, R5, P0 ;  /* 0x0000000507037208 */ /* 0x000fc60000000000 */
[----:B0-----:R-:W-:Y:S02]  /*2d00*/  IMAD.MOV.U32 R4, RZ, RZ, R0 ;  /* 0x000000ffff047224 */ /* 0x001fe400078e0000 */
[----:B------:R-:W-:-:S04]  /*2d10*/  IMAD.MOV.U32 R5, RZ, RZ, R3 ;  /* 0x000000ffff057224 */ /* 0x000fc800078e0003 */
[----:B------:R-:W-:Y:S05]  /*2d20*/  @P2 BRA `(.L_x_130) ;  /* 0x0000003000282947 */ /* 0x000fea0003800000 */
        /* <DEDUP_REMOVED lines=29> */
.L_x_115:
        /* <DEDUP_REMOVED lines=13> */
.L_x_145:
[----:B------:R-:W-:Y:S05]  /*2fd0*/  BSYNC.RECONVERGENT B1 ;  /* 0x0000000000017941 */ /* 0x000fea0003800200 */
.L_x_144:
        /* <DEDUP_REMOVED lines=17> */
.L_x_150:
        /* <DEDUP_REMOVED lines=12> */
.L_x_149:
[----:B------:R-:W-:Y:S05]  /*31b0*/  BSYNC.RECONVERGENT B2 ;  /* 0x0000000000027941 */ /* 0x000fea0003800200 */
.L_x_148:
        /* <DEDUP_REMOVED lines=9> */
.L_x_153:
        /* <DEDUP_REMOVED lines=74> */
.L_x_152:
[----:B------:R-:W-:Y:S05]  /*36f0*/  BSYNC.RECONVERGENT B2 ;  /* 0x0000000000027941 */ /* 0x000fea0003800200 */
.L_x_151:
        /* <DEDUP_REMOVED lines=42> */
.L_x_155:
[----:B------:R-:W-:Y:S05]  /*39a0*/  BSYNC.RECONVERGENT B2 ;  /* 0x0000000000027941 */ /* 0x000fea0003800200 */
.L_x_154:
        /* <DEDUP_REMOVED lines=20> */
.L_x_147:
[----:B------:R-:W-:Y:S05]  /*3af0*/  BSYNC.RECONVERGENT B1 ;  /* 0x0000000000017941 */ /* 0x000fea0003800200 */
.L_x_146:
        /* <DEDUP_REMOVED lines=88> */
.L_x_156:
        /* <DEDUP_REMOVED lines=64> */
[----:B------:R-:W1:Y:S01]  /*4480*/  S2UR UR5, SR_CgaCtaId ;  /* 0x00000000000579c3 */ /* 0x000e620000008800 */
[----:B------:R-:W-:Y:S01]  /*4490*/  UMOV UR4, 0x400 ;  /* 0x0000040000047882 */ /* 0x000fe20000000000 */
[C---:B------:R-:W-:Y:S02]  /*44a0*/  ISETP.GT.U32.AND P0, PT, R0.reuse, 0x20, PT ;  /* 0x000000200000780c */ /* 0x040fe40003f04070 */
[----:B------:R-:W-:Y:S02]  /*44b0*/  ISETP.GT.U32.AND P1, PT, R0, 0x40, PT ;  /* 0x000000400000780c */ /* 0x000fe40003f24070 */
[C---:B------:R-:W-:Y:S02]  /*44c0*/  ISETP.GT.U32.AND.EX P0, PT, R2.reuse, RZ, PT, P0 ;  /* 0x000000ff0200720c */ /* 0x040fe40003f04100 */
[----:B------:R-:W-:Y:S01]  /*44d0*/  ISETP.GT.U32.AND.EX P1, PT, R2, RZ, PT, P1 ;  /* 0x000000ff0200720c */ /* 0x000fe20003f24110 */
[----:B-1----:R-:W-:-:S09]  /*44e0*/  ULEA UR4, UR5, UR4, 0x18 ;  /* 0x0000000405047291 */ /* 0x002fd2000f8ec0ff */
[----:B------:R-:W1:Y:S04]  /*44f0*/  LDS.128 R12, [UR4+0x10] ;  /* 0x00001004ff0c7984 */ /* 0x000e680008000c00 */
[----:B------:R-:W2:Y:S01]  /*4500*/  LDS.128 R8, [UR4+0x20] ;  /* 0x00002004ff087984 */ /* 0x000ea20008000c00 */
[----:B-1----:R-:W-:-:S06]  /*4510*/  DSETP.GEU.AND P3, PT, R4, R12, PT ;  /* 0x0000000c0400722a */ /* 0x002fcc0003f6e000 */
[-C--:B------:R-:W-:Y:S02]  /*4520*/  FSEL R3, R12, R4.reuse, !P3 ;  /* 0x000000040c037208 */ /* 0x080fe40005800000 */
[-C--:B------:R-:W-:Y:S02]  /*4530*/  FSEL R13, R13, R5.reuse, !P3 ;  /* 0x000000050d0d7208 */ /* 0x080fe40005800000 */
[----:B------:R-:W-:Y:S02]  /*4540*/  FSEL R12, R3, R4, P0 ;  /* 0x00000004030c7208 */ /* 0x000fe40000000000 */
[----:B------:R-:W-:Y:S02]  /*4550*/  FSEL R13, R13, R5, P0 ;  /* 0x000000050d0d7208 */ /* 0x000fe40000000000 */
[----:B0-----:R-:W0:Y:S01]  /*4560*/  LDS.128 R4, [UR4+0x30] ;  /* 0x00003004ff047984 */ /* 0x001e220008000c00 */
        /* <DEDUP_REMOVED lines=38> */
.L_x_143:
        /* <DEDUP_REMOVED lines=11> */
[----:B--2---:R-:W-:-:S06]  /*4880*/  DSETP.GEU.AND P0, PT, R20, R4, PT ;  /* 0x000000041400722a */ /* 0x004fcc0003f0e000 */
[----:B------:R-:W-:Y:S02]  /*4890*/  FSEL R4, R4, R20, !P0 ;  /* 0x0000001404047208 */ /* 0x000fe40004000000 */
[----:B------:R-:W-:-:S06]  /*48a0*/  FSEL R5, R5, R21, !P0 ;  /* 0x0000001505057208 */ /* 0x000fcc0004000000 */
[----:B---3--:R-:W-:-:S06]  /*48b0*/  DSETP.GEU.AND P0, PT, R4, R8, PT ;  /* 0x000000080400722a */ /* 0x008fcc0003f0e000 */
[----:B------:R-:W-:Y:S02]  /*48c0*/  FSEL R4, R8, R4, !P0 ;  /* 0x0000000408047208 */ /* 0x000fe40004000000 */
[----:B------:R-:W-:Y:S02]  /*48d0*/  FSEL R5, R9, R5, !P0 ;  /* 0x0000000509057208 */ /* 0x000fe40004000000 */
[----:B------:R-:W-:-:S04]  /*48e0*/  IADD3 R8, P1, PT, R0, -0x800, RZ ;  /* 0xfffff80000087810 */ /* 0x000fc80007f3e0ff */
[----:B----4-:R-:W-:Y:S01]  /*48f0*/  DSETP.GEU.AND P0, PT, R4, R10, PT ;  /* 0x0000000a0400722a */ /* 0x010fe20003f0e000 */
[----:B------:R-:W-:-:S05]  /*4900*/  IADD3.X R9, PT, PT, R2, -0x1, RZ, P1, !PT ;  /* 0xffffffff02097810 */ /* 0x000fca0000ffe4ff */
        /* <DEDUP_REMOVED lines=11> */
[----:B------:R-:W-:Y:S01]  /*49c0*/  IMAD.MOV.U32 R17, RZ, RZ, 0x800 ;  /* 0x00000800ff117424 */ /* 0x000fe200078e00ff */
[----:B------:R-:W-:-:S04]  /*49d0*/  ISETP.GE.U32.AND P0, PT, R8, 0x800, PT ;  /* 0x000008000800780c */ /* 0x000fc80003f06070 */
[----:B------:R-:W-:Y:S01]  /*49e0*/  ISETP.GE.U32.AND.EX P0, PT, R9, RZ, PT, P0 ;  /* 0x000000ff0900720c */ /* 0x000fe20003f06100 */
[----:B------:R-:W-:-:S06]  /*49f0*/  DSETP.GEU.AND P1, PT, R4, R18, PT ;  /* 0x000000120400722a */ /* 0x000fcc0003f2e000 */
[----:B------:R-:W-:Y:S01]  /*4a00*/  FSEL R5, R19, R5, !P1 ;  /* 0x0000000513057208 */ /* 0x000fe20004800000 */
[----:B------:R-:W-:Y:S01]  /*4a10*/  IMAD.MOV.U32 R19, RZ, RZ, RZ ;  /* 0x000000ffff137224 */ /* 0x000fe200078e00ff */
[----:B------:R-:W-:-:S04]  /*4a20*/  FSEL R4, R18, R4, !P1 ;  /* 0x0000000412047208 */ /* 0x000fc80004800000 */
[----:B------:R-:W-:Y:S05]  /*4a30*/  @!P0 BRA `(.L_x_157) ;  /* 0x0000000000c48947 */ /* 0x000fea0003800000 */
[----:B------:R-:W0:Y:S01]  /*4a40*/  LDC.64 R10, c[0x0][0x390] ;  /* 0x0000e400ff0a7b82 */ /* 0x000e220000000a00 */
[----:B------:R-:W-:Y:S02]  /*4a50*/  IMAD.MOV.U32 R17, RZ, RZ, 0x800 ;  /* 0x00000800ff117424 */ /* 0x000fe400078e00ff */
[----:B------:R-:W-:-:S07]  /*4a60*/  IMAD.MOV.U32 R19, RZ, RZ, RZ ;  /* 0x000000ffff137224 */ /* 0x000fce00078e00ff */
.L_x_159:
[----:B------:R-:W-:-:S04]  /*4a70*/  LEA R20, P0, R17, R6, 0x3 ;  /* 0x0000000611147211 */ /* 0x000fc800078018ff */
[----:B------:R-:W-:-:S05]  /*4a80*/  LEA.HI.X R21, R17, R7, R19, 0x3, P0 ;  /* 0x0000000711157211 */ /* 0x000fca00000f1c13 */
        /* <DEDUP_REMOVED lines=8> */
[----:B0-----:R-:W-:-:S02]  /*4b10*/  IMAD.MOV.U32 R0, RZ, RZ, R10 ;  /* 0x000000ffff007224 */ /* 0x001fc400078e000a */
[----:B------:R-:W-:Y:S01]  /*4b20*/  IMAD.MOV.U32 R2, RZ, RZ, R11 ;  /* 0x000000ffff027224 */ /* 0x000fe200078e000b */
        /* <DEDUP_REMOVED lines=20> */
[----:B------:R-:W-:Y:S02]  /*4c70*/  IADD3 R12, P1, PT, -R17, R0, RZ ;  /* 0x00000000110c7210 */ /* 0x000fe40007f3e1ff */
[----:B------:R-:W-:Y:S02]  /*4c80*/  FSEL R5, R13, R5, !P0 ;  /* 0x000000050d057208 */ /* 0x000fe40004000000 */
[----:B------:R-:W-:Y:S01]  /*4c90*/  ISETP.GE.U32.AND P0, PT, R12, 0x800, PT ;  /* 0x000008000c00780c */ /* 0x000fe20003f06070 */
[----:B------:R-:W-:-:S03]  /*4ca0*/  IMAD.X R12, R2, 0x1, ~R19, P1 ;  /* 0x00000001020c7824 */ /* 0x000fc600008e0e13 */
[----:B------:R-:W-:Y:S02]  /*4cb0*/  DSETP.GEU.AND P1, PT, R4, R14, PT ;  /* 0x0000000e0400722a */ /* 0x000fe40003f2e000 */
[----:B------:R-:W-:-:S04]  /*4cc0*/  ISETP.GE.U32.AND.EX P0, PT, R12, RZ, PT, P0 ;  /* 0x000000ff0c00720c */ /* 0x000fc80003f06100 */
[----:B------:R-:W-:Y:S02]  /*4cd0*/  FSEL R4, R14, R4, !P1 ;  /* 0x000000040e047208 */ /* 0x000fe40004800000 */
[----:B------:R-:W-:-:S07]  /*4ce0*/  FSEL R5, R15, R5, !P1 ;  /* 0x000000050f057208 */ /* 0x000fce0004800000 */
[----:B------:R-:W-:Y:S05]  /*4cf0*/  @!P0 BRA `(.L_x_158) ;  /* 0x0000000800e48947 */ /* 0x000fea0003800000 */
[----:B------:R-:W-:-:S05]  /*4d00*/  IADD3 R17, P0, PT, R17, 0x800, RZ ;  /* 0x0000080011117810 */ /* 0x000fca0007f1e0ff */
[----:B------:R-:W-:Y:S01]  /*4d10*/  IMAD.X R19, RZ, RZ, R19, P0 ;  /* 0x000000ffff137224 */ /* 0x000fe200000e0613 */
[----:B------:R-:W-:-:S04]  /*4d20*/  ISETP.GT.U32.AND P0, PT, R17, R8, PT ;  /* 0x000000081100720c */ /* 0x000fc80003f04070 */
[----:B------:R-:W-:-:S13]  /*4d30*/  ISETP.GT.U32.AND.EX P0, PT, R19, R9, PT, P0 ;  /* 0x000000091300720c */ /* 0x000fda0003f04100 */
[----:B------:R-:W-:Y:S05]  /*4d40*/  @!P0 BRA `(.L_x_159) ;  /* 0xfffffffc00488947 */ /* 0x000fea000383ffff */
.L_x_157:
        /* <DEDUP_REMOVED lines=24> */
.L_x_163:
        /* <DEDUP_REMOVED lines=12> */
.L_x_162:
[----:B------:R-:W-:Y:S05]  /*4f90*/  BSYNC.RECONVERGENT B2 ;  /* 0x0000000000027941 */ /* 0x000fea0003800200 */
.L_x_161:
        /* <DEDUP_REMOVED lines=13> */
.L_x_166:
        /* <DEDUP_REMOVED lines=69> */
.L_x_165:
[----:B------:R-:W-:Y:S05]  /*54c0*/  BSYNC.RECONVERGENT B2 ;  /* 0x0000000000027941 */ /* 0x000fea0003800200 */
.L_x_164:
        /* <DEDUP_REMOVED lines=40> */
.L_x_168:
[----:B------:R-:W-:Y:S05]  /*5750*/  BSYNC.RECONVERGENT B2 ;  /* 0x0000000000027941 */ /* 0x000fea0003800200 */
.L_x_167:
        /* <DEDUP_REMOVED lines=18> */
.L_x_160:
[----:B------:R-:W-:Y:S05]  /*5880*/  BSYNC.RECONVERGENT B1 ;  /* 0x0000000000017941 */ /* 0x000fea0003800200 */
.L_x_158:
        /* <DEDUP_REMOVED lines=84> */
.L_x_130:
[----:B------:R-:W-:Y:S05]  /*5dd0*/  BSYNC.RECONVERGENT B0 ;  /* 0x0000000000007941 */ /* 0x000fea0003800200 */
.L_x_114:
[----:B------:R-:W-:Y:S05]  /*5de0*/  @P2 EXIT ;  /* 0x000000000000294d */ /* 0x000fea0003800000 */
[----:B------:R-:W2:Y:S01]  /*5df0*/  LDCU.64 UR8, c[0x0][0x3a0] ;  /* 0x00007400ff0877ac */ /* 0x000ea20008000a00 */
[----:B01----:R-:W0:Y:S01]  /*5e00*/  LDC.64 R6, c[0x0][0x388] ;  /* 0x0000e200ff067b82 */ /* 0x003e220000000a00 */
[----:B------:R-:W1:Y:S01]  /*5e10*/  LDCU.64 UR4, c[0x0][0x3a0] ;  /* 0x00007400ff0477ac */ /* 0x000e620008000a00 */
[----:B--2---:R-:W-:-:S06]  /*5e20*/  DSETP.GT.AND P0, PT, R4, UR8, PT ;  /* 0x0000000804007e2a */ /* 0x004fcc000bf04000 */
[----:B-1----:R-:W-:Y:S02]  /*5e30*/  FSEL R2, R4, UR4, P0 ;  /* 0x0000000404027c08 */ /* 0x002fe40008000000 */
[----:B------:R-:W-:-:S05]  /*5e40*/  FSEL R3, R5, UR5, P0 ;  /* 0x0000000505037c08 */ /* 0x000fca0008000000 */
[----:B0-----:R-:W-:Y:S01]  /*5e50*/  STG.E.64 desc[UR6][R6.64], R2 ;  /* 0x0000000206007986 */ /* 0x001fe2000c101b06 */
[----:B------:R-:W-:Y:S05]  /*5e60*/  EXIT ;  /* 0x000000000000794d */ /* 0x000fea0003800000 */
.L_x_169:
        /* <DEDUP_REMOVED lines=9> */
.L_x_184:


//--------------------- .text._ZN3cub18CUB_300001_SM_10006detail11EmptyKernelIvEEvv --------------------------
	.section	.text._ZN3cub18CUB_300001_SM_10006detail11EmptyKernelIvEEvv,"ax",@progbits
	.align	128
        .global         _ZN3cub18CUB_300001_SM_10006detail11EmptyKernelIvEEvv
        .type           _ZN3cub18CUB_300001_SM_10006detail11EmptyKernelIvEEvv,@function
        .size           _ZN3cub18CUB_300001_SM_10006detail11EmptyKernelIvEEvv,(.L_x_185 - _ZN3cub18CUB_300001_SM_10006detail11EmptyKernelIvEEvv)
        .other          _ZN3cub18CUB_300001_SM_10006detail11EmptyKernelIvEEvv,@"STO_CUDA_ENTRY STV_DEFAULT"
_ZN3cub18CUB_300001_SM_10006detail11EmptyKernelIvEEvv:
.text._ZN3cub18CUB_300001_SM_10006detail11EmptyKernelIvEEvv:
[----:B------:R-:W-:Y:S01]  /*0000*/  LDC R1, c[0x0][0x37c] ;  /* 0x0000df00ff017b82 */ /* 0x000fe20000000800 */
[----:B------:R-:W-:Y:S05]  /*0010*/  EXIT ;  /* 0x000000000000794d */ /* 0x000fea0003800000 */
.L_x_170:
        /* <DEDUP_REMOVED lines=14> */
.L_x_185:


//--------------------- .text._Z11subtractionPdS_ --------------------------
	.section	.text._Z11subtractionPdS_,"ax",@progbits
	.align	128
        .global         _Z11subtractionPdS_
        .type           _Z11subtractionPdS_,@function
        .size           _Z11subtractionPdS_,(.L_x_186 - _Z11subtractionPdS_)
        .other          _Z11subtractionPdS_,@"STO_CUDA_ENTRY STV_DEFAULT"
_Z11subtractionPdS_:
.text._Z11subtractionPdS_:
[----:B------:R-:W-:Y:S01]  /*0000*/  LDC R1, c[0x0][0x37c] ;  /* 0x0000df00ff017b82 */ /* 0x000fe20000000800 */
[----:B------:R-:W0:Y:S07]  /*0010*/  S2R R0, SR_TID.X ;  /* 0x0000000000007919 */ /* 0x000e2e0000002100 */
[----:B------:R-:W0:Y:S01]  /*0020*/  S2UR UR6, SR_CTAID.X ;  /* 0x00000000000679c3 */ /* 0x000e220000002500 */
[----:B------:R-:W1:Y:S07]  /*0030*/  LDCU.64 UR4, c[0x0][0x358] ;  /* 0x00006b00ff0477ac */ /* 0x000e6e0008000a00 */
[----:B------:R-:W0:Y:S08]  /*0040*/  LDC R7, c[0x0][0x360] ;  /* 0x0000d800ff077b82 */ /* 0x000e300000000800 */
[----:B------:R-:W2:Y:S08]  /*0050*/  LDC.64 R2, c[0x0][0x380] ;  /* 0x0000e000ff027b82 */ /* 0x000eb00000000a00 */
[----:B------:R-:W3:Y:S01]  /*0060*/  LDC.64 R4, c[0x0][0x388] ;  /* 0x0000e200ff047b82 */ /* 0x000ee20000000a00 */
[----:B0-----:R-:W-:-:S04]  /*0070*/  IMAD R7, R7, UR6, R0 ;  /* 0x0000000607077c24 */ /* 0x001fc8000f8e0200 */
[----:B--2---:R-:W-:-:S06]  /*0080*/  IMAD.WIDE.U32 R2, R7, 0x8, R2 ;  /* 0x0000000807027825 */ /* 0x004fcc00078e0002 */
[----:B-1----:R-:W2:Y:S01]  /*0090*/  LDG.E.64 R2, desc[UR4][R2.64] ;  /* 0x0000000402027981 */ /* 0x002ea2000c1e1b00 */
[----:B---3--:R-:W-:-:S05]  /*00a0*/  IMAD.WIDE.U32 R4, R7, 0x8, R4 ;  /* 0x0000000807047825 */ /* 0x008fca00078e0004 */
[----:B------:R-:W2:Y:S02]  /*00b0*/  LDG.E.64 R6, desc[UR4][R4.64] ;  /* 0x0000000404067981 */ /* 0x000ea4000c1e1b00 */
[----:B--2---:R-:W-:-:S07]  /*00c0*/  DADD R6, R2, -R6 ;  /* 0x0000000002067229 */ /* 0x004fce0000000806 */
[----:B------:R-:W-:Y:S01]  /*00d0*/  STG.E.64 desc[UR4][R4.64], R6 ;  /* 0x0000000604007986 */ /* 0x000fe2000c101b04 */
[----:B------:R-:W-:Y:S05]  /*00e0*/  EXIT ;  /* 0x000000000000794d */ /* 0x000fea0003800000 */
.L_x_171:
        /* <DEDUP_REMOVED lines=9> */
.L_x_186:


//--------------------- .text._Z7restorePdi       --------------------------
	.section	.text._Z7restorePdi,"ax",@progbits
	.align	128
        .global         _Z7restorePdi
        .type           _Z7restorePdi,@function
        .size           _Z7restorePdi,(.L_x_181 - _Z7restorePdi)
        .other          _Z7restorePdi,@"STO_CUDA_ENTRY STV_DEFAULT"
_Z7restorePdi:
.text._Z7restorePdi:
[----:B------:R-:W-:Y:S01]  /*0000*/  LDC R1, c[0x0][0x37c] ;  /* 0x0000df00ff017b82 */ /* 0x000fe20000000800 */
[----:B------:R-:W0:Y:S01]  /*0010*/  LDCU UR4, c[0x0][0x388] ;  /* 0x00007100ff0477ac */ /* 0x000e220008000800 */
[----:B------:R-:W1:Y:S01]  /*0020*/  S2R R0, SR_TID.X ;  /* 0x0000000000007919 */ /* 0x000e620000002100 */
[----:B------:R-:W-:Y:S01]  /*0030*/  IMAD.MOV.U32 R2, RZ, RZ, 0x1 ;  /* 0x00000001ff027424 */ /* 0x000fe200078e00ff */
[----:B------:R-:W-:Y:S01]  /*0040*/  BSSY.RECONVERGENT B0, `(.L_x_172) ;  /* 0x0000015000007945 */ /* 0x000fe20003800200 */
[----:B------:R-:W2:Y:S01]  /*0050*/  LDCU.64 UR6, c[0x0][0x358] ;  /* 0x00006b00ff0677ac */ /* 0x000ea20008000a00 */
[----:B0-----:R-:W-:-:S09]  /*0060*/  UIADD3 UR4, UPT, UPT, UR4, -0x1, URZ ;  /* 0xffffffff04047890 */ /* 0x001fd2000fffe0ff */
[----:B------:R-:W0:Y:S08]  /*0070*/  I2F.F64 R4, UR4 ;  /* 0x0000000400047d12 */ /* 0x000e300008201c00 */
[----:B0-----:R-:W0:Y:S02]  /*0080*/  MUFU.RCP64H R3, R5 ;  /* 0x0000000500037308 */ /* 0x001e240000001800 */
[----:B0-----:R-:W-:-:S08]  /*0090*/  DFMA R6, -R4, R2, 1 ;  /* 0x3ff000000406742b */ /* 0x001fd00000000102 */
[----:B------:R-:W-:-:S08]  /*00a0*/  DFMA R6, R6, R6, R6 ;  /* 0x000000060606722b */ /* 0x000fd00000000006 */
[----:B------:R-:W-:Y:S01]  /*00b0*/  DFMA R2, R2, R6, R2 ;  /* 0x000000060202722b */ /* 0x000fe20000000002 */
[----:B-1----:R-:W-:-:S07]  /*00c0*/  IMAD R6, R0, 0xa, RZ ;  /* 0x0000000a00067824 */ /* 0x002fce00078e02ff */
[----:B------:R-:W-:Y:S01]  /*00d0*/  DFMA R8, -R4, R2, 1 ;  /* 0x3ff000000408742b */ /* 0x000fe20000000102 */
[----:B------:R-:W0:Y:S07]  /*00e0*/  I2F.F64.U32 R6, R6 ;  /* 0x0000000600067312 */ /* 0x000e2e0000201800 */
[----:B------:R-:W-:-:S08]  /*00f0*/  DFMA R2, R2, R8, R2 ;  /* 0x000000080202722b */ /* 0x000fd00000000002 */
[----:B0-----:R-:W-:Y:S01]  /*0100*/  DMUL R8, R6, R2 ;  /* 0x0000000206087228 */ /* 0x001fe20000000000 */
[----:B------:R-:W-:-:S07]  /*0110*/  FSETP.GEU.AND P1, PT, |R7|, 6.5827683646048100446e-37, PT ;  /* 0x036000000700780b */ /* 0x000fce0003f2e200 */
[----:B------:R-:W-:-:S08]  /*0120*/  DFMA R10, -R4, R8, R6 ;  /* 0x00000008040a722b */ /* 0x000fd00000000106 */
[----:B------:R-:W-:-:S10]  /*0130*/  DFMA R2, R2, R10, R8 ;  /* 0x0000000a0202722b */ /* 0x000fd40000000008 */
[----:B------:R-:W-:-:S05]  /*0140*/  FFMA R8, RZ, R5, R3 ;  /* 0x00000005ff087223 */ /* 0x000fca0000000003 */
[----:B------:R-:W-:-:S13]  /*0150*/  FSETP.GT.AND P0, PT, |R8|, 1.469367938527859385e-39, PT ;  /* 0x001000000800780b */ /* 0x000fda0003f04200 */
[----:B--2---:R-:W-:Y:S05]  /*0160*/  @P0 BRA P1, `(.L_x_173) ;  /* 0x0000000000080947 */ /* 0x004fea0000800000 */
[----:B------:R-:W-:-:S07]  /*0170*/  MOV R10, 0x190 ;  /* 0x00000190000a7802 */ /* 0x000fce0000000f00 */
[----:B------:R-:W-:Y:S05]  /*0180*/  CALL.REL.NOINC `($__internal_0_$__cuda_sm20_div_rn_f64_full) ;  /* 0x0000000000547944 */ /* 0x000fea0003c00000 */
.L_x_173:
[----:B------:R-:W-:Y:S05]  /*0190*/  BSYNC.RECONVERGENT B0 ;  /* 0x0000000000007941 */ /* 0x000fea0003800200 */
.L_x_172:
[----:B------:R-:W0:Y:S01]  /*01a0*/  LDC R11, c[0x0][0x388] ;  /* 0x0000e200ff0b7b82 */ /* 0x000e220000000800 */
[----:B------:R-:W1:Y:S07]  /*01b0*/  LDCU.64 UR8, c[0x0][0x380] ;  /* 0x00007000ff0877ac */ /* 0x000e6e0008000a00 */
[----:B------:R-:W2:Y:S01]  /*01c0*/  LDC.64 R6, c[0x0][0x380] ;  /* 0x0000e000ff067b82 */ /* 0x000ea20000000a00 */
[----:B0-----:R-:W-:Y:S01]  /*01d0*/  SHF.R.S32.HI R9, RZ, 0x1f, R11 ;  /* 0x0000001fff097819 */ /* 0x001fe2000001140b */
[----:B------:R-:W-:-:S04]  /*01e0*/  IMAD.WIDE.U32 R4, R0, R11, RZ ;  /* 0x0000000b00047225 */ /* 0x000fc800078e00ff */
[----:B------:R-:W-:Y:S01]  /*01f0*/  IMAD R9, R9, R0, RZ ;  /* 0x0000000009097224 */ /* 0x000fe200078e02ff */
[----:B-1----:R-:W-:Y:S01]  /*0200*/  LEA R8, P0, R4, UR8, 0x3 ;  /* 0x0000000804087c11 */ /* 0x002fe2000f8018ff */
[----:B------:R-:W-:Y:S02]  /*0210*/  IMAD R13, R11, UR4, RZ ;  /* 0x000000040b0d7c24 */ /* 0x000fe4000f8e02ff */
[----:B------:R-:W-:Y:S02]  /*0220*/  IMAD.IADD R5, R5, 0x1, R9 ;  /* 0x0000000105057824 */ /* 0x000fe400078e0209 */
[----:B--2---:R-:W-:-:S03]  /*0230*/  IMAD.WIDE.U32 R6, R0, 0x8, R6 ;  /* 0x0000000800067825 */ /* 0x004fc600078e0006 */
[----:B------:R-:W-:Y:S01]  /*0240*/  LEA.HI.X R9, R4, UR9, R5, 0x3, P0 ;  /* 0x0000000904097c11 */ /* 0x000fe200080f1c05 */
[C---:B------:R-:W-:Y:S02]  /*0250*/  DADD R4, R2.reuse, 10 ;  /* 0x4024000002047429 */ /* 0x040fe40000000000 */
[----:B------:R-:W-:Y:S01]  /*0260*/  DADD R2, R2, 20 ;  /* 0x4034000002027429 */ /* 0x000fe20000000000 */
[----:B------:R-:W-:-:S04]  /*0270*/  IMAD.WIDE R12, R13, 0x8, R6 ;  /* 0x000000080d0c7825 */ /* 0x000fc800078e0206 */
[----:B------:R-:W-:Y:S01]  /*0280*/  IMAD.WIDE R10, R11, 0x8, R8 ;  /* 0x000000080b0a7825 */ /* 0x000fe200078e0208 */
[----:B------:R-:W-:Y:S04]  /*0290*/  STG.E.64 desc[UR6][R6.64], R4 ;  /* 0x0000000406007986 */ /* 0x000fe8000c101b06 */
[----:B------:R-:W-:Y:S04]  /*02a0*/  STG.E.64 desc[UR6][R8.64], R4 ;  /* 0x0000000408007986 */ /* 0x000fe8000c101b06 */
[----:B------:R-:W-:Y:S04]  /*02b0*/  STG.E.64 desc[UR6][R10.64+-0x8], R2 ;  /* 0xfffff8020a007986 */ /* 0x000fe8000c101b06 */
[----:B------:R-:W-:Y:S01]  /*02c0*/  STG.E.64 desc[UR6][R12.64], R2 ;  /* 0x000000020c007986 */ /* 0x000fe2000c101b06 */
[----:B------:R-:W-:Y:S05]  /*02d0*/  EXIT ;  /* 0x000000000000794d */ /* 0x000fea0003800000 */
        .weak           $__internal_0_$__cuda_sm20_div_rn_f64_full
        .type           $__internal_0_$__cuda_sm20_div_rn_f64_full,@function
        .size           $__internal_0_$__cuda_sm20_div_rn_f64_full,(.L_x_181 - $__internal_0_$__cuda_sm20_div_rn_f64_full)
$__internal_0_$__cuda_sm20_div_rn_f64_full:
[C---:B------:R-:W-:Y:S01]  /*02e0*/  FSETP.GEU.AND P0, PT, |R5|.reuse, 1.469367938527859385e-39, PT ;  /* 0x001000000500780b */ /* 0x040fe20003f0e200 */
[----:B------:R-:W-:Y:S01]  /*02f0*/  IMAD.MOV.U32 R16, RZ, RZ, 0x1 ;  /* 0x00000001ff107424 */ /* 0x000fe200078e00ff */
[----:B------:R-:W-:Y:S01]  /*0300*/  LOP3.LUT R2, R5, 0x800fffff, RZ, 0xc0, !PT ;  /* 0x800fffff05027812 */ /* 0x000fe200078ec0ff */
[----:B------:R-:W-:Y:S01]  /*0310*/  BSSY.RECONVERGENT B1, `(.L_x_174) ;  /* 0x0000055000017945 */ /* 0x000fe20003800200 */
[C---:B------:R-:W-:Y:S02]  /*0320*/  FSETP.GEU.AND P2, PT, |R7|.reuse, 1.469367938527859385e-39, PT ;  /* 0x001000000700780b */ /* 0x040fe40003f4e200 */
[----:B------:R-:W-:Y:S01]  /*0330*/  LOP3.LUT R3, R2, 0x3ff00000, RZ, 0xfc, !PT ;  /* 0x3ff0000002037812 */ /* 0x000fe200078efcff */
[----:B------:R-:W-:Y:S01]  /*0340*/  IMAD.MOV.U32 R2, RZ, RZ, R4 ;  /* 0x000000ffff027224 */ /* 0x000fe200078e0004 */
[----:B------:R-:W-:Y:S02]  /*0350*/  LOP3.LUT R11, R7, 0x7ff00000, RZ, 0xc0, !PT ;  /* 0x7ff00000070b7812 */ /* 0x000fe400078ec0ff */
[----:B------:R-:W-:-:S03]  /*0360*/  LOP3.LUT R14, R5, 0x7ff00000, RZ, 0xc0, !PT ;  /* 0x7ff00000050e7812 */ /* 0x000fc600078ec0ff */
[----:B------:R-:W-:Y:S01]  /*0370*/  @!P0 DMUL R2, R4, 8.98846567431157953865e+307 ;  /* 0x7fe0000004028828 */ /* 0x000fe20000000000 */
[----:B------:R-:W-:-:S03]  /*0380*/  ISETP.GE.U32.AND P1, PT, R11, R14, PT ;  /* 0x0000000e0b00720c */ /* 0x000fc60003f26070 */
[----:B------:R-:W-:Y:S01]  /*0390*/  @!P2 LOP3.LUT R12, R5, 0x7ff00000, RZ, 0xc0, !PT ;  /* 0x7ff00000050ca812 */ /* 0x000fe200078ec0ff */
[----:B------:R-:W-:Y:S01]  /*03a0*/  @!P2 IMAD.MOV.U32 R18, RZ, RZ, RZ ;  /* 0x000000ffff12a224 */ /* 0x000fe200078e00ff */
[----:B------:R-:W0:Y:S02]  /*03b0*/  MUFU.RCP64H R17, R3 ;  /* 0x0000000300117308 */ /* 0x000e240000001800 */
[----:B------:R-:W-:Y:S01]  /*03c0*/  @!P2 ISETP.GE.U32.AND P3, PT, R11, R12, PT ;  /* 0x0000000c0b00a20c */ /* 0x000fe20003f66070 */
[----:B------:R-:W-:-:S05]  /*03d0*/  IMAD.MOV.U32 R12, RZ, RZ, 0x1ca00000 ;  /* 0x1ca00000ff0c7424 */ /* 0x000fca00078e00ff */
[----:B------:R-:W-:-:S04]  /*03e0*/  @!P2 SEL R13, R12, 0x63400000, !P3 ;  /* 0x634000000c0da807 */ /* 0x000fc80005800000 */
[----:B------:R-:W-:-:S04]  /*03f0*/  @!P2 LOP3.LUT R13, R13, 0x80000000, R7, 0xf8, !PT ;  /* 0x800000000d0da812 */ /* 0x000fc800078ef807 */
[----:B------:R-:W-:Y:S01]  /*0400*/  @!P2 LOP3.LUT R19, R13, 0x100000, RZ, 0xfc, !PT ;  /* 0x001000000d13a812 */ /* 0x000fe200078efcff */
[----:B0-----:R-:W-:-:S08]  /*0410*/  DFMA R8, R16, -R2, 1 ;  /* 0x3ff000001008742b */ /* 0x001fd00000000802 */
[----:B------:R-:W-:-:S08]  /*0420*/  DFMA R8, R8, R8, R8 ;  /* 0x000000080808722b */ /* 0x000fd00000000008 */
[----:B------:R-:W-:Y:S01]  /*0430*/  DFMA R16, R16, R8, R16 ;  /* 0x000000081010722b */ /* 0x000fe20000000010 */
[----:B------:R-:W-:Y:S01]  /*0440*/  SEL R9, R12, 0x63400000, !P1 ;  /* 0x634000000c097807 */ /* 0x000fe20004800000 */
[----:B------:R-:W-:-:S03]  /*0450*/  IMAD.MOV.U32 R8, RZ, RZ, R6 ;  /* 0x000000ffff087224 */ /* 0x000fc600078e0006 */
[----:B------:R-:W-:-:S03]  /*0460*/  LOP3.LUT R9, R9, 0x800fffff, R7, 0xf8, !PT ;  /* 0x800fffff09097812 */ /* 0x000fc600078ef807 */
[----:B------:R-:W-:-:S03]  /*0470*/  DFMA R20, R16, -R2, 1 ;  /* 0x3ff000001014742b */ /* 0x000fc60000000802 */
[----:B------:R-:W-:-:S05]  /*0480*/  @!P2 DFMA R8, R8, 2, -R18 ;  /* 0x400000000808a82b */ /* 0x000fca0000000812 */
[----:B------:R-:W-:Y:S01]  /*0490*/  DFMA R16, R16, R20, R16 ;  /* 0x000000141010722b */ /* 0x000fe20000000010 */
[----:B------:R-:W-:Y:S02]  /*04a0*/  IMAD.MOV.U32 R21, RZ, RZ, R11 ;  /* 0x000000ffff157224 */ /* 0x000fe400078e000b */
[----:B------:R-:W-:Y:S01]  /*04b0*/  IMAD.MOV.U32 R20, RZ, RZ, R14 ;  /* 0x000000ffff147224 */ /* 0x000fe200078e000e */
[----:B------:R-:W-:Y:S02]  /*04c0*/  @!P0 LOP3.LUT R20, R3, 0x7ff00000, RZ, 0xc0, !PT ;  /* 0x7ff0000003148812 */ /* 0x000fe400078ec0ff */
[----:B------:R-:W-:Y:S02]  /*04d0*/  @!P2 LOP3.LUT R21, R9, 0x7ff00000, RZ, 0xc0, !PT ;  /* 0x7ff000000915a812 */ /* 0x000fe400078ec0ff */
[----:B------:R-:W-:Y:S01]  /*04e0*/  DMUL R18, R16, R8 ;  /* 0x0000000810127228 */ /* 0x000fe20000000000 */
[----:B------:R-:W-:Y:S02]  /*04f0*/  VIADD R22, R20, 0xffffffff ;  /* 0xffffffff14167836 */ /* 0x000fe40000000000 */
[----:B------:R-:W-:-:S05]  /*0500*/  VIADD R13, R21, 0xffffffff ;  /* 0xffffffff150d7836 */ /* 0x000fca0000000000 */
[----:B------:R-:W-:Y:S01]  /*0510*/  DFMA R14, R18, -R2, R8 ;  /* 0x80000002120e722b */ /* 0x000fe20000000008 */
[----:B------:R-:W-:-:S04]  /*0520*/  ISETP.GT.U32.AND P0, PT, R13, 0x7feffffe, PT ;  /* 0x7feffffe0d00780c */ /* 0x000fc80003f04070 */
[----:B------:R-:W-:-:S03]  /*0530*/  ISETP.GT.U32.OR P0, PT, R22, 0x7feffffe, P0 ;  /* 0x7feffffe1600780c */ /* 0x000fc60000704470 */
[----:B------:R-:W-:-:S10]  /*0540*/  DFMA R14, R16, R14, R18 ;  /* 0x0000000e100e722b */ /* 0x000fd40000000012 */
[----:B------:R-:W-:Y:S05]  /*0550*/  @P0 BRA `(.L_x_175) ;  /* 0x00000000006c0947 */ /* 0x000fea0003800000 */
[----:B------:R-:W-:-:S04]  /*0560*/  LOP3.LUT R16, R5, 0x7ff00000, RZ, 0xc0, !PT ;  /* 0x7ff0000005107812 */ /* 0x000fc800078ec0ff */
[CC--:B------:R-:W-:Y:S02]  /*0570*/  VIADDMNMX R6, R11.reuse, -R16.reuse, 0xb9600000, !PT ;  /* 0xb96000000b067446 */ /* 0x0c0fe40007800910 */
[----:B------:R-:W-:Y:S02]  /*0580*/  ISETP.GE.U32.AND P0, PT, R11, R16, PT ;  /* 0x000000100b00720c */ /* 0x000fe40003f06070 */
[----:B------:R-:W-:Y:S02]  /*0590*/  VIMNMX R6, PT, PT, R6, 0x46a00000, PT ;  /* 0x46a0000006067848 */ /* 0x000fe40003fe0100 */
[----:B------:R-:W-:-:S05]  /*05a0*/  SEL R11, R12, 0x63400000, !P0 ;  /* 0x634000000c0b7807 */ /* 0x000fca0004000000 */
[----:B------:R-:W-:Y:S02]  /*05b0*/  IMAD.IADD R11, R6, 0x1, -R11 ;  /* 0x00000001060b7824 */ /* 0x000fe400078e0a0b */
[----:B------:R-:W-:Y:S02]  /*05c0*/  IMAD.MOV.U32 R6, RZ, RZ, RZ ;  /* 0x000000ffff067224 */ /* 0x000fe400078e00ff */
[----:B------:R-:W-:-:S06]  /*05d0*/  VIADD R7, R11, 0x7fe00000 ;  /* 0x7fe000000b077836 */ /* 0x000fcc0000000000 */
[----:B------:R-:W-:-:S10]  /*05e0*/  DMUL R12, R14, R6 ;  /* 0x000000060e0c7228 */ /* 0x000fd40000000000 */
[----:B------:R-:W-:-:S13]  /*05f0*/  FSETP.GTU.AND P0, PT, |R13|, 1.469367938527859385e-39, PT ;  /* 0x001000000d00780b */ /* 0x000fda0003f0c200 */
[----:B------:R-:W-:Y:S05]  /*0600*/  @P0 BRA `(.L_x_176) ;  /* 0x0000000000940947 */ /* 0x000fea0003800000 */
[----:B------:R-:W-:Y:S01]  /*0610*/  DFMA R2, R14, -R2, R8 ;  /* 0x800000020e02722b */ /* 0x000fe20000000008 */
[----:B------:R-:W-:-:S09]  /*0620*/  IMAD.MOV.U32 R6, RZ, RZ, RZ ;  /* 0x000000ffff067224 */ /* 0x000fd200078e00ff */
[C---:B------:R-:W-:Y:S02]  /*0630*/  FSETP.NEU.AND P0, PT, R3.reuse, RZ, PT ;  /* 0x000000ff0300720b */ /* 0x040fe40003f0d000 */
[----:B------:R-:W-:-:S04]  /*0640*/  LOP3.LUT R5, R3, 0x80000000, R5, 0x48, !PT ;  /* 0x8000000003057812 */ /* 0x000fc800078e4805 */
[----:B------:R-:W-:-:S07]  /*0650*/  LOP3.LUT R7, R5, R7, RZ, 0xfc, !PT ;  /* 0x0000000705077212 */ /* 0x000fce00078efcff */
[----:B------:R-:W-:Y:S05]  /*0660*/  @!P0 BRA `(.L_x_176) ;  /* 0x00000000007c8947 */ /* 0x000fea0003800000 */
[----:B------:R-:W-:Y:S01]  /*0670*/  IMAD.MOV R3, RZ, RZ, -R11 ;  /* 0x000000ffff037224 */ /* 0x000fe200078e0a0b */
[----:B------:R-:W-:Y:S01]  /*0680*/  DMUL.RP R6, R14, R6 ;  /* 0x000000060e067228 */ /* 0x000fe20000008000 */
[----:B------:R-:W-:Y:S01]  /*0690*/  IMAD.MOV.U32 R2, RZ, RZ, RZ ;  /* 0x000000ffff027224 */ /* 0x000fe200078e00ff */
[----:B------:R-:W-:-:S05]  /*06a0*/  IADD3 R11, PT, PT, -R11, -0x43300000, RZ ;  /* 0xbcd000000b0b7810 */ /* 0x000fca0007ffe1ff */
[----:B------:R-:W-:-:S03]  /*06b0*/  DFMA R2, R12, -R2, R14 ;  /* 0x800000020c02722b */ /* 0x000fc6000000000e */
[----:B------:R-:W-:-:S07]  /*06c0*/  LOP3.LUT R5, R7, R5, RZ, 0x3c, !PT ;  /* 0x0000000507057212 */ /* 0x000fce00078e3cff */
[----:B------:R-:W-:-:S04]  /*06d0*/  FSETP.NEU.AND P0, PT, |R3|, R11, PT ;  /* 0x0000000b0300720b */ /* 0x000fc80003f0d200 */
[----:B------:R-:W-:Y:S02]  /*06e0*/  FSEL R12, R6, R12, !P0 ;  /* 0x0000000c060c7208 */ /* 0x000fe40004000000 */
[----:B------:R-:W-:Y:S01]  /*06f0*/  FSEL R13, R5, R13, !P0 ;  /* 0x0000000d050d7208 */ /* 0x000fe20004000000 */
[----:B------:R-:W-:Y:S06]  /*0700*/  BRA `(.L_x_176) ;  /* 0x0000000000547947 */ /* 0x000fec0003800000 */
.L_x_175:
[----:B------:R-:W-:-:S14]  /*0710*/  DSETP.NAN.AND P0, PT, R6, R6, PT ;  /* 0x000000060600722a */ /* 0x000fdc0003f08000 */
[----:B------:R-:W-:Y:S05]  /*0720*/  @P0 BRA `(.L_x_177) ;  /* 0x0000000000440947 */ /* 0x000fea0003800000 */
[----:B------:R-:W-:-:S14]  /*0730*/  DSETP.NAN.AND P0, PT, R4, R4, PT ;  /* 0x000000040400722a */ /* 0x000fdc0003f08000 */
[----:B------:R-:W-:Y:S05]  /*0740*/  @P0 BRA `(.L_x_178) ;  /* 0x0000000000300947 */ /* 0x000fea0003800000 */
[----:B------:R-:W-:Y:S01]  /*0750*/  ISETP.NE.AND P0, PT, R21, R20, PT ;  /* 0x000000141500720c */ /* 0x000fe20003f05270 */
[----:B------:R-:W-:Y:S02]  /*0760*/  IMAD.MOV.U32 R12, RZ, RZ, 0x0 ;  /* 0x00000000ff0c7424 */ /* 0x000fe400078e00ff */
[----:B------:R-:W-:-:S10]  /*0770*/  IMAD.MOV.U32 R13, RZ, RZ, -0x80000 ;  /* 0xfff80000ff0d7424 */ /* 0x000fd400078e00ff */
[----:B------:R-:W-:Y:S05]  /*0780*/  @!P0 BRA `(.L_x_176) ;  /* 0x0000000000348947 */ /* 0x000fea0003800000 */
[----:B------:R-:W-:Y:S02]  /*0790*/  ISETP.NE.AND P0, PT, R21, 0x7ff00000, PT ;  /* 0x7ff000001500780c */ /* 0x000fe40003f05270 */
[----:B------:R-:W-:Y:S02]  /*07a0*/  LOP3.LUT R13, R7, 0x80000000, R5, 0x48, !PT ;  /* 0x80000000070d7812 */ /* 0x000fe400078e4805 */
[----:B------:R-:W-:-:S13]  /*07b0*/  ISETP.EQ.OR P0, PT, R20, RZ, !P0 ;  /* 0x000000ff1400720c */ /* 0x000fda0004702670 */
[----:B------:R-:W-:Y:S01]  /*07c0*/  @P0 LOP3.LUT R2, R13, 0x7ff00000, RZ, 0xfc, !PT ;  /* 0x7ff000000d020812 */ /* 0x000fe200078efcff */
[----:B------:R-:W-:Y:S02]  /*07d0*/  @!P0 IMAD.MOV.U32 R12, RZ, RZ, RZ ;  /* 0x000000ffff0c8224 */ /* 0x000fe400078e00ff */
[----:B------:R-:W-:Y:S02]  /*07e0*/  @P0 IMAD.MOV.U32 R12, RZ, RZ, RZ ;  /* 0x000000ffff0c0224 */ /* 0x000fe400078e00ff */
[----:B------:R-:W-:Y:S01]  /*07f0*/  @P0 IMAD.MOV.U32 R13, RZ, RZ, R2 ;  /* 0x000000ffff0d0224 */ /* 0x000fe200078e0002 */
[----:B------:R-:W-:Y:S06]  /*0800*/  BRA `(.L_x_176) ;  /* 0x0000000000147947 */ /* 0x000fec0003800000 */
.L_x_178:
[----:B------:R-:W-:Y:S01]  /*0810*/  LOP3.LUT R13, R5, 0x80000, RZ, 0xfc, !PT ;  /* 0x00080000050d7812 */ /* 0x000fe200078efcff */
[----:B------:R-:W-:Y:S01]  /*0820*/  IMAD.MOV.U32 R12, RZ, RZ, R4 ;  /* 0x000000ffff0c7224 */ /* 0x000fe200078e0004 */
[----:B------:R-:W-:Y:S06]  /*0830*/  BRA `(.L_x_176) ;  /* 0x0000000000087947 */ /* 0x000fec0003800000 */
.L_x_177:
[----:B------:R-:W-:Y:S01]  /*0840*/  LOP3.LUT R13, R7, 0x80000, RZ, 0xfc, !PT ;  /* 0x00080000070d7812 */ /* 0x000fe200078efcff */
[----:B------:R-:W-:-:S07]  /*0850*/  IMAD.MOV.U32 R12, RZ, RZ, R6 ;  /* 0x000000ffff0c7224 */ /* 0x000fce00078e0006 */
.L_x_176:
[----:B------:R-:W-:Y:S05]  /*0860*/  BSYNC.RECONVERGENT B1 ;  /* 0x0000000000017941 */ /* 0x000fea0003800200 */
.L_x_174:
[----:B------:R-:W-:Y:S02]  /*0870*/  IMAD.MOV.U32 R11, RZ, RZ, 0x0 ;  /* 0x00000000ff0b7424 */ /* 0x000fe400078e00ff */
[----:B------:R-:W-:Y:S02]  /*0880*/  IMAD.MOV.U32 R2, RZ, RZ, R12 ;  /* 0x000000ffff027224 */ /* 0x000fe400078e000c */
[----:B------:R-:W-:Y:S01]  /*0890*/  IMAD.MOV.U32 R3, RZ, RZ, R13 ;  /* 0x000000ffff037224 */ /* 0x000fe200078e000d */
[----:B------:R-:W-:Y:S06]  /*08a0*/  RET.REL.NODEC R10 `(_Z7restorePdi) ;  /* 0xfffffff40ad47950 */ /* 0x000fec0003c3ffff */
.L_x_179:
        /* <DEDUP_REMOVED lines=13> */
.L_x_181:


//--------------------- .text._Z4stepPdS_m        --------------------------
	.section	.text._Z4stepPdS_m,"ax",@progbits
	.align	128
        .global         _Z4stepPdS_m
        .type           _Z4stepPdS_m,@function
        .size           _Z4stepPdS_m,(.L_x_188 - _Z4stepPdS_m)
        .other          _Z4stepPdS_m,@"STO_CUDA_ENTRY STV_DEFAULT"
_Z4stepPdS_m:
.text._Z4stepPdS_m:
[----:B------:R-:W-:Y:S01]  /*0000*/  LDC R1, c[0x0][0x37c] ;  /* 0x0000df00ff017b82 */ /* 0x000fe20000000800 */
[----:B------:R-:W0:Y:S07]  /*0010*/  S2R R2, SR_TID.X ;  /* 0x0000000000027919 */ /* 0x000e2e0000002100 */
[----:B------:R-:W1:Y:S01]  /*0020*/  S2UR UR5, SR_CTAID.X ;  /* 0x00000000000579c3 */ /* 0x000e620000002500 */
[----:B------:R-:W2:Y:S01]  /*0030*/  LDCU.128 UR8, c[0x0][0x380] ;  /* 0x00007000ff0877ac */ /* 0x000ea20008000c00 */
[----:B------:R-:W-:Y:S01]  /*0040*/  IMAD.MOV.U32 R3, RZ, RZ, RZ ;  /* 0x000000ffff037224 */ /* 0x000fe200078e00ff */
[----:B------:R-:W3:Y:S05]  /*0050*/  LDCU.64 UR6, c[0x0][0x358] ;  /* 0x00006b00ff0677ac */ /* 0x000eea0008000a00 */
[----:B------:R-:W0:Y:S01]  /*0060*/  LDC.64 R10, c[0x0][0x390] ;  /* 0x0000e400ff0a7b82 */ /* 0x000e220000000a00 */
[----:B-1----:R-:W-:-:S06]  /*0070*/  UIADD3 UR4, UPT, UPT, UR5, 0x1, URZ ;  /* 0x0000000105047890 */ /* 0x002fcc000fffe0ff */
[----:B0-----:R-:W-:-:S04]  /*0080*/  IMAD.WIDE.U32 R4, R10, UR4, R2 ;  /* 0x000000040a047c25 */ /* 0x001fc8000f8e0002 */
[----:B------:R-:W-:-:S04]  /*0090*/  IMAD.WIDE.U32 R6, R10, UR5, R2 ;  /* 0x000000050a067c25 */ /* 0x000fc8000f8e0002 */
[C---:B------:R-:W-:Y:S01]  /*00a0*/  IMAD R5, R11.reuse, UR4, R5 ;  /* 0x000000040b057c24 */ /* 0x040fe2000f8e0205 */
[----:B--2---:R-:W-:Y:S01]  /*00b0*/  LEA R14, P1, R6, UR8, 0x3 ;  /* 0x00000008060e7c11 */ /* 0x004fe2000f8218ff */
[C---:B------:R-:W-:Y:S02]  /*00c0*/  IMAD.SHL.U32 R2, R4.reuse, 0x8, RZ ;  /* 0x0000000804027824 */ /* 0x040fe400078e00ff */
[----:B------:R-:W-:Y:S01]  /*00d0*/  IMAD R3, R11, UR5, R7 ;  /* 0x000000050b037c24 */ /* 0x000fe2000f8e0207 */
[----:B------:R-:W-:Y:S02]  /*00e0*/  SHF.L.U64.HI R0, R4, 0x3, R5 ;  /* 0x0000000304007819 */ /* 0x000fe40000010205 */
[----:B------:R-:W-:Y:S02]  /*00f0*/  IADD3 R12, P0, PT, R2, UR8, RZ ;  /* 0x00000008020c7c10 */ /* 0x000fe4000ff1e0ff */
[----:B------:R-:W-:Y:S02]  /*0100*/  LEA.HI.X R15, R6, UR9, R3, 0x3, P1 ;  /* 0x00000009060f7c11 */ /* 0x000fe400088f1c03 */
[----:B------:R-:W-:-:S02]  /*0110*/  IADD3.X R13, PT, PT, R0, UR9, RZ, P0, !PT ;  /* 0x00000009000d7c10 */ /* 0x000fc400087fe4ff */
[C---:B------:R-:W-:Y:S01]  /*0120*/  LEA R8, P0, R10.reuse, R12, 0x3 ;  /* 0x0000000c0a087211 */ /* 0x040fe200078018ff */
[----:B---3--:R-:W2:Y:S04]  /*0130*/  LDG.E.64 R6, desc[UR6][R14.64+0x8] ;  /* 0x000008060e067981 */ /* 0x008ea8000c1e1b00 */
[----:B------:R-:W2:Y:S01]  /*0140*/  LDG.E.64 R4, desc[UR6][R12.64] ;  /* 0x000000060c047981 */ /* 0x000ea2000c1e1b00 */
[----:B------:R-:W-:-:S03]  /*0150*/  LEA.HI.X R9, R10, R13, R11, 0x3, P0 ;  /* 0x0000000d0a097211 */ /* 0x000fc600000f1c0b */
[----:B------:R-:W3:Y:S04]  /*0160*/  LDG.E.64 R10, desc[UR6][R12.64+0x10] ;  /* 0x000010060c0a7981 */ /* 0x000ee8000c1e1b00 */
[----:B------:R-:W4:Y:S01]  /*0170*/  LDG.E.64 R8, desc[UR6][R8.64+0x8] ;  /* 0x0000080608087981 */ /* 0x000f22000c1e1b00 */
[----:B------:R-:W-:-:S04]  /*0180*/  IADD3 R2, P0, PT, R2, UR10, RZ ;  /* 0x0000000a02027c10 */ /* 0x000fc8000ff1e0ff */
[----:B------:R-:W-:Y:S01]  /*0190*/  IADD3.X R3, PT, PT, R0, UR11, RZ, P0, !PT ;  /* 0x0000000b00037c10 */ /* 0x000fe200087fe4ff */
[----:B--2---:R-:W-:-:S08]  /*01a0*/  DADD R4, R4, R6 ;  /* 0x0000000004047229 */ /* 0x004fd00000000006 */
[----:B----4-:R-:W-:-:S08]  /*01b0*/  DADD R4, R4, R8 ;  /* 0x0000000004047229 */ /* 0x010fd00000000008 */
[----:B---3--:R-:W-:-:S08]  /*01c0*/  DADD R4, R4, R10 ;  /* 0x0000000004047229 */ /* 0x008fd0000000000a */
[----:B------:R-:W-:-:S07]  /*01d0*/  DMUL R4, R4, 0.25 ;  /* 0x3fd0000004047828 */ /* 0x000fce0000000000 */
[----:B------:R-:W-:Y:S01]  /*01e0*/  STG.E.64 desc[UR6][R2.64+0x8], R4 ;  /* 0x0000080402007986 */ /* 0x000fe2000c101b06 */
[----:B------:R-:W-:Y:S05]  /*01f0*/  EXIT ;  /* 0x000000000000794d */ /* 0x000fea0003800000 */
.L_x_180:
        /* <DEDUP_REMOVED lines=16> */
.L_x_188:


//--------------------- .nv.shared._ZN3cub18CUB_300001_SM_10006detail6reduce28DeviceReduceSingleTileKernelINS2_10policy_hubIdyN4cuda3__47maximumIvEEE10Policy1000EPdSB_iS8_ddNS5_3std3__410__identityEEEvT0_T1_T2_T3_T4_T6_ --------------------------
	.section	.nv.shared._ZN3cub18CUB_300001_SM_10006detail6reduce28DeviceReduceSingleTileKernelINS2_10policy_hubIdyN4cuda3__47maximumIvEEE10Policy1000EPdSB_iS8_ddNS5_3std3__410__identityEEEvT0_T1_T2_T3_T4_T6_,"aw",@nobits
	.sectionflags	@""
	.align	8
.nv.shared._ZN3cub18CUB_300001_SM_10006detail6reduce28DeviceReduceSingleTileKernelINS2_10policy_hubIdyN4cuda3__47maximumIvEEE10Policy1000EPdSB_iS8_ddNS5_3std3__410__identityEEEvT0_T1_T2_T3_T4_T6_:
	.zero		1104


//--------------------- .nv.shared.reserved.0     --------------------------
	.section	.nv.shared.reserved.0,"aw",@nobits
	.weak		__nv_reservedSMEM_offset_0_alias
	.size		__nv_reservedSMEM_offset_0_alias, 0, 64
	.other		__nv_reservedSMEM_offset_0_alias,@"STO_CUDA_RESERVED_SHARED STV_DEFAULT"
__nv_reservedSMEM_offset_0_alias:
	.zero		0
	.zero		64


//--------------------- .nv.global                --------------------------
	.section	.nv.global,"aw",@nobits
.nv.global:
	.type		_ZN34_INTERNAL_c6c30ae7_4_k_cu_1126c9016thrust24THRUST_300001_SM_1000_NS12placeholders2_5E,@object
	.size		_ZN34_INTERNAL_c6c30ae7_4_k_cu_1126c9016thrust24THRUST_300001_SM_1000_NS12placeholders2_5E,(_ZN34_INTERNAL_c6c30ae7_4_k_cu_1126c9014cuda3std3__45__cpo6cbeginE - _ZN34_INTERNAL_c6c30ae7_4_k_cu_1126c9016thrust24THRUST_300001_SM_1000_NS12placeholders2_5E)
_ZN34_INTERNAL_c6c30ae7_4_k_cu_1126c9016thrust24THRUST_300001_SM_1000_NS12placeholders2_5E:
	.zero		1
	.type		_ZN34_INTERNAL_c6c30ae7_4_k_cu_1126c9014cuda3std3__45__cpo6cbeginE,@object
	.size		_ZN34_INTERNAL_c6c30ae7_4_k_cu_1126c9014cuda3std3__45__cpo6cbeginE,(_ZN34_INTERNAL_c6c30ae7_4_k_cu_1126c9014cuda3std6ranges3__45__cpo6cbeginE - _ZN34_INTERNAL_c6c30ae7_4_k_cu_1126c9014cuda3std3__45__cpo6cbeginE)
_ZN34_INTERNAL_c6c30ae7_4_k_cu_1126c9014cuda3std3__45__cpo6cbeginE:
	.zero		1
	.type		_ZN34_INTERNAL_c6c30ae7_4_k_cu_1126c9014cuda3std6ranges3__45__cpo6cbeginE,@object
	.size		_ZN34_INTERNAL_c6c30ae7_4_k_cu_1126c9014cuda3std6ranges3__45__cpo6cbeginE,(_ZN34_INTERNAL_c6c30ae7_4_k_cu_1126c9014cuda3std3__48in_placeE - _ZN34_INTERNAL_c6c30ae7_4_k_cu_1126c9014cuda3std6ranges3__45__cpo6cbeginE)
_ZN34_INTERNAL_c6c30ae7_4_k_cu_1126c9014cuda3std6ranges3__45__cpo6cbeginE:
	.zero		1
	.type		_ZN34_INTERNAL_c6c30ae7_4_k_cu_1126c9014cuda3std3__48in_placeE,@object
	.size		_ZN34_INTERNAL_c6c30ae7_4_k_cu_1126c9014cuda3std3__48in_placeE,(_ZN34_INTERNAL_c6c30ae7_4_k_cu_1126c9014cuda3std6ranges3__45__cpo4sizeE - _ZN34_INTERNAL_c6c30ae7_4_k_cu_1126c9014cuda3std3__48in_placeE)
_ZN34_INTERNAL_c6c30ae7_4_k_cu_1126c9014cuda3std3__48in_placeE:
	.zero		1
	.type		_ZN34_INTERNAL_c6c30ae7_4_k_cu_1126c9014cuda3std6ranges3__45__cpo4sizeE,@object
	.size		_ZN34_INTERNAL_c6c30ae7_4_k_cu_1126c9014cuda3std6ranges3__45__cpo4sizeE,(_ZN34_INTERNAL_c6c30ae7_4_k_cu_1126c9016thrust24THRUST_300001_SM_1000_NS12placeholders2_9E - _ZN34_INTERNAL_c6c30ae7_4_k_cu_1126c9014cuda3std6ranges3__45__cpo4sizeE)
_ZN34_INTERNAL_c6c30ae7_4_k_cu_1126c9014cuda3std6ranges3__45__cpo4sizeE:
	.zero		1
	.type		_ZN34_INTERNAL_c6c30ae7_4_k_cu_1126c9016thrust24THRUST_300001_SM_1000_NS12placeholders2_9E,@object
	.size		_ZN34_INTERNAL_c6c30ae7_4_k_cu_1126c9016thrust24THRUST_300001_SM_1000_NS12placeholders2_9E,(_ZN34_INTERNAL_c6c30ae7_4_k_cu_1126c9014cuda3std3__45__cpo7crbeginE - _ZN34_INTERNAL_c6c30ae7_4_k_cu_1126c9016thrust24THRUST_300001_SM_1000_NS12placeholders2_9E)
_ZN34_INTERNAL_c6c30ae7_4_k_cu_1126c9016thrust24THRUST_300001_SM_1000_NS12placeholders2_9E:
	.zero		1
	.type		_ZN34_INTERNAL_c6c30ae7_4_k_cu_1126c9014cuda3std3__45__cpo7crbeginE,@object
	.size		_ZN34_INTERNAL_c6c30ae7_4_k_cu_1126c9014cuda3std3__45__cpo7crbeginE,(_ZN34_INTERNAL_c6c30ae7_4_k_cu_1126c9014cuda3std6ranges3__45__cpo4nextE - _ZN34_INTERNAL_c6c30ae7_4_k_cu_1126c9014cuda3std3__45__cpo7crbeginE)
_ZN34_INTERNAL_c6c30ae7_4_k_cu_1126c9014cuda3std3__45__cpo7crbeginE:
	.zero		1
	.type		_ZN34_INTERNAL_c6c30ae7_4_k_cu_1126c9014cuda3std6ranges3__45__cpo4nextE,@object
	.size		_ZN34_INTERNAL_c6c30ae7_4_k_cu_1126c9014cuda3std6ranges3__45__cpo4nextE,(_ZN34_INTERNAL_c6c30ae7_4_k_cu_1126c9014cuda3std6ranges3__45__cpo4swapE - _ZN34_INTERNAL_c6c30ae7_4_k_cu_1126c9014cuda3std6ranges3__45__cpo4nextE)
_ZN34_INTERNAL_c6c30ae7_4_k_cu_1126c9014cuda3std6ranges3__45__cpo4nextE:
	.zero		1
	.type		_ZN34_INTERNAL_c6c30ae7_4_k_cu_1126c9014cuda3std6ranges3__45__cpo4swapE,@object
	.size		_ZN34_INTERNAL_c6c30ae7_4_k_cu_1126c9014cuda3std6ranges3__45__cpo4swapE,(_ZN34_INTERNAL_c6c30ae7_4_k_cu_1126c9016thrust24THRUST_300001_SM_1000_NS12placeholders2_1E - _ZN34_INTERNAL_c6c30ae7_4_k_cu_1126c9014cuda3std6ranges3__45__cpo4swapE)
_ZN34_INTERNAL_c6c30ae7_4_k_cu_1126c9014cuda3std6ranges3__45__cpo4swapE:
	.zero		1
	.type		_ZN34_INTERNAL_c6c30ae7_4_k_cu_1126c9016thrust24THRUST_300001_SM_1000_NS12placeholders2_1E,@object
	.size		_ZN34_INTERNAL_c6c30ae7_4_k_cu_1126c9016thrust24THRUST_300001_SM_1000_NS12placeholders2_1E,(_ZN34_INTERNAL_c6c30ae7_4_k_cu_1126c9016thrust24THRUST_300001_SM_1000_NS12placeholders2_3E - _ZN34_INTERNAL_c6c30ae7_4_k_cu_1126c9016thrust24THRUST_300001_SM_1000_NS12placeholders2_1E)
_ZN34_INTERNAL_c6c30ae7_4_k_cu_1126c9016thrust24THRUST_300001_SM_1000_NS12placeholders2_1E:
	.zero		1
	.type		_ZN34_INTERNAL_c6c30ae7_4_k_cu_1126c9016thrust24THRUST_300001_SM_1000_NS12placeholders2_3E,@object
	.size		_ZN34_INTERNAL_c6c30ae7_4_k_cu_1126c9016thrust24THRUST_300001_SM_1000_NS12placeholders2_3E,(_ZN34_INTERNAL_c6c30ae7_4_k_cu_1126c9014cuda3std3__45__cpo5beginE - _ZN34_INTERNAL_c6c30ae7_4_k_cu_1126c9016thrust24THRUST_300001_SM_1000_NS12placeholders2_3E)
_ZN34_INTERNAL_c6c30ae7_4_k_cu_1126c9016thrust24THRUST_300001_SM_1000_NS12placeholders2_3E:
	.zero		1
	.type		_ZN34_INTERNAL_c6c30ae7_4_k_cu_1126c9014cuda3std3__45__cpo5beginE,@object
	.size		_ZN34_INTERNAL_c6c30ae7_4_k_cu_1126c9014cuda3std3__45__cpo5beginE,(_ZN34_INTERNAL_c6c30ae7_4_k_cu_1126c9014cuda3std6ranges3__45__cpo5beginE - _ZN34_INTERNAL_c6c30ae7_4_k_cu_1126c9014cuda3std3__45__cpo5beginE)
_ZN34_INTERNAL_c6c30ae7_4_k_cu_1126c9014cuda3std3__45__cpo5beginE:
	.zero		1
	.type		_ZN34_INTERNAL_c6c30ae7_4_k_cu_1126c9014cuda3std6ranges3__45__cpo5beginE,@object
	.size		_ZN34_INTERNAL_c6c30ae7_4_k_cu_1126c9014cuda3std6ranges3__45__cpo5beginE,(_ZN34_INTERNAL_c6c30ae7_4_k_cu_1126c9014cuda3std3__436_GLOBAL__N__c6c30ae7_4_k_cu_1126c9016ignoreE - _ZN34_INTERNAL_c6c30ae7_4_k_cu_1126c9014cuda3std6ranges3__45__cpo5beginE)
_ZN34_INTERNAL_c6c30ae7_4_k_cu_1126c9014cuda3std6ranges3__45__cpo5beginE:
	.zero		1
	.type		_ZN34_INTERNAL_c6c30ae7_4_k_cu_1126c9014cuda3std3__436_GLOBAL__N__c6c30ae7_4_k_cu_1126c9016ignoreE,@object
	.size		_ZN34_INTERNAL_c6c30ae7_4_k_cu_1126c9014cuda3std3__436_GLOBAL__N__c6c30ae7_4_k_cu_1126c9016ignoreE,(_ZN34_INTERNAL_c6c30ae7_4_k_cu_1126c9014cuda3std6ranges3__45__cpo4dataE - _ZN34_INTERNAL_c6c30ae7_4_k_cu_1126c9014cuda3std3__436_GLOBAL__N__c6c30ae7_4_k_cu_1126c9016ignoreE)
_ZN34_INTERNAL_c6c30ae7_4_k_cu_1126c9014cuda3std3__436_GLOBAL__N__c6c30ae7_4_k_cu_1126c9016ignoreE:
	.zero		1
	.type		_ZN34_INTERNAL_c6c30ae7_4_k_cu_1126c9014cuda3std6ranges3__45__cpo4dataE,@object
	.size		_ZN34_INTERNAL_c6c30ae7_4_k_cu_1126c9014cuda3std6ranges3__45__cpo4dataE,(_ZN34_INTERNAL_c6c30ae7_4_k_cu_1126c9016thrust24THRUST_300001_SM_1000_NS12placeholders2_7E - _ZN34_INTERNAL_c6c30ae7_4_k_cu_1126c9014cuda3std6ranges3__45__cpo4dataE)
_ZN34_INTERNAL_c6c30ae7_4_k_cu_1126c9014cuda3std6ranges3__45__cpo4dataE:
	.zero		1
	.type		_ZN34_INTERNAL_c6c30ae7_4_k_cu_1126c9016thrust24THRUST_300001_SM_1000_NS12placeholders2_7E,@object
	.size		_ZN34_INTERNAL_c6c30ae7_4_k_cu_1126c9016thrust24THRUST_300001_SM_1000_NS12placeholders2_7E,(_ZN34_INTERNAL_c6c30ae7_4_k_cu_1126c9014cuda3std3__45__cpo6rbeginE - _ZN34_INTERNAL_c6c30ae7_4_k_cu_1126c9016thrust24THRUST_300001_SM_1000_NS12placeholders2_7E)
_ZN34_INTERNAL_c6c30ae7_4_k_cu_1126c9016thrust24THRUST_300001_SM_1000_NS12placeholders2_7E:
	.zero		1
	.type		_ZN34_INTERNAL_c6c30ae7_4_k_cu_1126c9014cuda3std3__45__cpo6rbeginE,@object
	.size		_ZN34_INTERNAL_c6c30ae7_4_k_cu_1126c9014cuda3std3__45__cpo6rbeginE,(_ZN34_INTERNAL_c6c30ae7_4_k_cu_1126c9014cuda3std6ranges3__45__cpo7advanceE - _ZN34_INTERNAL_c6c30ae7_4_k_cu_1126c9014cuda3std3__45__cpo6rbeginE)
_ZN34_INTERNAL_c6c30ae7_4_k_cu_1126c9014cuda3std3__45__cpo6rbeginE:
	.zero		1
	.type		_ZN34_INTERNAL_c6c30ae7_4_k_cu_1126c9014cuda3std6ranges3__45__cpo7advanceE,@object
	.size		_ZN34_INTERNAL_c6c30ae7_4_k_cu_1126c9014cuda3std6ranges3__45__cpo7advanceE,(_ZN34_INTERNAL_c6c30ae7_4_k_cu_1126c9014cuda3std3__47nulloptE - _ZN34_INTERNAL_c6c30ae7_4_k_cu_1126c9014cuda3std6ranges3__45__cpo7advanceE)
_ZN34_INTERNAL_c6c30ae7_4_k_cu_1126c9014cuda3std6ranges3__45__cpo7advanceE:
	.zero		1
	.type		_ZN34_INTERNAL_c6c30ae7_4_k_cu_1126c9014cuda3std3__47nulloptE,@object
	.size		_ZN34_INTERNAL_c6c30ae7_4_k_cu_1126c9014cuda3std3__47nulloptE,(_ZN34_INTERNAL_c6c30ae7_4_k_cu_1126c9014cuda3std6ranges3__45__cpo8distanceE - _ZN34_INTERNAL_c6c30ae7_4_k_cu_1126c9014cuda3std3__47nulloptE)
_ZN34_INTERNAL_c6c30ae7_4_k_cu_1126c9014cuda3std3__47nulloptE:
	.zero		1
	.type		_ZN34_INTERNAL_c6c30ae7_4_k_cu_1126c9014cuda3std6ranges3__45__cpo8distanceE,@object
	.size		_ZN34_INTERNAL_c6c30ae7_4_k_cu_1126c9014cuda3std6ranges3__45__cpo8distanceE,(_ZN34_INTERNAL_c6c30ae7_4_k_cu_1126c9016thrust24THRUST_300001_SM_1000_NS12placeholders2_6E - _ZN34_INTERNAL_c6c30ae7_4_k_cu_1126c9014cuda3std6ranges3__45__cpo8distanceE)
_ZN34_INTERNAL_c6c30ae7_4_k_cu_1126c9014cuda3std6ranges3__45__cpo8distanceE:
	.zero		1
	.type		_ZN34_INTERNAL_c6c30ae7_4_k_cu_1126c9016thrust24THRUST_300001_SM_1000_NS12placeholders2_6E,@object
	.size		_ZN34_INTERNAL_c6c30ae7_4_k_cu_1126c9016thrust24THRUST_300001_SM_1000_NS12placeholders2_6E,(_ZN34_INTERNAL_c6c30ae7_4_k_cu_1126c9014cuda3std3__45__cpo4cendE - _ZN34_INTERNAL_c6c30ae7_4_k_cu_1126c9016thrust24THRUST_300001_SM_1000_NS12placeholders2_6E)
_ZN34_INTERNAL_c6c30ae7_4_k_cu_1126c9016thrust24THRUST_300001_SM_1000_NS12placeholders2_6E:
	.zero		1
	.type		_ZN34_INTERNAL_c6c30ae7_4_k_cu_1126c9014cuda3std3__45__cpo4cendE,@object
	.size		_ZN34_INTERNAL_c6c30ae7_4_k_cu_1126c9014cuda3std3__45__cpo4cendE,(_ZN34_INTERNAL_c6c30ae7_4_k_cu_1126c9014cuda3std6ranges3__45__cpo4cendE - _ZN34_INTERNAL_c6c30ae7_4_k_cu_1126c9014cuda3std3__45__cpo4cendE)
_ZN34_INTERNAL_c6c30ae7_4_k_cu_1126c9014cuda3std3__45__cpo4cendE:
	.zero		1
	.type		_ZN34_INTERNAL_c6c30ae7_4_k_cu_1126c9014cuda3std6ranges3__45__cpo4cendE,@object
	.size		_ZN34_INTERNAL_c6c30ae7_4_k_cu_1126c9014cuda3std6ranges3__45__cpo4cendE,(_ZN34_INTERNAL_c6c30ae7_4_k_cu_1126c9014cuda3std3__420unreachable_sentinelE - _ZN34_INTERNAL_c6c30ae7_4_k_cu_1126c9014cuda3std6ranges3__45__cpo4cendE)
_ZN34_INTERNAL_c6c30ae7_4_k_cu_1126c9014cuda3std6ranges3__45__cpo4cendE:
	.zero		1
	.type		_ZN34_INTERNAL_c6c30ae7_4_k_cu_1126c9014cuda3std3__420unreachable_sentinelE,@object
	.size		_ZN34_INTERNAL_c6c30ae7_4_k_cu_1126c9014cuda3std3__420unreachable_sentinelE,(_ZN34_INTERNAL_c6c30ae7_4_k_cu_1126c9014cuda3std6ranges3__45__cpo5ssizeE - _ZN34_INTERNAL_c6c30ae7_4_k_cu_1126c9014cuda3std3__420unreachable_sentinelE)
_ZN34_INTERNAL_c6c30ae7_4_k_cu_1126c9014cuda3std3__420unreachable_sentinelE:
	.zero		1
	.type		_ZN34_INTERNAL_c6c30ae7_4_k_cu_1126c9014cuda3std6ranges3__45__cpo5ssizeE,@object
	.size		_ZN34_INTERNAL_c6c30ae7_4_k_cu_1126c9014cuda3std6ranges3__45__cpo5ssizeE,(_ZN34_INTERNAL_c6c30ae7_4_k_cu_1126c9016thrust24THRUST_300001_SM_1000_NS12placeholders3_10E - _ZN34_INTERNAL_c6c30ae7_4_k_cu_1126c9014cuda3std6ranges3__45__cpo5ssizeE)
_ZN34_INTERNAL_c6c30ae7_4_k_cu_1126c9014cuda3std6ranges3__45__cpo5ssizeE:
	.zero		1
	.type		_ZN34_INTERNAL_c6c30ae7_4_k_cu_1126c9016thrust24THRUST_300001_SM_1000_NS12placeholders3_10E,@object
	.size		_ZN34_INTERNAL_c6c30ae7_4_k_cu_1126c9016thrust24THRUST_300001_SM_1000_NS12placeholders3_10E,(_ZN34_INTERNAL_c6c30ae7_4_k_cu_1126c9014cuda3std3__45__cpo5crendE - _ZN34_INTERNAL_c6c30ae7_4_k_cu_1126c9016thrust24THRUST_300001_SM_1000_NS12placeholders3_10E)
_ZN34_INTERNAL_c6c30ae7_4_k_cu_1126c9016thrust24THRUST_300001_SM_1000_NS12placeholders3_10E:
	.zero		1
	.type		_ZN34_INTERNAL_c6c30ae7_4_k_cu_1126c9014cuda3std3__45__cpo5crendE,@object
	.size		_ZN34_INTERNAL_c6c30ae7_4_k_cu_1126c9014cuda3std3__45__cpo5crendE,(_ZN34_INTERNAL_c6c30ae7_4_k_cu_1126c9014cuda3std6ranges3__45__cpo4prevE - _ZN34_INTERNAL_c6c30ae7_4_k_cu_1126c9014cuda3std3__45__cpo5crendE)
_ZN34_INTERNAL_c6c30ae7_4_k_cu_1126c9014cuda3std3__45__cpo5crendE:
	.zero		1
	.type		_ZN34_INTERNAL_c6c30ae7_4_k_cu_1126c9014cuda3std6ranges3__45__cpo4prevE,@object
	.size		_ZN34_INTERNAL_c6c30ae7_4_k_cu_1126c9014cuda3std6ranges3__45__cpo4prevE,(_ZN34_INTERNAL_c6c30ae7_4_k_cu_1126c9014cuda3std6ranges3__45__cpo9iter_moveE - _ZN34_INTERNAL_c6c30ae7_4_k_cu_1126c9014cuda3std6ranges3__45__cpo4prevE)
_ZN34_INTERNAL_c6c30ae7_4_k_cu_1126c9014cuda3std6ranges3__45__cpo4prevE:
	.zero		1
	.type		_ZN34_INTERNAL_c6c30ae7_4_k_cu_1126c9014cuda3std6ranges3__45__cpo9iter_moveE,@object
	.size		_ZN34_INTERNAL_c6c30ae7_4_k_cu_1126c9014cuda3std6ranges3__45__cpo9iter_moveE,(_ZN34_INTERNAL_c6c30ae7_4_k_cu_1126c9016thrust24THRUST_300001_SM_1000_NS12placeholders2_2E - _ZN34_INTERNAL_c6c30ae7_4_k_cu_1126c9014cuda3std6ranges3__45__cpo9iter_moveE)
_ZN34_INTERNAL_c6c30ae7_4_k_cu_1126c9014cuda3std6ranges3__45__cpo9iter_moveE:
	.zero		1
	.type		_ZN34_INTERNAL_c6c30ae7_4_k_cu_1126c9016thrust24THRUST_300001_SM_1000_NS12placeholders2_2E,@object
	.size		_ZN34_INTERNAL_c6c30ae7_4_k_cu_1126c9016thrust24THRUST_300001_SM_1000_NS12placeholders2_2E,(_ZN34_INTERNAL_c6c30ae7_4_k_cu_1126c9016thrust24THRUST_300001_SM_1000_NS12placeholders2_4E - _ZN34_INTERNAL_c6c30ae7_4_k_cu_1126c9016thrust24THRUST_300001_SM_1000_NS12placeholders2_2E)
_ZN34_INTERNAL_c6c30ae7_4_k_cu_1126c9016thrust24THRUST_300001_SM_1000_NS12placeholders2_2E:
	.zero		1
	.type		_ZN34_INTERNAL_c6c30ae7_4_k_cu_1126c9016thrust24THRUST_300001_SM_1000_NS12placeholders2_4E,@object
	.size		_ZN34_INTERNAL_c6c30ae7_4_k_cu_1126c9016thrust24THRUST_300001_SM_1000_NS12placeholders2_4E,(_ZN34_INTERNAL_c6c30ae7_4_k_cu_1126c9014cuda3std3__45__cpo3endE - _ZN34_INTERNAL_c6c30ae7_4_k_cu_1126c9016thrust24THRUST_300001_SM_1000_NS12placeholders2_4E)
_ZN34_INTERNAL_c6c30ae7_4_k_cu_1126c9016thrust24THRUST_300001_SM_1000_NS12placeholders2_4E:
	.zero		1
	.type		_ZN34_INTERNAL_c6c30ae7_4_k_cu_1126c9014cuda3std3__45__cpo3endE,@object
	.size		_ZN34_INTERNAL_c6c30ae7_4_k_cu_1126c9014cuda3std3__45__cpo3endE,(_ZN34_INTERNAL_c6c30ae7_4_k_cu_1126c9014cuda3std6ranges3__45__cpo3endE - _ZN34_INTERNAL_c6c30ae7_4_k_cu_1126c9014cuda3std3__45__cpo3endE)
_ZN34_INTERNAL_c6c30ae7_4_k_cu_1126c9014cuda3std3__45__cpo3endE:
	.zero		1
	.type		_ZN34_INTERNAL_c6c30ae7_4_k_cu_1126c9014cuda3std6ranges3__45__cpo3endE,@object
	.size		_ZN34_INTERNAL_c6c30ae7_4_k_cu_1126c9014cuda3std6ranges3__45__cpo3endE,(_ZN34_INTERNAL_c6c30ae7_4_k_cu_1126c9014cuda3std3__419piecewise_constructE - _ZN34_INTERNAL_c6c30ae7_4_k_cu_1126c9014cuda3std6ranges3__45__cpo3endE)
_ZN34_INTERNAL_c6c30ae7_4_k_cu_1126c9014cuda3std6ranges3__45__cpo3endE:
	.zero		1
	.type		_ZN34_INTERNAL_c6c30ae7_4_k_cu_1126c9014cuda3std3__419piecewise_constructE,@object
	.size		_ZN34_INTERNAL_c6c30ae7_4_k_cu_1126c9014cuda3std3__419piecewise_constructE,(_ZN34_INTERNAL_c6c30ae7_4_k_cu_1126c9014cuda3std6ranges3__45__cpo5cdataE - _ZN34_INTERNAL_c6c30ae7_4_k_cu_1126c9014cuda3std3__419piecewise_constructE)
_ZN34_INTERNAL_c6c30ae7_4_k_cu_1126c9014cuda3std3__419piecewise_constructE:
	.zero		1
	.type		_ZN34_INTERNAL_c6c30ae7_4_k_cu_1126c9014cuda3std6ranges3__45__cpo5cdataE,@object
	.size		_ZN34_INTERNAL_c6c30ae7_4_k_cu_1126c9014cuda3std6ranges3__45__cpo5cdataE,(_ZN34_INTERNAL_c6c30ae7_4_k_cu_1126c9016thrust24THRUST_300001_SM_1000_NS12placeholders2_8E - _ZN34_INTERNAL_c6c30ae7_4_k_cu_1126c9014cuda3std6ranges3__45__cpo5cdataE)
_ZN34_INTERNAL_c6c30ae7_4_k_cu_1126c9014cuda3std6ranges3__45__cpo5cdataE:
	.zero		1
	.type		_ZN34_INTERNAL_c6c30ae7_4_k_cu_1126c9016thrust24THRUST_300001_SM_1000_NS12placeholders2_8E,@object
	.size		_ZN34_INTERNAL_c6c30ae7_4_k_cu_1126c9016thrust24THRUST_300001_SM_1000_NS12placeholders2_8E,(_ZN34_INTERNAL_c6c30ae7_4_k_cu_1126c9014cuda3std3__45__cpo4rendE - _ZN34_INTERNAL_c6c30ae7_4_k_cu_1126c9016thrust24THRUST_300001_SM_1000_NS12placeholders2_8E)
_ZN34_INTERNAL_c6c30ae7_4_k_cu_1126c9016thrust24THRUST_300001_SM_1000_NS12placeholders2_8E:
	.zero		1
	.type		_ZN34_INTERNAL_c6c30ae7_4_k_cu_1126c9014cuda3std3__45__cpo4rendE,@object
	.size		_ZN34_INTERNAL_c6c30ae7_4_k_cu_1126c9014cuda3std3__45__cpo4rendE,(_ZN34_INTERNAL_c6c30ae7_4_k_cu_1126c9014cuda3std6ranges3__45__cpo9iter_swapE - _ZN34_INTERNAL_c6c30ae7_4_k_cu_1126c9014cuda3std3__45__cpo4rendE)
_ZN34_INTERNAL_c6c30ae7_4_k_cu_1126c9014cuda3std3__45__cpo4rendE:
	.zero		1
	.type		_ZN34_INTERNAL_c6c30ae7_4_k_cu_1126c9014cuda3std6ranges3__45__cpo9iter_swapE,@object
	.size		_ZN34_INTERNAL_c6c30ae7_4_k_cu_1126c9014cuda3std6ranges3__45__cpo9iter_swapE,(_ZN34_INTERNAL_c6c30ae7_4_k_cu_1126c9014cuda3std3__48unexpectE - _ZN34_INTERNAL_c6c30ae7_4_k_cu_1126c9014cuda3std6ranges3__45__cpo9iter_swapE)
_ZN34_INTERNAL_c6c30ae7_4_k_cu_1126c9014cuda3std6ranges3__45__cpo9iter_swapE:
	.zero		1
	.type		_ZN34_INTERNAL_c6c30ae7_4_k_cu_1126c9014cuda3std3__48unexpectE,@object
	.size		_ZN34_INTERNAL_c6c30ae7_4_k_cu_1126c9014cuda3std3__48unexpectE,(_ZN34_INTERNAL_c6c30ae7_4_k_cu_1126c9016thrust24THRUST_300001_SM_1000_NS6system6detail10sequential3seqE - _ZN34_INTERNAL_c6c30ae7_4_k_cu_1126c9014cuda3std3__48unexpectE)
_ZN34_INTERNAL_c6c30ae7_4_k_cu_1126c9014cuda3std3__48unexpectE:
	.zero		1
	.type		_ZN34_INTERNAL_c6c30ae7_4_k_cu_1126c9016thrust24THRUST_300001_SM_1000_NS6system6detail10sequential3seqE,@object
	.size		_ZN34_INTERNAL_c6c30ae7_4_k_cu_1126c9016thrust24THRUST_300001_SM_1000_NS6system6detail10sequential3seqE,(.L_29 - _ZN34_INTERNAL_c6c30ae7_4_k_cu_1126c9016thrust24THRUST_300001_SM_1000_NS6system6detail10sequential3seqE)
_ZN34_INTERNAL_c6c30ae7_4_k_cu_1126c9016thrust24THRUST_300001_SM_1000_NS6system6detail10sequential3seqE:
	.zero		1
.L_29:


//--------------------- .nv.shared._ZN3cub18CUB_300001_SM_10006detail6reduce18DeviceReduceKernelINS2_10policy_hubIdyN4cuda3__47maximumIvEEE10Policy1000EPdyS8_dNS5_3std3__410__identityEEEvT0_PT3_T1_NS0_13GridEvenShareISI_EET2_T4_ --------------------------
	.section	.nv.shared._ZN3cub18CUB_300001_SM_10006detail6reduce18DeviceReduceKernelINS2_10policy_hubIdyN4cuda3__47maximumIvEEE10Policy1000EPdyS8_dNS5_3std3__410__identityEEEvT0_PT3_T1_NS0_13GridEvenShareISI_EET2_T4_,"aw",@nobits
	.sectionflags	@""
	.align	8
.nv.shared._ZN3cub18CUB_300001_SM_10006detail6reduce18DeviceReduceKernelINS2_10policy_hubIdyN4cuda3__47maximumIvEEE10Policy1000EPdyS8_dNS5_3std3__410__identityEEEvT0_PT3_T1_NS0_13GridEvenShareISI_EET2_T4_:
	.zero		1104


//--------------------- .nv.shared._ZN3cub18CUB_300001_SM_10006detail6reduce28DeviceReduceSingleTileKernelINS2_10policy_hubIdyN4cuda3__47maximumIvEEE10Policy1000EPdSB_yS8_ddNS5_3std3__410__identityEEEvT0_T1_T2_T3_T4_T6_ --------------------------
	.section	.nv.shared._ZN3cub18CUB_300001_SM_10006detail6reduce28DeviceReduceSingleTileKernelINS2_10policy_hubIdyN4cuda3__47maximumIvEEE10Policy1000EPdSB_yS8_ddNS5_3std3__410__identityEEEvT0_T1_T2_T3_T4_T6_,"aw",@nobits
	.sectionflags	@""
	.align	8
.nv.shared._ZN3cub18CUB_300001_SM_10006detail6reduce28DeviceReduceSingleTileKernelINS2_10policy_hubIdyN4cuda3__47maximumIvEEE10Policy1000EPdSB_yS8_ddNS5_3std3__410__identityEEEvT0_T1_T2_T3_T4_T6_:
	.zero		1104


//--------------------- .nv.constant0._ZN3cub18CUB_300001_SM_10006detail6reduce28DeviceReduceSingleTileKernelINS2_10policy_hubIdyN4cuda3__47maximumIvEEE10Policy1000EPdSB_iS8_ddNS5_3std3__410__identityEEEvT0_T1_T2_T3_T4_T6_ --------------------------
	.section	.nv.constant0._ZN3cub18CUB_300001_SM_10006detail6reduce28DeviceReduceSingleTileKernelINS2_10policy_hubIdyN4cuda3__47maximumIvEEE10Policy1000EPdSB_iS8_ddNS5_3std3__410__identityEEEvT0_T1_T2_T3_T4_T6_,"a",@progbits
	.sectionflags	@""
	.align	4
.nv.constant0._ZN3cub18CUB_300001_SM_10006detail6reduce28DeviceReduceSingleTileKernelINS2_10policy_hubIdyN4cuda3__47maximumIvEEE10Policy1000EPdSB_iS8_ddNS5_3std3__410__identityEEEvT0_T1_T2_T3_T4_T6_:
	.zero		929


//--------------------- .nv.constant0._ZN3cub18CUB_300001_SM_10006detail6reduce18DeviceReduceKernelINS2_10policy_hubIdyN4cuda3__47maximumIvEEE10Policy1000EPdyS8_dNS5_3std3__410__identityEEEvT0_PT3_T1_NS0_13GridEvenShareISI_EET2_T4_ --------------------------
	.section	.nv.constant0._ZN3cub18CUB_300001_SM_10006detail6reduce18DeviceReduceKernelINS2_10policy_hubIdyN4cuda3__47maximumIvEEE10Policy1000EPdyS8_dNS5_3std3__410__identityEEEvT0_PT3_T1_NS0_13GridEvenShareISI_EET2_T4_,"a",@progbits
	.sectionflags	@""
	.align	4
.nv.constant0._ZN3cub18CUB_300001_SM_10006detail6reduce18DeviceReduceKernelINS2_10policy_hubIdyN4cuda3__47maximumIvEEE10Policy1000EPdyS8_dNS5_3std3__410__identityEEEvT0_PT3_T1_NS0_13GridEvenShareISI_EET2_T4_:
	.zero		994


//--------------------- .nv.constant0._ZN3cub18CUB_300001_SM_10006detail6reduce28DeviceReduceSingleTileKernelINS2_10policy_hubIdyN4cuda3__47maximumIvEEE10Policy1000EPdSB_yS8_ddNS5_3std3__410__identityEEEvT0_T1_T2_T3_T4_T6_ --------------------------
	.section	.nv.constant0._ZN3cub18CUB_300001_SM_10006detail6reduce28DeviceReduceSingleTileKernelINS2_10policy_hubIdyN4cuda3__47maximumIvEEE10Policy1000EPdSB_yS8_ddNS5_3std3__410__identityEEEvT0_T1_T2_T3_T4_T6_,"a",@progbits
	.sectionflags	@""
	.align	4
.nv.constant0._ZN3cub18CUB_300001_SM_10006detail6reduce28DeviceReduceSingleTileKernelINS2_10policy_hubIdyN4cuda3__47maximumIvEEE10Policy1000EPdSB_yS8_ddNS5_3std3__410__identityEEEvT0_T1_T2_T3_T4_T6_:
	.zero		937


//--------------------- .nv.constant0._ZN3cub18CUB_300001_SM_10006detail11EmptyKernelIvEEvv --------------------------
	.section	.nv.constant0._ZN3cub18CUB_300001_SM_10006detail11EmptyKernelIvEEvv,"a",@progbits
	.sectionflags	@""
	.align	4
.nv.constant0._ZN3cub18CUB_300001_SM_10006detail11EmptyKernelIvEEvv:
	.zero		896


//--------------------- .nv.constant0._Z11subtractionPdS_ --------------------------
	.section	.nv.constant0._Z11subtractionPdS_,"a",@progbits
	.sectionflags	@""
	.align	4
.nv.constant0._Z11subtractionPdS_:
	.zero		912


//--------------------- .nv.constant0._Z7restorePdi --------------------------
	.section	.nv.constant0._Z7restorePdi,"a",@progbits
	.sectionflags	@""
	.align	4
.nv.constant0._Z7restorePdi:
	.zero		908


//--------------------- .nv.constant0._Z4stepPdS_m --------------------------
	.section	.nv.constant0._Z4stepPdS_m,"a",@progbits
	.sectionflags	@""
	.align	4
.nv.constant0._Z4stepPdS_m:
	.zero		920


//--------------------- SYMBOLS --------------------------

	.type		.nv.reservedSmem.offset0,@object
	.size		.nv.reservedSmem.offset0,0x4
	.type		.nv.reservedSmem.cap,@object
	.size		.nv.reservedSmem.cap,0x4
